	.target	sm_80

	.elftype	@"ET_EXEC"


//--------------------- .note.nv.tkinfo           --------------------------
	.section	.note.nv.tkinfo,"",@"SHT_NOTE"
	.sectionflags	@"SHF_NOTE_NV_TKINFO"
	.tkinfo
        /*0018*/ 	.word	0x00000002
        /*0030*/ 	.string	""
        /*0030*/ 	.string	"ptxas"
        /*0030*/ 	.string	"Cuda compilation tools, release 13.0, V13.0.88"
        /*0030*/ 	.string	"Build cuda_13.0.r13.0/compiler.36424714_0"
        /*0030*/ 	.string	"-arch sm_80 -m 64 "



//--------------------- .note.nv.cuinfo           --------------------------
	.section	.note.nv.cuinfo,"",@"SHT_NOTE"
	.sectionflags	@"SHF_NOTE_NV_CUINFO"
        /*0018*/ 	.short	0x0002
        /*001a*/ 	.short	0x0050
        /*001c*/ 	.short	0x0082
	.zero		2


//--------------------- .nv.info                  --------------------------
	.section	.nv.info,"",@"SHT_CUDA_INFO"
	.align	4


	//----- nvinfo : EIATTR_REGCOUNT
	.align		4
        /*0000*/ 	.byte	0x04, 0x2f
        /*0002*/ 	.short	(.L_12 - .L_11)
	.align		4
.L_11:
        /*0004*/ 	.word	index@(_ZN7cutlass7Kernel2INS_4gemm6kernel20DefaultGemmUniversalINS_6half_tENS_6layout8RowMajorELNS_16ComplexTransformE0ELi8ES4_S6_LS7_0ELi8ES4_S6_S4_NS_4arch15OpClassTensorOpENS8_4Sm80ENS1_9GemmShapeILi128ELi128ELi32EEENSB_ILi64ELi64ELi32EEENSB_ILi16ELi8ELi16EEENS_8epilogue6thread17LinearCombinationIS4_Li8ES4_S4_LNSG_9ScaleType4KindE0ELNS_15FloatRoundStyleE2ES4_EENS1_11threadblock30GemmIdentityThreadblockSwizzleILi1EEELi4ENS8_13OpMultiplyAddELNS1_23SharedMemoryClearOptionE0ELb0ELb0ELb0ENS5_9NoPermuteESR_SR_vE10SelectBaseISO_vEEEEvNT_6ParamsE)
        /*0008*/ 	.word	0x000000a4


	//----- nvinfo : EIATTR_FRAME_SIZE
	.align		4
.L_12:
        /*000c*/ 	.byte	0x04, 0x11
        /*000e*/ 	.short	(.L_14 - .L_13)
	.align		4
.L_13:
        /*0010*/ 	.word	index@(_ZN7cutlass7Kernel2INS_4gemm6kernel20DefaultGemmUniversalINS_6half_tENS_6layout8RowMajorELNS_16ComplexTransformE0ELi8ES4_S6_LS7_0ELi8ES4_S6_S4_NS_4arch15OpClassTensorOpENS8_4Sm80ENS1_9GemmShapeILi128ELi128ELi32EEENSB_ILi64ELi64ELi32EEENSB_ILi16ELi8ELi16EEENS_8epilogue6thread17LinearCombinationIS4_Li8ES4_S4_LNSG_9ScaleType4KindE0ELNS_15FloatRoundStyleE2ES4_EENS1_11threadblock30GemmIdentityThreadblockSwizzleILi1EEELi4ENS8_13OpMultiplyAddELNS1_23SharedMemoryClearOptionE0ELb0ELb0ELb0ENS5_9NoPermuteESR_SR_vE10SelectBaseISO_vEEEEvNT_6ParamsE)
        /*0014*/ 	.word	0x00000000


	//----- nvinfo : EIATTR_REGCOUNT
	.align		4
.L_14:
        /*0018*/ 	.byte	0x04, 0x2f
        /*001a*/ 	.short	(.L_16 - .L_15)
	.align		4
.L_15:
        /*001c*/ 	.word	index@(_ZN7cutlass7Kernel2INS_4gemm6kernel20DefaultGemmUniversalINS_6half_tENS_6layout8RowMajorELNS_16ComplexTransformE0ELi8ES4_S6_LS7_0ELi8ES4_S6_S4_NS_4arch15OpClassTensorOpENS8_4Sm80ENS1_9GemmShapeILi128ELi128ELi32EEENSB_ILi64ELi64ELi32EEENSB_ILi16ELi8ELi16EEENS_8epilogue6thread17LinearCombinationIS4_Li8ES4_S4_LNSG_9ScaleType4KindE0ELNS_15FloatRoundStyleE2ES4_EENS1_11threadblock25ThreadblockSwizzleStreamKELi4ENS8_13OpMultiplyAddELNS1_23SharedMemoryClearOptionE0ELb0ELb0ELb0ENS5_9NoPermuteESQ_SQ_vE10SelectBaseISN_vEEEEvNT_6ParamsE)
        /*0020*/ 	.word	0x000000a8


	//----- nvinfo : EIATTR_FRAME_SIZE
	.align		4
.L_16:
        /*0024*/ 	.byte	0x04, 0x11
        /*0026*/ 	.short	(.L_18 - .L_17)
	.align		4
.L_17:
        /*0028*/ 	.word	index@(_ZN7cutlass7Kernel2INS_4gemm6kernel20DefaultGemmUniversalINS_6half_tENS_6layout8RowMajorELNS_16ComplexTransformE0ELi8ES4_S6_LS7_0ELi8ES4_S6_S4_NS_4arch15OpClassTensorOpENS8_4Sm80ENS1_9GemmShapeILi128ELi128ELi32EEENSB_ILi64ELi64ELi32EEENSB_ILi16ELi8ELi16EEENS_8epilogue6thread17LinearCombinationIS4_Li8ES4_S4_LNSG_9ScaleType4KindE0ELNS_15FloatRoundStyleE2ES4_EENS1_11threadblock25ThreadblockSwizzleStreamKELi4ENS8_13OpMultiplyAddELNS1_23SharedMemoryClearOptionE0ELb0ELb0ELb0ENS5_9NoPermuteESQ_SQ_vE10SelectBaseISN_vEEEEvNT_6ParamsE)
        /*002c*/ 	.word	0x00000000


	//----- nvinfo : EIATTR_REGCOUNT
	.align		4
.L_18:
        /*0030*/ 	.byte	0x04, 0x2f
        /*0032*/ 	.short	(.L_20 - .L_19)
	.align		4
.L_19:
        /*0034*/ 	.word	index@(_ZN7cutlass9reference6device6kernel4GemmINS_9TensorRefINS_6half_tENS_6layout8RowMajorEEES8_S8_S5_S5_NS_11MatrixShapeILi4ELi4EEENS_12multiply_addIS5_S5_S5_EENS_16NumericConverterIS5_S5_LNS_15FloatRoundStyleE2EEEEEvNS_4gemm9GemmCoordET2_T_T0_SI_T1_SL_T3_)
        /*0038*/ 	.word	0x00000030


	//----- nvinfo : EIATTR_FRAME_SIZE
	.align		4
.L_20:
        /*003c*/ 	.byte	0x04, 0x11
        /*003e*/ 	.short	(.L_22 - .L_21)
	.align		4
.L_21:
        /*0040*/ 	.word	index@(_ZN7cutlass9reference6device6kernel4GemmINS_9TensorRefINS_6half_tENS_6layout8RowMajorEEES8_S8_S5_S5_NS_11MatrixShapeILi4ELi4EEENS_12multiply_addIS5_S5_S5_EENS_16NumericConverterIS5_S5_LNS_15FloatRoundStyleE2EEEEEvNS_4gemm9GemmCoordET2_T_T0_SI_T1_SL_T3_)
        /*0044*/ 	.word	0x00000000


	//----- nvinfo : EIATTR_MIN_STACK_SIZE
	.align		4
.L_22:
        /*0048*/ 	.byte	0x04, 0x12
        /*004a*/ 	.short	(.L_24 - .L_23)
	.align		4
.L_23:
        /*004c*/ 	.word	index@(_ZN7cutlass7Kernel2INS_4gemm6kernel20DefaultGemmUniversalINS_6half_tENS_6layout8RowMajorELNS_16ComplexTransformE0ELi8ES4_S6_LS7_0ELi8ES4_S6_S4_NS_4arch15OpClassTensorOpENS8_4Sm80ENS1_9GemmShapeILi128ELi128ELi32EEENSB_ILi64ELi64ELi32EEENSB_ILi16ELi8ELi16EEENS_8epilogue6thread17LinearCombinationIS4_Li8ES4_S4_LNSG_9ScaleType4KindE0ELNS_15FloatRoundStyleE2ES4_EENS1_11threadblock25ThreadblockSwizzleStreamKELi4ENS8_13OpMultiplyAddELNS1_23SharedMemoryClearOptionE0ELb0ELb0ELb0ENS5_9NoPermuteESQ_SQ_vE10SelectBaseISN_vEEEEvNT_6ParamsE)
        /*0050*/ 	.word	0x00000000


	//----- nvinfo : EIATTR_MIN_STACK_SIZE
	.align		4
.L_24:
        /*0054*/ 	.byte	0x04, 0x12
        /*0056*/ 	.short	(.L_26 - .L_25)
	.align		4
.L_25:
        /*0058*/ 	.word	index@(_ZN7cutlass7Kernel2INS_4gemm6kernel20DefaultGemmUniversalINS_6half_tENS_6layout8RowMajorELNS_16ComplexTransformE0ELi8ES4_S6_LS7_0ELi8ES4_S6_S4_NS_4arch15OpClassTensorOpENS8_4Sm80ENS1_9GemmShapeILi128ELi128ELi32EEENSB_ILi64ELi64ELi32EEENSB_ILi16ELi8ELi16EEENS_8epilogue6thread17LinearCombinationIS4_Li8ES4_S4_LNSG_9ScaleType4KindE0ELNS_15FloatRoundStyleE2ES4_EENS1_11threadblock30GemmIdentityThreadblockSwizzleILi1EEELi4ENS8_13OpMultiplyAddELNS1_23SharedMemoryClearOptionE0ELb0ELb0ELb0ENS5_9NoPermuteESR_SR_vE10SelectBaseISO_vEEEEvNT_6ParamsE)
        /*005c*/ 	.word	0x00000000


	//----- nvinfo : EIATTR_MIN_STACK_SIZE
	.align		4
.L_26:
        /*0060*/ 	.byte	0x04, 0x12
        /*0062*/ 	.short	(.L_28 - .L_27)
	.align		4
.L_27:
        /*0064*/ 	.word	index@(_ZN7cutlass9reference6device6kernel4GemmINS_9TensorRefINS_6half_tENS_6layout8RowMajorEEES8_S8_S5_S5_NS_11MatrixShapeILi4ELi4EEENS_12multiply_addIS5_S5_S5_EENS_16NumericConverterIS5_S5_LNS_15FloatRoundStyleE2EEEEEvNS_4gemm9GemmCoordET2_T_T0_SI_T1_SL_T3_)
        /*0068*/ 	.word	0x00000000
.L_28:


//--------------------- .nv.info._ZN7cutlass9reference6device6kernel4GemmINS_9TensorRefINS_6half_tENS_6layout8RowMajorEEES8_S8_S5_S5_NS_11MatrixShapeILi4ELi4EEENS_12multiply_addIS5_S5_S5_EENS_16NumericConverterIS5_S5_LNS_15FloatRoundStyleE2EEEEEvNS_4gemm9GemmCoordET2_T_T0_SI_T1_SL_T3_ --------------------------
	.section	.nv.info._ZN7cutlass9reference6device6kernel4GemmINS_9TensorRefINS_6half_tENS_6layout8RowMajorEEES8_S8_S5_S5_NS_11MatrixShapeILi4ELi4EEENS_12multiply_addIS5_S5_S5_EENS_16NumericConverterIS5_S5_LNS_15FloatRoundStyleE2EEEEEvNS_4gemm9GemmCoordET2_T_T0_SI_T1_SL_T3_,"",@"SHT_CUDA_INFO"
	.sectionflags	@""
	.align	4


	//----- nvinfo : EIATTR_CUDA_API_VERSION
	.align		4
        /*0000*/ 	.byte	0x04, 0x37
        /*0002*/ 	.short	(.L_30 - .L_29)
.L_29:
        /*0004*/ 	.word	0x00000082


	//----- nvinfo : EIATTR_SW2861232_WAR
	.align		4
.L_30:
        /*0008*/ 	.byte	0x01, 0x35
	.zero		2


	//----- nvinfo : EIATTR_PARAM_CBANK
	.align		4
        /*000c*/ 	.byte	0x04, 0x0a
        /*000e*/ 	.short	(.L_32 - .L_31)
	.align		4
.L_31:
        /*0010*/ 	.word	index@(.nv.constant0._ZN7cutlass9reference6device6kernel4GemmINS_9TensorRefINS_6half_tENS_6layout8RowMajorEEES8_S8_S5_S5_NS_11MatrixShapeILi4ELi4EEENS_12multiply_addIS5_S5_S5_EENS_16NumericConverterIS5_S5_LNS_15FloatRoundStyleE2EEEEEvNS_4gemm9GemmCoordET2_T_T0_SI_T1_SL_T3_)
        /*0014*/ 	.short	0x0160
        /*0016*/ 	.short	0x005a


	//----- nvinfo : EIATTR_CBANK_PARAM_SIZE
	.align		4
.L_32:
        /*0018*/ 	.byte	0x03, 0x19
        /*001a*/ 	.short	0x005a


	//----- nvinfo : EIATTR_KPARAM_INFO
	.align		4
        /*001c*/ 	.byte	0x04, 0x17
        /*001e*/ 	.short	(.L_34 - .L_33)
.L_33:
        /*0020*/ 	.word	0x00000000
        /*0024*/ 	.short	0x0007
        /*0026*/ 	.short	0x0058
        /*0028*/ 	.byte	0x00, 0xf0, 0x09, 0x00


	//----- nvinfo : EIATTR_KPARAM_INFO
	.align		4
.L_34:
        /*002c*/ 	.byte	0x04, 0x17
        /*002e*/ 	.short	(.L_36 - .L_35)
.L_35:
        /*0030*/ 	.word	0x00000000
        /*0034*/ 	.short	0x0006
        /*0036*/ 	.short	0x0048
        /*0038*/ 	.byte	0x00, 0xf0, 0x41, 0x00


	//----- nvinfo : EIATTR_KPARAM_INFO
	.align		4
.L_36:
        /*003c*/ 	.byte	0x04, 0x17
        /*003e*/ 	.short	(.L_38 - .L_37)
.L_37:
        /*0040*/ 	.word	0x00000000
        /*0044*/ 	.short	0x0005
        /*0046*/ 	.short	0x0038
        /*0048*/ 	.byte	0x00, 0xf0, 0x41, 0x00


	//----- nvinfo : EIATTR_KPARAM_INFO
	.align		4
.L_38:
        /*004c*/ 	.byte	0x04, 0x17
        /*004e*/ 	.short	(.L_40 - .L_39)
.L_39:
        /*0050*/ 	.word	0x00000000
        /*0054*/ 	.short	0x0004
        /*0056*/ 	.short	0x0030
        /*0058*/ 	.byte	0x00, 0xf0, 0x09, 0x00


	//----- nvinfo : EIATTR_KPARAM_INFO
	.align		4
.L_40:
        /*005c*/ 	.byte	0x04, 0x17
        /*005e*/ 	.short	(.L_42 - .L_41)
.L_41:
        /*0060*/ 	.word	0x00000000
        /*0064*/ 	.short	0x0003
        /*0066*/ 	.short	0x0020
        /*0068*/ 	.byte	0x00, 0xf0, 0x41, 0x00


	//----- nvinfo : EIATTR_KPARAM_INFO
	.align		4
.L_42:
        /*006c*/ 	.byte	0x04, 0x17
        /*006e*/ 	.short	(.L_44 - .L_43)
.L_43:
        /*0070*/ 	.word	0x00000000
        /*0074*/ 	.short	0x0002
        /*0076*/ 	.short	0x0010
        /*0078*/ 	.byte	0x00, 0xf0, 0x41, 0x00


	//----- nvinfo : EIATTR_KPARAM_INFO
	.align		4
.L_44:
        /*007c*/ 	.byte	0x04, 0x17
        /*007e*/ 	.short	(.L_46 - .L_45)
.L_45:
        /*0080*/ 	.word	0x00000000
        /*0084*/ 	.short	0x0001
        /*0086*/ 	.short	0x000c
        /*0088*/ 	.byte	0x00, 0xf0, 0x09, 0x00


	//----- nvinfo : EIATTR_KPARAM_INFO
	.align		4
.L_46:
        /*008c*/ 	.byte	0x04, 0x17
        /*008e*/ 	.short	(.L_48 - .L_47)
.L_47:
        /*0090*/ 	.word	0x00000000
        /*0094*/ 	.short	0x0000
        /*0096*/ 	.short	0x0000
        /*0098*/ 	.byte	0x00, 0xf0, 0x31, 0x00


	//----- nvinfo : EIATTR_MAXREG_COUNT
	.align		4
.L_48:
        /*009c*/ 	.byte	0x03, 0x1b
        /*009e*/ 	.short	0x00ff


	//----- nvinfo : EIATTR_MERCURY_ISA_VERSION
	.align		4
        /*00a0*/ 	.byte	0x03, 0x5f
        /*00a2*/ 	.short	0x0000


	//----- nvinfo : EIATTR_EXIT_INSTR_OFFSETS
	.align		4
        /*00a4*/ 	.byte	0x04, 0x1c
        /*00a6*/ 	.short	(.L_50 - .L_49)


	//   ....[0]....
.L_49:
        /*00a8*/ 	.word	0x00001890


	//   ....[1]....
        /*00ac*/ 	.word	0x000018e0


	//----- nvinfo : EIATTR_CRS_STACK_SIZE
	.align		4
.L_50:
        /*00b0*/ 	.byte	0x04, 0x1e
        /*00b2*/ 	.short	(.L_52 - .L_51)
.L_51:
        /*00b4*/ 	.word	0x00000000
.L_52:


//--------------------- .nv.info._ZN7cutlass7Kernel2INS_4gemm6kernel20DefaultGemmUniversalINS_6half_tENS_6layout8RowMajorELNS_16ComplexTransformE0ELi8ES4_S6_LS7_0ELi8ES4_S6_S4_NS_4arch15OpClassTensorOpENS8_4Sm80ENS1_9GemmShapeILi128ELi128ELi32EEENSB_ILi64ELi64ELi32EEENSB_ILi16ELi8ELi16EEENS_8epilogue6thread17LinearCombinationIS4_Li8ES4_S4_LNSG_9ScaleType4KindE0ELNS_15FloatRoundStyleE2ES4_EENS1_11threadblock25ThreadblockSwizzleStreamKELi4ENS8_13OpMultiplyAddELNS1_23SharedMemoryClearOptionE0ELb0ELb0ELb0ENS5_9NoPermuteESQ_SQ_vE10SelectBaseISN_vEEEEvNT_6ParamsE --------------------------
	.section	.nv.info._ZN7cutlass7Kernel2INS_4gemm6kernel20DefaultGemmUniversalINS_6half_tENS_6layout8RowMajorELNS_16ComplexTransformE0ELi8ES4_S6_LS7_0ELi8ES4_S6_S4_NS_4arch15OpClassTensorOpENS8_4Sm80ENS1_9GemmShapeILi128ELi128ELi32EEENSB_ILi64ELi64ELi32EEENSB_ILi16ELi8ELi16EEENS_8epilogue6thread17LinearCombinationIS4_Li8ES4_S4_LNSG_9ScaleType4KindE0ELNS_15FloatRoundStyleE2ES4_EENS1_11threadblock25ThreadblockSwizzleStreamKELi4ENS8_13OpMultiplyAddELNS1_23SharedMemoryClearOptionE0ELb0ELb0ELb0ENS5_9NoPermuteESQ_SQ_vE10SelectBaseISN_vEEEEvNT_6ParamsE,"",@"SHT_CUDA_INFO"
	.sectionflags	@""
	.align	4


	//----- nvinfo : EIATTR_CUDA_API_VERSION
	.align		4
        /*0000*/ 	.byte	0x04, 0x37
        /*0002*/ 	.short	(.L_54 - .L_53)
.L_53:
        /*0004*/ 	.word	0x00000082


	//----- nvinfo : EIATTR_SW2861232_WAR
	.align		4
.L_54:
        /*0008*/ 	.byte	0x01, 0x35
	.zero		2


	//----- nvinfo : EIATTR_PARAM_CBANK
	.align		4
        /*000c*/ 	.byte	0x04, 0x0a
        /*000e*/ 	.short	(.L_56 - .L_55)
	.align		4
.L_55:
        /*0010*/ 	.word	index@(.nv.constant0._ZN7cutlass7Kernel2INS_4gemm6kernel20DefaultGemmUniversalINS_6half_tENS_6layout8RowMajorELNS_16ComplexTransformE0ELi8ES4_S6_LS7_0ELi8ES4_S6_S4_NS_4arch15OpClassTensorOpENS8_4Sm80ENS1_9GemmShapeILi128ELi128ELi32EEENSB_ILi64ELi64ELi32EEENSB_ILi16ELi8ELi16EEENS_8epilogue6thread17LinearCombinationIS4_Li8ES4_S4_LNSG_9ScaleType4KindE0ELNS_15FloatRoundStyleE2ES4_EENS1_11threadblock25ThreadblockSwizzleStreamKELi4ENS8_13OpMultiplyAddELNS1_23SharedMemoryClearOptionE0ELb0ELb0ELb0ENS5_9NoPermuteESQ_SQ_vE10SelectBaseISN_vEEEEvNT_6ParamsE)
        /*0014*/ 	.short	0x0160
        /*0016*/ 	.short	0x01e0


	//----- nvinfo : EIATTR_CBANK_PARAM_SIZE
	.align		4
.L_56:
        /*0018*/ 	.byte	0x03, 0x19
        /*001a*/ 	.short	0x01e0


	//----- nvinfo : EIATTR_KPARAM_INFO
	.align		4
        /*001c*/ 	.byte	0x04, 0x17
        /*001e*/ 	.short	(.L_58 - .L_57)
.L_57:
        /*0020*/ 	.word	0x00000000
        /*0024*/ 	.short	0x0000
        /*0026*/ 	.short	0x0000
        /*0028*/ 	.byte	0x00, 0xf0, 0x81, 0x07


	//----- nvinfo : EIATTR_MAXREG_COUNT
	.align		4
.L_58:
        /*002c*/ 	.byte	0x03, 0x1b
        /*002e*/ 	.short	0x00ff


	//----- nvinfo : EIATTR_NUM_BARRIERS
	.align		4
        /*0030*/ 	.byte	0x02, 0x4c
        /*0032*/ 	.byte	0x01
	.zero		1


	//----- nvinfo : EIATTR_MERCURY_ISA_VERSION
	.align		4
        /*0034*/ 	.byte	0x03, 0x5f
        /*0036*/ 	.short	0x0000


	//----- nvinfo : EIATTR_COOP_GROUP_MASK_REGIDS
	.align		4
        /*0038*/ 	.byte	0x04, 0x29
        /*003a*/ 	.short	(.L_60 - .L_59)


	//   ....[0]....
.L_59:
        /*003c*/ 	.word	0xffffffff


	//----- nvinfo : EIATTR_COOP_GROUP_INSTR_OFFSETS
	.align		4
.L_60:
        /*0040*/ 	.byte	0x04, 0x28
        /*0042*/ 	.short	(.L_62 - .L_61)


	//   ....[0]....
.L_61:
        /*0044*/ 	.word	0x000000e0


	//----- nvinfo : EIATTR_EXIT_INSTR_OFFSETS
	.align		4
.L_62:
        /*0048*/ 	.byte	0x04, 0x1c
        /*004a*/ 	.short	(.L_64 - .L_63)


	//   ....[0]....
.L_63:
        /*004c*/ 	.word	0x00000640


	//   ....[1]....
        /*0050*/ 	.word	0x00001ae0


	//   ....[2]....
        /*0054*/ 	.word	0x00001b00


	//   ....[3]....
        /*0058*/ 	.word	0x00002490


	//   ....[4]....
        /*005c*/ 	.word	0x00009640


	//----- nvinfo : EIATTR_CTAIDZ_USED
	.align		4
.L_64:
        /*0060*/ 	.byte	0x01, 0x04
	.zero		2


	//----- nvinfo : EIATTR_CRS_STACK_SIZE
	.align		4
        /*0064*/ 	.byte	0x04, 0x1e
        /*0066*/ 	.short	(.L_66 - .L_65)
.L_65:
        /*0068*/ 	.word	0x00000000
.L_66:


//--------------------- .nv.info._ZN7cutlass7Kernel2INS_4gemm6kernel20DefaultGemmUniversalINS_6half_tENS_6layout8RowMajorELNS_16ComplexTransformE0ELi8ES4_S6_LS7_0ELi8ES4_S6_S4_NS_4arch15OpClassTensorOpENS8_4Sm80ENS1_9GemmShapeILi128ELi128ELi32EEENSB_ILi64ELi64ELi32EEENSB_ILi16ELi8ELi16EEENS_8epilogue6thread17LinearCombinationIS4_Li8ES4_S4_LNSG_9ScaleType4KindE0ELNS_15FloatRoundStyleE2ES4_EENS1_11threadblock30GemmIdentityThreadblockSwizzleILi1EEELi4ENS8_13OpMultiplyAddELNS1_23SharedMemoryClearOptionE0ELb0ELb0ELb0ENS5_9NoPermuteESR_SR_vE10SelectBaseISO_vEEEEvNT_6ParamsE --------------------------
	.section	.nv.info._ZN7cutlass7Kernel2INS_4gemm6kernel20DefaultGemmUniversalINS_6half_tENS_6layout8RowMajorELNS_16ComplexTransformE0ELi8ES4_S6_LS7_0ELi8ES4_S6_S4_NS_4arch15OpClassTensorOpENS8_4Sm80ENS1_9GemmShapeILi128ELi128ELi32EEENSB_ILi64ELi64ELi32EEENSB_ILi16ELi8ELi16EEENS_8epilogue6thread17LinearCombinationIS4_Li8ES4_S4_LNSG_9ScaleType4KindE0ELNS_15FloatRoundStyleE2ES4_EENS1_11threadblock30GemmIdentityThreadblockSwizzleILi1EEELi4ENS8_13OpMultiplyAddELNS1_23SharedMemoryClearOptionE0ELb0ELb0ELb0ENS5_9NoPermuteESR_SR_vE10SelectBaseISO_vEEEEvNT_6ParamsE,"",@"SHT_CUDA_INFO"
	.sectionflags	@""
	.align	4


	//----- nvinfo : EIATTR_CUDA_API_VERSION
	.align		4
        /*0000*/ 	.byte	0x04, 0x37
        /*0002*/ 	.short	(.L_68 - .L_67)
.L_67:
        /*0004*/ 	.word	0x00000082


	//----- nvinfo : EIATTR_SW2861232_WAR
	.align		4
.L_68:
        /*0008*/ 	.byte	0x01, 0x35
	.zero		2


	//----- nvinfo : EIATTR_PARAM_CBANK
	.align		4
        /*000c*/ 	.byte	0x04, 0x0a
        /*000e*/ 	.short	(.L_70 - .L_69)
	.align		4
.L_69:
        /*0010*/ 	.word	index@(.nv.constant0._ZN7cutlass7Kernel2INS_4gemm6kernel20DefaultGemmUniversalINS_6half_tENS_6layout8RowMajorELNS_16ComplexTransformE0ELi8ES4_S6_LS7_0ELi8ES4_S6_S4_NS_4arch15OpClassTensorOpENS8_4Sm80ENS1_9GemmShapeILi128ELi128ELi32EEENSB_ILi64ELi64ELi32EEENSB_ILi16ELi8ELi16EEENS_8epilogue6thread17LinearCombinationIS4_Li8ES4_S4_LNSG_9ScaleType4KindE0ELNS_15FloatRoundStyleE2ES4_EENS1_11threadblock30GemmIdentityThreadblockSwizzleILi1EEELi4ENS8_13OpMultiplyAddELNS1_23SharedMemoryClearOptionE0ELb0ELb0ELb0ENS5_9NoPermuteESR_SR_vE10SelectBaseISO_vEEEEvNT_6ParamsE)
        /*0014*/ 	.short	0x0160
        /*0016*/ 	.short	0x0170


	//----- nvinfo : EIATTR_CBANK_PARAM_SIZE
	.align		4
.L_70:
        /*0018*/ 	.byte	0x03, 0x19
        /*001a*/ 	.short	0x0170


	//----- nvinfo : EIATTR_KPARAM_INFO
	.align		4
        /*001c*/ 	.byte	0x04, 0x17
        /*001e*/ 	.short	(.L_72 - .L_71)
.L_71:
        /*0020*/ 	.word	0x00000000
        /*0024*/ 	.short	0x0000
        /*0026*/ 	.short	0x0000
        /*0028*/ 	.byte	0x00, 0xf0, 0xc1, 0x05


	//----- nvinfo : EIATTR_MAXREG_COUNT
	.align		4
.L_72:
        /*002c*/ 	.byte	0x03, 0x1b
        /*002e*/ 	.short	0x00ff


	//----- nvinfo : EIATTR_NUM_BARRIERS
	.align		4
        /*0030*/ 	.byte	0x02, 0x4c
        /*0032*/ 	.byte	0x01
	.zero		1


	//----- nvinfo : EIATTR_MERCURY_ISA_VERSION
	.align		4
        /*0034*/ 	.byte	0x03, 0x5f
        /*0036*/ 	.short	0x0000


	//----- nvinfo : EIATTR_COOP_GROUP_MASK_REGIDS
	.align		4
        /*0038*/ 	.byte	0x04, 0x29
        /*003a*/ 	.short	(.L_74 - .L_73)


	//   ....[0]....
.L_73:
        /*003c*/ 	.word	0xffffffff


	//----- nvinfo : EIATTR_COOP_GROUP_INSTR_OFFSETS
	.align		4
.L_74:
        /*0040*/ 	.byte	0x04, 0x28
        /*0042*/ 	.short	(.L_76 - .L_75)


	//   ....[0]....
.L_75:
        /*0044*/ 	.word	0x00000bc0


	//----- nvinfo : EIATTR_EXIT_INSTR_OFFSETS
	.align		4
.L_76:
        /*0048*/ 	.byte	0x04, 0x1c
        /*004a*/ 	.short	(.L_78 - .L_77)


	//   ....[0]....
.L_77:
        /*004c*/ 	.word	0x000000b0


	//   ....[1]....
        /*0050*/ 	.word	0x00005d00


	//   ....[2]....
        /*0054*/ 	.word	0x00005d30


	//   ....[3]....
        /*0058*/ 	.word	0x00005de0


	//----- nvinfo : EIATTR_INDIRECT_BRANCH_TARGETS
	.align		4
.L_78:
        /*005c*/ 	.byte	0x04, 0x34
        /*005e*/ 	.short	(.L_80 - .L_79)


	//   ....[0]....
.L_79:
        /*0060*/ 	.word	.L_x_98@srel
        /*0064*/ 	.short	0x0
        /*0066*/ 	.short	0x0
        /*0068*/ 	.word	0x3
        /*006c*/ 	.word	.L_x_99@srel
        /*0070*/ 	.word	.L_x_100@srel
        /*0074*/ 	.word	.L_x_101@srel


	//----- nvinfo : EIATTR_CTAIDZ_USED
	.align		4
.L_80:
        /*0078*/ 	.byte	0x01, 0x04
	.zero		2


	//----- nvinfo : EIATTR_CRS_STACK_SIZE
	.align		4
        /*007c*/ 	.byte	0x04, 0x1e
        /*007e*/ 	.short	(.L_82 - .L_81)
.L_81:
        /*0080*/ 	.word	0x00000000
.L_82:


//--------------------- .nv.callgraph             --------------------------
	.section	.nv.callgraph,"",@"SHT_CUDA_CALLGRAPH"
	.align	4
	.sectionentsize	8
	.align		4
        /*0000*/ 	.word	0x00000000
	.align		4
        /*0004*/ 	.word	0xffffffff
	.align		4
        /*0008*/ 	.word	0x00000000
	.align		4
        /*000c*/ 	.word	0xfffffffe
	.align		4
        /*0010*/ 	.word	0x00000000
	.align		4
        /*0014*/ 	.word	0xfffffffd
	.align		4
        /*0018*/ 	.word	0x00000000
	.align		4
        /*001c*/ 	.word	0xfffffffc


//--------------------- .nv.rel.action            --------------------------
	.section	.nv.rel.action,"",@"SHT_CUDA_RELOCINFO"
	.align	8
	.sectionentsize	8
        /*0000*/ 	.byte	0x73, 0x00, 0x00, 0x00, 0x00, 0x00, 0x00, 0x00, 0x00, 0x00, 0x00, 0x11, 0x25, 0x00, 0x05, 0x36


//--------------------- .nv.constant4             --------------------------
	.section	.nv.constant4,"a",@progbits
	.align	8
	.align		8
.nv.constant4:
        /*0000*/ 	.dword	_ZN34_INTERNAL_39198fc2_4_k_cu_3ae8ca114cuda3std3__45__cpo5beginE
	.align		8
        /*0008*/ 	.dword	_ZN34_INTERNAL_39198fc2_4_k_cu_3ae8ca114cuda3std3__45__cpo3endE
	.align		8
        /*0010*/ 	.dword	_ZN34_INTERNAL_39198fc2_4_k_cu_3ae8ca114cuda3std3__45__cpo6cbeginE
	.align		8
        /*0018*/ 	.dword	_ZN34_INTERNAL_39198fc2_4_k_cu_3ae8ca114cuda3std3__45__cpo4cendE
	.align		8
        /*0020*/ 	.dword	_ZN34_INTERNAL_39198fc2_4_k_cu_3ae8ca114cuda3std3__436_GLOBAL__N__39198fc2_4_k_cu_3ae8ca116ignoreE
	.align		8
        /*0028*/ 	.dword	_ZN34_INTERNAL_39198fc2_4_k_cu_3ae8ca114cuda3std3__419piecewise_constructE
	.align		8
        /*0030*/ 	.dword	_ZN34_INTERNAL_39198fc2_4_k_cu_3ae8ca114cuda3std3__48in_placeE
	.align		8
        /*0038*/ 	.dword	_ZN34_INTERNAL_39198fc2_4_k_cu_3ae8ca114cuda3std6ranges3__45__cpo4swapE
	.align		8
        /*0040*/ 	.dword	_ZN34_INTERNAL_39198fc2_4_k_cu_3ae8ca114cuda3std6ranges3__45__cpo9iter_moveE
	.align		8
        /*0048*/ 	.dword	_ZN34_INTERNAL_39198fc2_4_k_cu_3ae8ca114cute7productE
	.align		8
        /*0050*/ 	.dword	_ZN34_INTERNAL_39198fc2_4_k_cu_3ae8ca114cute1_E


//--------------------- .nv.constant0._ZN7cutlass9reference6device6kernel4GemmINS_9TensorRefINS_6half_tENS_6layout8RowMajorEEES8_S8_S5_S5_NS_11MatrixShapeILi4ELi4EEENS_12multiply_addIS5_S5_S5_EENS_16NumericConverterIS5_S5_LNS_15FloatRoundStyleE2EEEEEvNS_4gemm9GemmCoordET2_T_T0_SI_T1_SL_T3_ --------------------------
	.section	.nv.constant0._ZN7cutlass9reference6device6kernel4GemmINS_9TensorRefINS_6half_tENS_6layout8RowMajorEEES8_S8_S5_S5_NS_11MatrixShapeILi4ELi4EEENS_12multiply_addIS5_S5_S5_EENS_16NumericConverterIS5_S5_LNS_15FloatRoundStyleE2EEEEEvNS_4gemm9GemmCoordET2_T_T0_SI_T1_SL_T3_,"a",@progbits
	.sectionflags	@""
	.align	4
.nv.constant0._ZN7cutlass9reference6device6kernel4GemmINS_9TensorRefINS_6half_tENS_6layout8RowMajorEEES8_S8_S5_S5_NS_11MatrixShapeILi4ELi4EEENS_12multiply_addIS5_S5_S5_EENS_16NumericConverterIS5_S5_LNS_15FloatRoundStyleE2EEEEEvNS_4gemm9GemmCoordET2_T_T0_SI_T1_SL_T3_:
	.zero		442


//--------------------- .nv.constant0._ZN7cutlass7Kernel2INS_4gemm6kernel20DefaultGemmUniversalINS_6half_tENS_6layout8RowMajorELNS_16ComplexTransformE0ELi8ES4_S6_LS7_0ELi8ES4_S6_S4_NS_4arch15OpClassTensorOpENS8_4Sm80ENS1_9GemmShapeILi128ELi128ELi32EEENSB_ILi64ELi64ELi32EEENSB_ILi16ELi8ELi16EEENS_8epilogue6thread17LinearCombinationIS4_Li8ES4_S4_LNSG_9ScaleType4KindE0ELNS_15FloatRoundStyleE2ES4_EENS1_11threadblock25ThreadblockSwizzleStreamKELi4ENS8_13OpMultiplyAddELNS1_23SharedMemoryClearOptionE0ELb0ELb0ELb0ENS5_9NoPermuteESQ_SQ_vE10SelectBaseISN_vEEEEvNT_6ParamsE --------------------------
	.section	.nv.constant0._ZN7cutlass7Kernel2INS_4gemm6kernel20DefaultGemmUniversalINS_6half_tENS_6layout8RowMajorELNS_16ComplexTransformE0ELi8ES4_S6_LS7_0ELi8ES4_S6_S4_NS_4arch15OpClassTensorOpENS8_4Sm80ENS1_9GemmShapeILi128ELi128ELi32EEENSB_ILi64ELi64ELi32EEENSB_ILi16ELi8ELi16EEENS_8epilogue6thread17LinearCombinationIS4_Li8ES4_S4_LNSG_9ScaleType4KindE0ELNS_15FloatRoundStyleE2ES4_EENS1_11threadblock25ThreadblockSwizzleStreamKELi4ENS8_13OpMultiplyAddELNS1_23SharedMemoryClearOptionE0ELb0ELb0ELb0ENS5_9NoPermuteESQ_SQ_vE10SelectBaseISN_vEEEEvNT_6ParamsE,"a",@progbits
	.sectionflags	@""
	.align	4
.nv.constant0._ZN7cutlass7Kernel2INS_4gemm6kernel20DefaultGemmUniversalINS_6half_tENS_6layout8RowMajorELNS_16ComplexTransformE0ELi8ES4_S6_LS7_0ELi8ES4_S6_S4_NS_4arch15OpClassTensorOpENS8_4Sm80ENS1_9GemmShapeILi128ELi128ELi32EEENSB_ILi64ELi64ELi32EEENSB_ILi16ELi8ELi16EEENS_8epilogue6thread17LinearCombinationIS4_Li8ES4_S4_LNSG_9ScaleType4KindE0ELNS_15FloatRoundStyleE2ES4_EENS1_11threadblock25ThreadblockSwizzleStreamKELi4ENS8_13OpMultiplyAddELNS1_23SharedMemoryClearOptionE0ELb0ELb0ELb0ENS5_9NoPermuteESQ_SQ_vE10SelectBaseISN_vEEEEvNT_6ParamsE:
	.zero		832


//--------------------- .nv.constant2._ZN7cutlass7Kernel2INS_4gemm6kernel20DefaultGemmUniversalINS_6half_tENS_6layout8RowMajorELNS_16ComplexTransformE0ELi8ES4_S6_LS7_0ELi8ES4_S6_S4_NS_4arch15OpClassTensorOpENS8_4Sm80ENS1_9GemmShapeILi128ELi128ELi32EEENSB_ILi64ELi64ELi32EEENSB_ILi16ELi8ELi16EEENS_8epilogue6thread17LinearCombinationIS4_Li8ES4_S4_LNSG_9ScaleType4KindE0ELNS_15FloatRoundStyleE2ES4_EENS1_11threadblock30GemmIdentityThreadblockSwizzleILi1EEELi4ENS8_13OpMultiplyAddELNS1_23SharedMemoryClearOptionE0ELb0ELb0ELb0ENS5_9NoPermuteESR_SR_vE10SelectBaseISO_vEEEEvNT_6ParamsE --------------------------
	.section	.nv.constant2._ZN7cutlass7Kernel2INS_4gemm6kernel20DefaultGemmUniversalINS_6half_tENS_6layout8RowMajorELNS_16ComplexTransformE0ELi8ES4_S6_LS7_0ELi8ES4_S6_S4_NS_4arch15OpClassTensorOpENS8_4Sm80ENS1_9GemmShapeILi128ELi128ELi32EEENSB_ILi64ELi64ELi32EEENSB_ILi16ELi8ELi16EEENS_8epilogue6thread17LinearCombinationIS4_Li8ES4_S4_LNSG_9ScaleType4KindE0ELNS_15FloatRoundStyleE2ES4_EENS1_11threadblock30GemmIdentityThreadblockSwizzleILi1EEELi4ENS8_13OpMultiplyAddELNS1_23SharedMemoryClearOptionE0ELb0ELb0ELb0ENS5_9NoPermuteESR_SR_vE10SelectBaseISO_vEEEEvNT_6ParamsE,"a",@progbits
	.sectionflags	@""
	.align	4
.nv.constant2._ZN7cutlass7Kernel2INS_4gemm6kernel20DefaultGemmUniversalINS_6half_tENS_6layout8RowMajorELNS_16ComplexTransformE0ELi8ES4_S6_LS7_0ELi8ES4_S6_S4_NS_4arch15OpClassTensorOpENS8_4Sm80ENS1_9GemmShapeILi128ELi128ELi32EEENSB_ILi64ELi64ELi32EEENSB_ILi16ELi8ELi16EEENS_8epilogue6thread17LinearCombinationIS4_Li8ES4_S4_LNSG_9ScaleType4KindE0ELNS_15FloatRoundStyleE2ES4_EENS1_11threadblock30GemmIdentityThreadblockSwizzleILi1EEELi4ENS8_13OpMultiplyAddELNS1_23SharedMemoryClearOptionE0ELb0ELb0ELb0ENS5_9NoPermuteESR_SR_vE10SelectBaseISO_vEEEEvNT_6ParamsE:
        /*0000*/ 	.byte	0x30, 0x2f, 0x00, 0x00, 0x50, 0x2e, 0x00, 0x00, 0xd0, 0x2d, 0x00, 0x00


//--------------------- .nv.constant0._ZN7cutlass7Kernel2INS_4gemm6kernel20DefaultGemmUniversalINS_6half_tENS_6layout8RowMajorELNS_16ComplexTransformE0ELi8ES4_S6_LS7_0ELi8ES4_S6_S4_NS_4arch15OpClassTensorOpENS8_4Sm80ENS1_9GemmShapeILi128ELi128ELi32EEENSB_ILi64ELi64ELi32EEENSB_ILi16ELi8ELi16EEENS_8epilogue6thread17LinearCombinationIS4_Li8ES4_S4_LNSG_9ScaleType4KindE0ELNS_15FloatRoundStyleE2ES4_EENS1_11threadblock30GemmIdentityThreadblockSwizzleILi1EEELi4ENS8_13OpMultiplyAddELNS1_23SharedMemoryClearOptionE0ELb0ELb0ELb0ENS5_9NoPermuteESR_SR_vE10SelectBaseISO_vEEEEvNT_6ParamsE --------------------------
	.section	.nv.constant0._ZN7cutlass7Kernel2INS_4gemm6kernel20DefaultGemmUniversalINS_6half_tENS_6layout8RowMajorELNS_16ComplexTransformE0ELi8ES4_S6_LS7_0ELi8ES4_S6_S4_NS_4arch15OpClassTensorOpENS8_4Sm80ENS1_9GemmShapeILi128ELi128ELi32EEENSB_ILi64ELi64ELi32EEENSB_ILi16ELi8ELi16EEENS_8epilogue6thread17LinearCombinationIS4_Li8ES4_S4_LNSG_9ScaleType4KindE0ELNS_15FloatRoundStyleE2ES4_EENS1_11threadblock30GemmIdentityThreadblockSwizzleILi1EEELi4ENS8_13OpMultiplyAddELNS1_23SharedMemoryClearOptionE0ELb0ELb0ELb0ENS5_9NoPermuteESR_SR_vE10SelectBaseISO_vEEEEvNT_6ParamsE,"a",@progbits
	.sectionflags	@""
	.align	4
.nv.constant0._ZN7cutlass7Kernel2INS_4gemm6kernel20DefaultGemmUniversalINS_6half_tENS_6layout8RowMajorELNS_16ComplexTransformE0ELi8ES4_S6_LS7_0ELi8ES4_S6_S4_NS_4arch15OpClassTensorOpENS8_4Sm80ENS1_9GemmShapeILi128ELi128ELi32EEENSB_ILi64ELi64ELi32EEENSB_ILi16ELi8ELi16EEENS_8epilogue6thread17LinearCombinationIS4_Li8ES4_S4_LNSG_9ScaleType4KindE0ELNS_15FloatRoundStyleE2ES4_EENS1_11threadblock30GemmIdentityThreadblockSwizzleILi1EEELi4ENS8_13OpMultiplyAddELNS1_23SharedMemoryClearOptionE0ELb0ELb0ELb0ENS5_9NoPermuteESR_SR_vE10SelectBaseISO_vEEEEvNT_6ParamsE:
	.zero		720


//--------------------- .text._ZN7cutlass9reference6device6kernel4GemmINS_9TensorRefINS_6half_tENS_6layout8RowMajorEEES8_S8_S5_S5_NS_11MatrixShapeILi4ELi4EEENS_12multiply_addIS5_S5_S5_EENS_16NumericConverterIS5_S5_LNS_15FloatRoundStyleE2EEEEEvNS_4gemm9GemmCoordET2_T_T0_SI_T1_SL_T3_ --------------------------
	.section	.text._ZN7cutlass9reference6device6kernel4GemmINS_9TensorRefINS_6half_tENS_6layout8RowMajorEEES8_S8_S5_S5_NS_11MatrixShapeILi4ELi4EEENS_12multiply_addIS5_S5_S5_EENS_16NumericConverterIS5_S5_LNS_15FloatRoundStyleE2EEEEEvNS_4gemm9GemmCoordET2_T_T0_SI_T1_SL_T3_,"ax",@progbits
	.sectioninfo	@"SHI_REGISTERS=48"
	.align	128
        .global         _ZN7cutlass9reference6device6kernel4GemmINS_9TensorRefINS_6half_tENS_6layout8RowMajorEEES8_S8_S5_S5_NS_11MatrixShapeILi4ELi4EEENS_12multiply_addIS5_S5_S5_EENS_16NumericConverterIS5_S5_LNS_15FloatRoundStyleE2EEEEEvNS_4gemm9GemmCoordET2_T_T0_SI_T1_SL_T3_
        .type           _ZN7cutlass9reference6device6kernel4GemmINS_9TensorRefINS_6half_tENS_6layout8RowMajorEEES8_S8_S5_S5_NS_11MatrixShapeILi4ELi4EEENS_12multiply_addIS5_S5_S5_EENS_16NumericConverterIS5_S5_LNS_15FloatRoundStyleE2EEEEEvNS_4gemm9GemmCoordET2_T_T0_SI_T1_SL_T3_,@function
        .size           _ZN7cutlass9reference6device6kernel4GemmINS_9TensorRefINS_6half_tENS_6layout8RowMajorEEES8_S8_S5_S5_NS_11MatrixShapeILi4ELi4EEENS_12multiply_addIS5_S5_S5_EENS_16NumericConverterIS5_S5_LNS_15FloatRoundStyleE2EEEEEvNS_4gemm9GemmCoordET2_T_T0_SI_T1_SL_T3_,(.L_x_104 - _ZN7cutlass9reference6device6kernel4GemmINS_9TensorRefINS_6half_tENS_6layout8RowMajorEEES8_S8_S5_S5_NS_11MatrixShapeILi4ELi4EEENS_12multiply_addIS5_S5_S5_EENS_16NumericConverterIS5_S5_LNS_15FloatRoundStyleE2EEEEEvNS_4gemm9GemmCoordET2_T_T0_SI_T1_SL_T3_)
        .other          _ZN7cutlass9reference6device6kernel4GemmINS_9TensorRefINS_6half_tENS_6layout8RowMajorEEES8_S8_S5_S5_NS_11MatrixShapeILi4ELi4EEENS_12multiply_addIS5_S5_S5_EENS_16NumericConverterIS5_S5_LNS_15FloatRoundStyleE2EEEEEvNS_4gemm9GemmCoordET2_T_T0_SI_T1_SL_T3_,@"STO_CUDA_ENTRY STV_DEFAULT"
_ZN7cutlass9reference6device6kernel4GemmINS_9TensorRefINS_6half_tENS_6layout8RowMajorEEES8_S8_S5_S5_NS_11MatrixShapeILi4ELi4EEENS_12multiply_addIS5_S5_S5_EENS_16NumericConverterIS5_S5_LNS_15FloatRoundStyleE2EEEEEvNS_4gemm9GemmCoordET2_T_T0_SI_T1_SL_T3_:
.text._ZN7cutlass9reference6device6kernel4GemmINS_9TensorRefINS_6half_tENS_6layout8RowMajorEEES8_S8_S5_S5_NS_11MatrixShapeILi4ELi4EEENS_12multiply_addIS5_S5_S5_EENS_16NumericConverterIS5_S5_LNS_15FloatRoundStyleE2EEEEEvNS_4gemm9GemmCoordET2_T_T0_SI_T1_SL_T3_:
[----:B------:R-:W-:Y:S02]  /*0000*/  IMAD.MOV.U32 R1, RZ, RZ, c[0x0][0x28] ;  /* 0x00000a00ff017624 */ /* 0x000fe400078e00ff */
[----:B------:R-:W0:Y:S01]  /*0010*/  S2R R17, SR_TID.X ;  /* 0x0000000000117919 */ /* 0x000e220000002100 */
[----:B------:R-:W-:Y:S01]  /*0020*/  IMAD.MOV.U32 R2, RZ, RZ, c[0x0][0x168] ;  /* 0x00005a00ff027624 */ /* 0x000fe200078e00ff */
[----:B------:R-:W-:Y:S02]  /*0030*/  ULDC.U16 UR6, c[0x0][0x1b8] ;  /* 0x00006e0000067ab9 */ /* 0x000fe40000000400 */
[----:B------:R-:W0:Y:S01]  /*0040*/  S2R R0, SR_CTAID.X ;  /* 0x0000000000007919 */ /* 0x000e220000002500 */
[----:B------:R-:W-:Y:S01]  /*0050*/  ULDC.64 UR8, c[0x0][0x118] ;  /* 0x0000460000087ab9 */ /* 0x000fe20000000a00 */
[----:B------:R-:W-:Y:S01]  /*0060*/  ISETP.GE.AND P0, PT, R2, 0x1, PT ;  /* 0x000000010200780c */ /* 0x000fe20003f06270 */
[----:B------:R-:W-:Y:S01]  /*0070*/  IMAD.U32 R15, RZ, RZ, UR6 ;  /* 0x00000006ff0f7e24 */ /* 0x000fe2000f8e00ff */
[----:B------:R-:W1:Y:S01]  /*0080*/  S2R R22, SR_CTAID.Y ;  /* 0x0000000000167919 */ /* 0x000e620000002600 */
[----:B------:R-:W-:Y:S02]  /*0090*/  IMAD.U32 R14, RZ, RZ, UR6 ;  /* 0x00000006ff0e7e24 */ /* 0x000fe4000f8e00ff */
[----:B------:R-:W-:Y:S01]  /*00a0*/  IMAD.U32 R12, RZ, RZ, UR6 ;  /* 0x00000006ff0c7e24 */ /* 0x000fe2000f8e00ff */
[----:B------:R-:W1:Y:S01]  /*00b0*/  S2R R3, SR_TID.Y ;  /* 0x0000000000037919 */ /* 0x000e620000002200 */
[----:B------:R-:W-:-:S02]  /*00c0*/  IMAD.U32 R7, RZ, RZ, UR6 ;  /* 0x00000006ff077e24 */ /* 0x000fc4000f8e00ff */
[----:B------:R-:W-:Y:S02]  /*00d0*/  IMAD.U32 R6, RZ, RZ, UR6 ;  /* 0x00000006ff067e24 */ /* 0x000fe4000f8e00ff */
[----:B------:R-:W-:Y:S02]  /*00e0*/  IMAD.U32 R37, RZ, RZ, UR6 ;  /* 0x00000006ff257e24 */ /* 0x000fe4000f8e00ff */
[----:B------:R-:W-:Y:S02]  /*00f0*/  IMAD.U32 R16, RZ, RZ, UR6 ;  /* 0x00000006ff107e24 */ /* 0x000fe4000f8e00ff */
[----:B------:R-:W-:Y:S02]  /*0100*/  IMAD.U32 R11, RZ, RZ, UR6 ;  /* 0x00000006ff0b7e24 */ /* 0x000fe4000f8e00ff */
[----:B------:R-:W-:Y:S02]  /*0110*/  IMAD.U32 R13, RZ, RZ, UR6 ;  /* 0x00000006ff0d7e24 */ /* 0x000fe4000f8e00ff */
[----:B------:R-:W-:-:S02]  /*0120*/  IMAD.U32 R36, RZ, RZ, UR6 ;  /* 0x00000006ff247e24 */ /* 0x000fc4000f8e00ff */
[----:B------:R-:W-:Y:S02]  /*0130*/  IMAD.U32 R4, RZ, RZ, UR6 ;  /* 0x00000006ff047e24 */ /* 0x000fe4000f8e00ff */
[----:B0-----:R-:W-:Y:S02]  /*0140*/  IMAD R17, R0, c[0x0][0x0], R17 ;  /* 0x0000000000117a24 */ /* 0x001fe400078e0211 */
[----:B------:R-:W-:Y:S02]  /*0150*/  IMAD.U32 R39, RZ, RZ, UR6 ;  /* 0x00000006ff277e24 */ /* 0x000fe4000f8e00ff */
[----:B------:R-:W-:Y:S02]  /*0160*/  IMAD.U32 R43, RZ, RZ, UR6 ;  /* 0x00000006ff2b7e24 */ /* 0x000fe4000f8e00ff */
[----:B------:R-:W-:Y:S02]  /*0170*/  IMAD.U32 R38, RZ, RZ, UR6 ;  /* 0x00000006ff267e24 */ /* 0x000fe4000f8e00ff */
[----:B-1----:R-:W-:-:S02]  /*0180*/  IMAD R22, R22, c[0x0][0x4], R3 ;  /* 0x0000010016167a24 */ /* 0x002fc400078e0203 */
[----:B------:R-:W-:Y:S02]  /*0190*/  IMAD.U32 R10, RZ, RZ, UR6 ;  /* 0x00000006ff0a7e24 */ /* 0x000fe4000f8e00ff */
[----:B------:R-:W-:Y:S02]  /*01a0*/  IMAD.U32 R41, RZ, RZ, UR6 ;  /* 0x00000006ff297e24 */ /* 0x000fe4000f8e00ff */
[----:B------:R-:W-:Y:S02]  /*01b0*/  IMAD.SHL.U32 R17, R17, 0x4, RZ ;  /* 0x0000000411117824 */ /* 0x000fe400078e00ff */
[----:B------:R-:W-:Y:S01]  /*01c0*/  IMAD.SHL.U32 R22, R22, 0x4, RZ ;  /* 0x0000000416167824 */ /* 0x000fe200078e00ff */
[----:B------:R-:W-:Y:S05]  /*01d0*/  @!P0 BRA `(.L_x_0) ;  /* 0x000007f000008947 */ /* 0x000fea0003800000 */
[----:B------:R-:W-:Y:S01]  /*01e0*/  SHF.R.S32.HI R0, RZ, 0x1f, R17 ;  /* 0x0000001fff007819 */ /* 0x000fe20000011411 */
[C---:B------:R-:W-:Y:S01]  /*01f0*/  IMAD.WIDE.U32 R2, R17.reuse, c[0x0][0x178], RZ ;  /* 0x00005e0011027a25 */ /* 0x040fe200078e00ff */
[----:B------:R-:W-:Y:S01]  /*0200*/  IADD3 R5, R22, 0x3, RZ ;  /* 0x0000000316057810 */ /* 0x000fe20007ffe0ff */
[----:B------:R-:W-:Y:S01]  /*0210*/  UMOV UR5, 0x1 ;  /* 0x0000000100057882 */ /* 0x000fe20000000000 */
[C---:B------:R-:W-:Y:S01]  /*0220*/  IADD3 R19, R17.reuse, 0x3, RZ ;  /* 0x0000000311137810 */ /* 0x040fe20007ffe0ff */
[----:B------:R-:W-:Y:S01]  /*0230*/  IMAD R0, R0, c[0x0][0x178], RZ ;  /* 0x00005e0000007a24 */ /* 0x000fe200078e02ff */
[----:B------:R-:W-:Y:S01]  /*0240*/  IADD3 R4, R22, 0x2, RZ ;  /* 0x0000000216047810 */ /* 0x000fe20007ffe0ff */
[----:B------:R-:W-:Y:S01]  /*0250*/  ULDC.64 UR10, c[0x0][0x188] ;  /* 0x00006200000a7ab9 */ /* 0x000fe20000000a00 */
[C---:B------:R-:W-:Y:S01]  /*0260*/  IADD3 R20, R17.reuse, 0x2, RZ ;  /* 0x0000000211147810 */ /* 0x040fe20007ffe0ff */
[C---:B------:R-:W-:Y:S01]  /*0270*/  IMAD R31, R17.reuse, c[0x0][0x17c], R0 ;  /* 0x00005f00111f7a24 */ /* 0x040fe200078e0200 */
[----:B------:R-:W-:Y:S01]  /*0280*/  IADD3 R21, R17, 0x1, RZ ;  /* 0x0000000111157810 */ /* 0x000fe20007ffe0ff */
[----:B------:R-:W-:Y:S01]  /*0290*/  IMAD.U32 R14, RZ, RZ, UR6 ;  /* 0x00000006ff0e7e24 */ /* 0x000fe2000f8e00ff */
[----:B------:R-:W-:Y:S01]  /*02a0*/  ISETP.GE.AND P1, PT, R5, c[0x0][0x164], PT ;  /* 0x0000590005007a0c */ /* 0x000fe20003f26270 */
[----:B------:R-:W-:Y:S01]  /*02b0*/  IMAD.IADD R31, R3, 0x1, R31 ;  /* 0x00000001031f7824 */ /* 0x000fe200078e021f */
[----:B------:R-:W-:Y:S01]  /*02c0*/  SHF.R.S32.HI R5, RZ, 0x1f, R19 ;  /* 0x0000001fff057819 */ /* 0x000fe20000011413 */
[----:B------:R-:W-:Y:S01]  /*02d0*/  IMAD.WIDE.U32 R32, R20, c[0x0][0x178], RZ ;  /* 0x00005e0014207a25 */ /* 0x000fe200078e00ff */
[----:B------:R-:W-:Y:S01]  /*02e0*/  ISETP.GE.AND P0, PT, R4, c[0x0][0x164], PT ;  /* 0x0000590004007a0c */ /* 0x000fe20003f06270 */
[----:B------:R-:W-:Y:S01]  /*02f0*/  UMOV UR4, URZ ;  /* 0x0000003f00047c82 */ /* 0x000fe20008000000 */
[----:B------:R-:W-:Y:S01]  /*0300*/  SHF.R.S32.HI R4, RZ, 0x1f, R20 ;  /* 0x0000001fff047819 */ /* 0x000fe20000011414 */
[----:B------:R-:W-:Y:S01]  /*0310*/  IMAD R6, R5, c[0x0][0x178], RZ ;  /* 0x00005e0005067a24 */ /* 0x000fe200078e02ff */
[----:B------:R-:W-:Y:S01]  /*0320*/  SHF.R.S32.HI R0, RZ, 0x1f, R21 ;  /* 0x0000001fff007819 */ /* 0x000fe20000011415 */
[----:B------:R-:W-:Y:S01]  /*0330*/  IMAD.U32 R12, RZ, RZ, UR6 ;  /* 0x00000006ff0c7e24 */ /* 0x000fe2000f8e00ff */
[----:B------:R-:W-:Y:S01]  /*0340*/  LEA R30, P2, R2, c[0x0][0x170], 0x1 ;  /* 0x00005c00021e7a11 */ /* 0x000fe200078408ff */
[----:B------:R-:W-:Y:S01]  /*0350*/  IMAD R9, R4, c[0x0][0x178], RZ ;  /* 0x00005e0004097a24 */ /* 0x000fe200078e02ff */
[----:B------:R-:W-:Y:S01]  /*0360*/  LEA R27, P3, R32, c[0x0][0x170], 0x1 ;  /* 0x00005c00201b7a11 */ /* 0x000fe200078608ff */
[----:B------:R-:W-:Y:S01]  /*0370*/  IMAD R8, R0, c[0x0][0x178], RZ ;  /* 0x00005e0000087a24 */ /* 0x000fe200078e02ff */
[----:B------:R-:W-:Y:S01]  /*0380*/  LEA.HI.X R31, R2, c[0x0][0x174], R31, 0x1, P2 ;  /* 0x00005d00021f7a11 */ /* 0x000fe200010f0c1f */
[C---:B------:R-:W-:Y:S01]  /*0390*/  IMAD.WIDE.U32 R2, R19.reuse, c[0x0][0x178], RZ ;  /* 0x00005e0013027a25 */ /* 0x040fe200078e00ff */
[----:B------:R-:W-:Y:S01]  /*03a0*/  PRMT R34, RZ, 0x7610, R34 ;  /* 0x00007610ff227816 */ /* 0x000fe20000000022 */
[----:B------:R-:W-:Y:S01]  /*03b0*/  USHF.L.U64.HI UR5, UR10, UR5, UR11 ;  /* 0x000000050a057299 */ /* 0x000fe2000801020b */
[----:B------:R-:W-:Y:S01]  /*03c0*/  PRMT R35, RZ, 0x7610, R35 ;  /* 0x00007610ff237816 */ /* 0x000fe20000000023 */
[----:B------:R-:W-:Y:S01]  /*03d0*/  IMAD R7, R19, c[0x0][0x17c], R6 ;  /* 0x00005f0013077a24 */ /* 0x000fe200078e0206 */
[----:B------:R-:W-:Y:S01]  /*03e0*/  LEA R0, P2, R2, c[0x0][0x170], 0x1 ;  /* 0x00005c0002007a11 */ /* 0x000fe200078408ff */
[----:B------:R-:W-:Y:S01]  /*03f0*/  IMAD.WIDE.U32 R4, R21, c[0x0][0x178], RZ ;  /* 0x00005e0015047a25 */ /* 0x000fe200078e00ff */
[----:B------:R-:W-:-:S02]  /*0400*/  PRMT R18, RZ, 0x7610, R18 ;  /* 0x00007610ff127816 */ /* 0x000fc40000000012 */
[----:B------:R-:W-:Y:S01]  /*0410*/  IADD3 R26, R22, 0x1, RZ ;  /* 0x00000001161a7810 */ /* 0x000fe20007ffe0ff */
[----:B------:R-:W-:Y:S01]  /*0420*/  IMAD R9, R20, c[0x0][0x17c], R9 ;  /* 0x00005f0014097a24 */ /* 0x000fe200078e0209 */
[----:B------:R-:W-:Y:S01]  /*0430*/  LEA R28, P4, R4, c[0x0][0x170], 0x1 ;  /* 0x00005c00041c7a11 */ /* 0x000fe200078808ff */
[--C-:B------:R-:W-:Y:S01]  /*0440*/  IMAD R29, R21, c[0x0][0x17c], R8.reuse ;  /* 0x00005f00151d7a24 */ /* 0x100fe200078e0208 */
[----:B------:R-:W-:Y:S01]  /*0450*/  PRMT R8, RZ, 0x7610, R8 ;  /* 0x00007610ff087816 */ /* 0x000fe20000000008 */
[----:B------:R-:W-:Y:S02]  /*0460*/  IMAD.IADD R3, R3, 0x1, R7 ;  /* 0x0000000103037824 */ /* 0x000fe400078e0207 */
[----:B------:R-:W-:Y:S01]  /*0470*/  IMAD.IADD R7, R33, 0x1, R9 ;  /* 0x0000000121077824 */ /* 0x000fe200078e0209 */
[----:B------:R-:W-:Y:S01]  /*0480*/  PRMT R33, RZ, 0x7610, R33 ;  /* 0x00007610ff217816 */ /* 0x000fe20000000021 */
[----:B------:R-:W-:Y:S01]  /*0490*/  IMAD.IADD R29, R5, 0x1, R29 ;  /* 0x00000001051d7824 */ /* 0x000fe200078e021d */
[----:B------:R-:W-:Y:S01]  /*04a0*/  LEA.HI.X R3, R2, c[0x0][0x174], R3, 0x1, P2 ;  /* 0x00005d0002037a11 */ /* 0x000fe200010f0c03 */
[----:B------:R-:W-:Y:S01]  /*04b0*/  IMAD.U32 R6, RZ, RZ, UR6 ;  /* 0x00000006ff067e24 */ /* 0x000fe2000f8e00ff */
[----:B------:R-:W-:Y:S01]  /*04c0*/  PRMT R2, RZ, 0x7610, R2 ;  /* 0x00007610ff027816 */ /* 0x000fe20000000002 */
[----:B------:R-:W-:Y:S01]  /*04d0*/  IMAD.U32 R37, RZ, RZ, UR6 ;  /* 0x00000006ff257e24 */ /* 0x000fe2000f8e00ff */
[----:B------:R-:W-:Y:S01]  /*04e0*/  PRMT R9, RZ, 0x7610, R9 ;  /* 0x00007610ff097816 */ /* 0x000fe20000000009 */
[----:B------:R-:W-:Y:S01]  /*04f0*/  IMAD.U32 R16, RZ, RZ, UR6 ;  /* 0x00000006ff107e24 */ /* 0x000fe2000f8e00ff */
[----:B------:R-:W-:Y:S01]  /*0500*/  PRMT R5, RZ, 0x7610, R5 ;  /* 0x00007610ff057816 */ /* 0x000fe20000000005 */
[----:B------:R-:W-:Y:S01]  /*0510*/  IMAD.U32 R11, RZ, RZ, UR6 ;  /* 0x00000006ff0b7e24 */ /* 0x000fe2000f8e00ff */
[----:B------:R-:W-:Y:S01]  /*0520*/  LEA.HI.X R32, R32, c[0x0][0x174], R7, 0x1, P3 ;  /* 0x00005d0020207a11 */ /* 0x000fe200018f0c07 */
[----:B------:R-:W-:Y:S01]  /*0530*/  IMAD.U32 R7, RZ, RZ, UR6 ;  /* 0x00000006ff077e24 */ /* 0x000fe2000f8e00ff */
[----:B------:R-:W-:Y:S01]  /*0540*/  LEA.HI.X R29, R4, c[0x0][0x174], R29, 0x1, P4 ;  /* 0x00005d00041d7a11 */ /* 0x000fe200020f0c1d */
[----:B------:R-:W-:-:S02]  /*0550*/  IMAD.U32 R13, RZ, RZ, UR6 ;  /* 0x00000006ff0d7e24 */ /* 0x000fc4000f8e00ff */
[----:B------:R-:W-:Y:S02]  /*0560*/  IMAD.U32 R36, RZ, RZ, UR6 ;  /* 0x00000006ff247e24 */ /* 0x000fe4000f8e00ff */
[----:B------:R-:W-:Y:S02]  /*0570*/  IMAD.U32 R4, RZ, RZ, UR6 ;  /* 0x00000006ff047e24 */ /* 0x000fe4000f8e00ff */
[----:B------:R-:W-:Y:S02]  /*0580*/  IMAD.U32 R39, RZ, RZ, UR6 ;  /* 0x00000006ff277e24 */ /* 0x000fe4000f8e00ff */
[----:B------:R-:W-:Y:S02]  /*0590*/  IMAD.U32 R43, RZ, RZ, UR6 ;  /* 0x00000006ff2b7e24 */ /* 0x000fe4000f8e00ff */
[----:B------:R-:W-:Y:S02]  /*05a0*/  IMAD.U32 R38, RZ, RZ, UR6 ;  /* 0x00000006ff267e24 */ /* 0x000fe4000f8e00ff */
[----:B------:R-:W-:-:S02]  /*05b0*/  IMAD.U32 R10, RZ, RZ, UR6 ;  /* 0x00000006ff0a7e24 */ /* 0x000fc4000f8e00ff */
[----:B------:R-:W-:Y:S01]  /*05c0*/  IMAD.U32 R41, RZ, RZ, UR6 ;  /* 0x00000006ff297e24 */ /* 0x000fe2000f8e00ff */
[----:B------:R-:W-:Y:S02]  /*05d0*/  ULDC.64 UR6, c[0x0][0x180] ;  /* 0x0000600000067ab9 */ /* 0x000fe40000000a00 */
.L_x_1:
[----:B------:R-:W-:Y:S01]  /*05e0*/  ISETP.GE.AND P4, PT, R17, c[0x0][0x160], PT ;  /* 0x0000580011007a0c */ /* 0x000fe20003f86270 */
[----:B------:R-:W-:Y:S01]  /*05f0*/  IMAD.MOV.U32 R45, RZ, RZ, 0x2 ;  /* 0x00000002ff2d7424 */ /* 0x000fe200078e00ff */
[----:B------:R-:W-:Y:S02]  /*0600*/  ISETP.GE.AND P2, PT, R21, c[0x0][0x160], PT ;  /* 0x0000580015007a0c */ /* 0x000fe40003f46270 */
[----:B------:R-:W-:Y:S01]  /*0610*/  ISETP.GE.AND P3, PT, R22, c[0x0][0x164], PT ;  /* 0x0000590016007a0c */ /* 0x000fe20003f66270 */
[----:B------:R-:W-:-:S08]  /*0620*/  IMAD.MOV.U32 R25, RZ, RZ, 0x2 ;  /* 0x00000002ff197424 */ /* 0x000fd000078e00ff */
[----:B------:R0:W2:Y:S01]  /*0630*/  @!P4 LDG.E.U16 R33, [R30.64] ;  /* 0x000000081e21c981 */ /* 0x0000a2000c1e1500 */
[----:B------:R-:W-:-:S03]  /*0640*/  ISETP.GE.AND P4, PT, R26, c[0x0][0x164], PT ;  /* 0x000059001a007a0c */ /* 0x000fc60003f86270 */
[----:B------:R1:W2:Y:S01]  /*0650*/  @!P2 LDG.E.U16 R34, [R28.64] ;  /* 0x000000081c22a981 */ /* 0x0002a2000c1e1500 */
[----:B------:R-:W-:Y:S01]  /*0660*/  @!P3 IMAD.WIDE R44, R22, R45, UR6 ;  /* 0x00000006162cbe25 */ /* 0x000fe2000f8e022d */
[----:B------:R-:W-:-:S04]  /*0670*/  ISETP.GE.AND P2, PT, R20, c[0x0][0x160], PT ;  /* 0x0000580014007a0c */ /* 0x000fc80003f46270 */
[----:B------:R-:W3:Y:S01]  /*0680*/  @!P3 LDG.E.U16 R2, [R44.64] ;  /* 0x000000082c02b981 */ /* 0x000ee2000c1e1500 */
[----:B------:R-:W-:Y:S01]  /*0690*/  ISETP.GE.AND P3, PT, R19, c[0x0][0x160], PT ;  /* 0x0000580013007a0c */ /* 0x000fe20003f66270 */
[----:B------:R-:W-:-:S05]  /*06a0*/  IMAD.WIDE R24, R26, R25, UR6 ;  /* 0x000000061a187e25 */ /* 0x000fca000f8e0219 */
[----:B------:R4:W5:Y:S04]  /*06b0*/  @!P4 LDG.E.U16 R9, [R24.64] ;  /* 0x000000081809c981 */ /* 0x000968000c1e1500 */
[----:B------:R4:W5:Y:S04]  /*06c0*/  @!P0 LDG.E.U16 R5, [R24.64+0x2] ;  /* 0x0000020818058981 */ /* 0x000968000c1e1500 */
[----:B------:R4:W5:Y:S02]  /*06d0*/  @!P1 LDG.E.U16 R18, [R24.64+0x4] ;  /* 0x0000040818129981 */ /* 0x000964000c1e1500 */
[----:B----4-:R-:W-:-:S02]  /*06e0*/  @!P2 IMAD.MOV.U32 R24, RZ, RZ, R27 ;  /* 0x000000ffff18a224 */ /* 0x010fc400078e001b */
[----:B------:R-:W-:-:S05]  /*06f0*/  @!P2 IMAD.MOV.U32 R25, RZ, RZ, R32 ;  /* 0x000000ffff19a224 */ /* 0x000fca00078e0020 */
[----:B------:R4:W5:Y:S02]  /*0700*/  @!P2 LDG.E.U16 R35, [R24.64] ;  /* 0x000000081823a981 */ /* 0x000964000c1e1500 */
[----:B----4-:R-:W-:Y:S02]  /*0710*/  @!P3 IMAD.MOV.U32 R24, RZ, RZ, R0 ;  /* 0x000000ffff18b224 */ /* 0x010fe400078e0000 */
[----:B------:R-:W-:-:S05]  /*0720*/  @!P3 IMAD.MOV.U32 R25, RZ, RZ, R3 ;  /* 0x000000ffff19b224 */ /* 0x000fca00078e0003 */
[----:B------:R-:W4:Y:S01]  /*0730*/  @!P3 LDG.E.U16 R8, [R24.64] ;  /* 0x000000081808b981 */ /* 0x000f22000c1e1500 */
[----:B------:R-:W-:Y:S02]  /*0740*/  UIADD3 UR4, UR4, 0x1, URZ ;  /* 0x0000000104047890 */ /* 0x000fe4000fffe03f */
[----:B------:R-:W-:Y:S02]  /*0750*/  ULDC UR11, c[0x0][0x168] ;  /* 0x00005a00000b7ab9 */ /* 0x000fe40000000800 */
[----:B------:R-:W-:Y:S01]  /*0760*/  UISETP.GE.AND UP0, UPT, UR4, UR11, UPT ;  /* 0x0000000b0400728c */ /* 0x000fe2000bf06270 */
[----:B------:R-:W-:-:S05]  /*0770*/  PRMT R15, R14, 0x5410, R15 ;  /* 0x000054100e0f7816 */ /* 0x000fca000000000f */
[----:B------:R-:W-:Y:S02]  /*0780*/  PLOP3.LUT P6, PT, PT, PT, UP0, 0x80, 0x0 ;  /* 0x000000000000781c */ /* 0x000fe40003fcf008 */
[----:B------:R-:W-:Y:S02]  /*0790*/  PRMT R43, R38, 0x5410, R43 ;  /* 0x00005410262b7816 */ /* 0x000fe4000000002b */
[----:B------:R-:W-:Y:S02]  /*07a0*/  PRMT R36, R36, 0x5410, R13 ;  /* 0x0000541024247816 */ /* 0x000fe4000000000d */
[----:B------:R-:W-:Y:S02]  /*07b0*/  PRMT R6, R37, 0x5410, R6 ;  /* 0x0000541025067816 */ /* 0x000fe40000000006 */
[----:B------:R-:W-:Y:S02]  /*07c0*/  PRMT R10, R41, 0x5410, R10 ;  /* 0x00005410290a7816 */ /* 0x000fe4000000000a */
[----:B------:R-:W-:-:S02]  /*07d0*/  PRMT R4, R39, 0x5410, R4 ;  /* 0x0000541027047816 */ /* 0x000fc40000000004 */
[----:B------:R-:W-:Y:S02]  /*07e0*/  PRMT R16, R11, 0x5410, R16 ;  /* 0x000054100b107816 */ /* 0x000fe40000000010 */
[----:B------:R-:W-:Y:S01]  /*07f0*/  PRMT R7, R7, 0x5410, R12 ;  /* 0x0000541007077816 */ /* 0x000fe2000000000c */
[----:B------:R-:W-:Y:S01]  /*0800*/  ULEA UR6, UP1, UR10, UR6, 0x1 ;  /* 0x000000060a067291 */ /* 0x000fe2000f82083f */
[----:B------:R-:W-:Y:S02]  /*0810*/  IADD3 R0, P2, R0, 0x2, RZ ;  /* 0x0000000200007810 */ /* 0x000fe40007f5e0ff */
[----:B------:R-:W-:Y:S02]  /*0820*/  IADD3 R27, P3, R27, 0x2, RZ ;  /* 0x000000021b1b7810 */ /* 0x000fe40007f7e0ff */
[----:B-1----:R-:W-:Y:S02]  /*0830*/  IADD3 R28, P4, R28, 0x2, RZ ;  /* 0x000000021c1c7810 */ /* 0x002fe40007f9e0ff */
[----:B0-----:R-:W-:Y:S01]  /*0840*/  IADD3 R30, P5, R30, 0x2, RZ ;  /* 0x000000021e1e7810 */ /* 0x001fe20007fbe0ff */
[----:B------:R-:W-:Y:S01]  /*0850*/  UIADD3.X UR7, UR7, UR5, URZ, UP1, !UPT ;  /* 0x0000000507077290 */ /* 0x000fe20008ffe43f */
[----:B------:R-:W-:-:S02]  /*0860*/  IMAD.X R3, RZ, RZ, R3, P2 ;  /* 0x000000ffff037224 */ /* 0x000fc400010e0603 */
[----:B------:R-:W-:Y:S02]  /*0870*/  IMAD.X R32, RZ, RZ, R32, P3 ;  /* 0x000000ffff207224 */ /* 0x000fe400018e0620 */
[----:B------:R-:W-:Y:S02]  /*0880*/  IMAD.X R29, RZ, RZ, R29, P4 ;  /* 0x000000ffff1d7224 */ /* 0x000fe400020e061d */
[----:B------:R-:W-:Y:S01]  /*0890*/  IMAD.X R31, RZ, RZ, R31, P5 ;  /* 0x000000ffff1f7224 */ /* 0x000fe200028e061f */
[----:B--2---:R-:W-:-:S05]  /*08a0*/  PRMT R13, R33, 0x5410, R34 ;  /* 0x00005410210d7816 */ /* 0x004fca0000000022 */
[C---:B---3--:R-:W-:Y:S02]  /*08b0*/  HFMA2 R41, R13.reuse, R2.H0_H0, R10 ;  /* 0x200000020d297231 */ /* 0x048fe4000000000a */
[C---:B-----5:R-:W-:Y:S02]  /*08c0*/  HFMA2 R39, R13.reuse, R9.H0_H0, R4 ;  /* 0x200000090d277231 */ /* 0x060fe40000000004 */
[C---:B------:R-:W-:Y:S02]  /*08d0*/  HFMA2 R11, R13.reuse, R5.H0_H0, R16 ;  /* 0x200000050d0b7231 */ /* 0x040fe40000000010 */
[----:B------:R-:W-:Y:S01]  /*08e0*/  HFMA2 R7, R13, R18.H0_H0, R7 ;  /* 0x200000120d077231 */ /* 0x000fe20000000007 */
[----:B------:R-:W-:Y:S02]  /*08f0*/  PRMT R10, R41, 0x7632, R10 ;  /* 0x00007632290a7816 */ /* 0x000fe4000000000a */
[----:B------:R-:W-:Y:S02]  /*0900*/  PRMT R4, R39, 0x7632, R4 ;  /* 0x0000763227047816 */ /* 0x000fe40000000004 */
[----:B------:R-:W-:-:S02]  /*0910*/  PRMT R16, R11, 0x7632, R16 ;  /* 0x000076320b107816 */ /* 0x000fc40000000010 */
[----:B------:R-:W-:Y:S02]  /*0920*/  PRMT R12, R7, 0x7632, R12 ;  /* 0x00007632070c7816 */ /* 0x000fe4000000000c */
[----:B----4-:R-:W-:-:S05]  /*0930*/  PRMT R14, R35, 0x5410, R8 ;  /* 0x00005410230e7816 */ /* 0x010fca0000000008 */
[C---:B------:R-:W-:Y:S02]  /*0940*/  HFMA2 R38, R14.reuse, R2.H0_H0, R43 ;  /* 0x200000020e267231 */ /* 0x040fe4000000002b */
[C---:B------:R-:W-:Y:S02]  /*0950*/  HFMA2 R36, R14.reuse, R9.H0_H0, R36 ;  /* 0x200000090e247231 */ /* 0x040fe40000000024 */
[C---:B------:R-:W-:Y:S02]  /*0960*/  HFMA2 R37, R14.reuse, R5.H0_H0, R6 ;  /* 0x200000050e257231 */ /* 0x040fe40000000006 */
[----:B------:R-:W-:Y:S01]  /*0970*/  HFMA2 R14, R14, R18.H0_H0, R15 ;  /* 0x200000120e0e7231 */ /* 0x000fe2000000000f */
[----:B------:R-:W-:Y:S02]  /*0980*/  PRMT R43, R38, 0x7632, R43 ;  /* 0x00007632262b7816 */ /* 0x000fe4000000002b */
[----:B------:R-:W-:Y:S02]  /*0990*/  PRMT R13, R36, 0x7632, R13 ;  /* 0x00007632240d7816 */ /* 0x000fe4000000000d */
[----:B------:R-:W-:-:S02]  /*09a0*/  PRMT R6, R37, 0x7632, R6 ;  /* 0x0000763225067816 */ /* 0x000fc40000000006 */
[----:B------:R-:W-:Y:S01]  /*09b0*/  PRMT R15, R14, 0x7632, R15 ;  /* 0x000076320e0f7816 */ /* 0x000fe2000000000f */
[----:B------:R-:W-:Y:S05]  /*09c0*/  @!P6 BRA `(.L_x_1) ;  /* 0xfffffc100000e947 */ /* 0x000fea000383ffff */
.L_x_0:
[C---:B------:R-:W-:Y:S01]  /*09d0*/  ISETP.GE.AND P1, PT, R22.reuse, c[0x0][0x164], PT ;  /* 0x0000590016007a0c */ /* 0x040fe20003f26270 */
[----:B------:R-:W-:Y:S01]  /*09e0*/  BSSY B0, `(.L_x_2) ;  /* 0x0000026000007945 */ /* 0x000fe20003800000 */
[----:B------:R-:W-:Y:S02]  /*09f0*/  SHF.R.S32.HI R0, RZ, 0x1f, R17 ;  /* 0x0000001fff007819 */ /* 0x000fe40000011411 */
[----:B------:R-:W-:Y:S02]  /*0a00*/  IADD3 R2, R22, 0x1, RZ ;  /* 0x0000000116027810 */ /* 0x000fe40007ffe0ff */
[C---:B------:R-:W-:Y:S01]  /*0a10*/  ISETP.GE.OR P5, PT, R17.reuse, c[0x0][0x160], P1 ;  /* 0x0000580011007a0c */ /* 0x040fe20000fa6670 */
[----:B------:R-:W-:Y:S01]  /*0a20*/  IMAD R8, R0, c[0x0][0x1a0], RZ ;  /* 0x0000680000087a24 */ /* 0x000fe200078e02ff */
[----:B------:R-:W-:Y:S02]  /*0a30*/  SHF.R.S32.HI R3, RZ, 0x1f, R2 ;  /* 0x0000001fff037819 */ /* 0x000fe40000011402 */
[C---:B------:R-:W-:Y:S01]  /*0a40*/  IADD3 R5, R17.reuse, 0x1, RZ ;  /* 0x0000000111057810 */ /* 0x040fe20007ffe0ff */
[C---:B------:R-:W-:Y:S01]  /*0a50*/  IMAD R9, R17.reuse, c[0x0][0x1a4], R8 ;  /* 0x0000690011097a24 */ /* 0x040fe200078e0208 */
[C---:B------:R-:W-:Y:S01]  /*0a60*/  IADD3 R27, R17.reuse, 0x2, RZ ;  /* 0x00000002111b7810 */ /* 0x040fe20007ffe0ff */
[C---:B------:R-:W-:Y:S01]  /*0a70*/  IMAD.WIDE.U32 R18, R17.reuse, c[0x0][0x1a0], R2 ;  /* 0x0000680011127a25 */ /* 0x040fe200078e0002 */
[----:B------:R-:W-:-:S02]  /*0a80*/  IADD3 R29, R17, 0x3, RZ ;  /* 0x00000003111d7810 */ /* 0x000fc40007ffe0ff */
[----:B------:R-:W-:Y:S01]  /*0a90*/  ISETP.GE.AND P0, PT, R2, c[0x0][0x164], PT ;  /* 0x0000590002007a0c */ /* 0x000fe20003f06270 */
[----:B------:R-:W-:Y:S01]  /*0aa0*/  IMAD.IADD R9, R9, 0x1, R19 ;  /* 0x0000000109097824 */ /* 0x000fe200078e0213 */
[----:B------:R-:W-:Y:S02]  /*0ab0*/  LEA R8, P6, R18, c[0x0][0x198], 0x1 ;  /* 0x0000660012087a11 */ /* 0x000fe400078c08ff */
[----:B------:R-:W-:Y:S02]  /*0ac0*/  ISETP.GE.OR P2, PT, R5, c[0x0][0x160], P1 ;  /* 0x0000580005007a0c */ /* 0x000fe40000f46670 */
[----:B------:R-:W-:Y:S02]  /*0ad0*/  ISETP.GE.OR P3, PT, R27, c[0x0][0x160], P1 ;  /* 0x000058001b007a0c */ /* 0x000fe40000f66670 */
[----:B------:R-:W-:Y:S02]  /*0ae0*/  ISETP.GE.OR P1, PT, R29, c[0x0][0x160], P1 ;  /* 0x000058001d007a0c */ /* 0x000fe40000f26670 */
[----:B------:R-:W-:-:S02]  /*0af0*/  ISETP.GE.OR P4, PT, R17, c[0x0][0x160], P0 ;  /* 0x0000580011007a0c */ /* 0x000fc40000786670 */
[----:B------:R-:W-:Y:S01]  /*0b00*/  LEA.HI.X R9, R18, c[0x0][0x19c], R9, 0x1, P6 ;  /* 0x0000670012097a11 */ /* 0x000fe200030f0c09 */
[----:B------:R-:W-:Y:S05]  /*0b10*/  @P5 BRA `(.L_x_3) ;  /* 0x0000012000005947 */ /* 0x000fea0003800000 */
[----:B------:R-:W-:Y:S02]  /*0b20*/  SHF.R.S32.HI R24, RZ, 0x1f, R17 ;  /* 0x0000001fff187819 */ /* 0x000fe40000011411 */
[----:B------:R-:W-:-:S03]  /*0b30*/  SHF.R.S32.HI R23, RZ, 0x1f, R22 ;  /* 0x0000001fff177819 */ /* 0x000fc60000011416 */
[----:B------:R-:W-:-:S04]  /*0b40*/  IMAD R18, R24, c[0x0][0x1a0], RZ ;  /* 0x0000680018127a24 */ /* 0x000fc800078e02ff */
[C---:B------:R-:W-:Y:S02]  /*0b50*/  IMAD R21, R17.reuse, c[0x0][0x1a4], R18 ;  /* 0x0000690011157a24 */ /* 0x040fe400078e0212 */
[----:B------:R-:W-:-:S04]  /*0b60*/  IMAD.WIDE.U32 R18, R17, c[0x0][0x1a0], R22 ;  /* 0x0000680011127a25 */ /* 0x000fc800078e0016 */
[----:B------:R-:W-:Y:S01]  /*0b70*/  IMAD.IADD R19, R19, 0x1, R21 ;  /* 0x0000000113137824 */ /* 0x000fe200078e0215 */
[----:B------:R-:W-:-:S04]  /*0b80*/  LEA R20, P5, R18, c[0x0][0x198], 0x1 ;  /* 0x0000660012147a11 */ /* 0x000fc800078a08ff */
[----:B------:R-:W-:-:S05]  /*0b90*/  LEA.HI.X R21, R18, c[0x0][0x19c], R19, 0x1, P5 ;  /* 0x0000670012157a11 */ /* 0x000fca00028f0c13 */
[----:B------:R-:W2:Y:S01]  /*0ba0*/  LDG.E.U16 R20, [R20.64] ;  /* 0x0000000814147981 */ /* 0x000ea2000c1e1500 */
[----:B------:R-:W-:Y:S02]  /*0bb0*/  IMAD R24, R24, c[0x0][0x1b0], RZ ;  /* 0x00006c0018187a24 */ /* 0x000fe400078e02ff */
[----:B------:R-:W-:-:S04]  /*0bc0*/  IMAD.WIDE.U32 R18, R17, c[0x0][0x1b0], R22 ;  /* 0x00006c0011127a25 */ /* 0x000fc800078e0016 */
[----:B------:R-:W-:Y:S01]  /*0bd0*/  IMAD R25, R17, c[0x0][0x1b4], R24 ;  /* 0x00006d0011197a24 */ /* 0x000fe200078e0218 */
[----:B------:R-:W-:-:S03]  /*0be0*/  LEA R24, P5, R18, c[0x0][0x1a8], 0x1 ;  /* 0x00006a0012187a11 */ /* 0x000fc600078a08ff */
[----:B------:R-:W-:-:S05]  /*0bf0*/  IMAD.IADD R19, R19, 0x1, R25 ;  /* 0x0000000113137824 */ /* 0x000fca00078e0219 */
[----:B------:R-:W-:Y:S01]  /*0c00*/  LEA.HI.X R25, R18, c[0x0][0x1ac], R19, 0x1, P5 ;  /* 0x00006b0012197a11 */ /* 0x000fe200028f0c13 */
[----:B--2---:R-:W-:-:S04]  /*0c10*/  HMUL2 R21, R20.H0_H0, c[0x0] [0x190].H0_H0 ;  /* 0x2000640014157a32 */ /* 0x004fc80000000800 */
[----:B------:R-:W-:-:S05]  /*0c20*/  HFMA2 R21, R41.H0_H0, c[0x0] [0x16c].H0_H0, R21.H0_H0 ;  /* 0x20005b0029157a31 */ /* 0x000fca0000040815 */
[----:B------:R0:W-:Y:S02]  /*0c30*/  STG.E.U16 [R24.64], R21 ;  /* 0x0000001518007986 */ /* 0x0001e4000c101508 */
.L_x_3:
[----:B------:R-:W-:Y:S05]  /*0c40*/  BSYNC B0 ;  /* 0x0000000000007941 */ /* 0x000fea0003800000 */
.L_x_2:
[----:B------:R-:W-:Y:S01]  /*0c50*/  BSSY B0, `(.L_x_4) ;  /* 0x0000015000007945 */ /* 0x000fe20003800000 */
[----:B------:R-:W-:Y:S05]  /*0c60*/  @P2 BRA `(.L_x_5) ;  /* 0x0000013000002947 */ /* 0x000fea0003800000 */
[----:B------:R-:W-:Y:S01]  /*0c70*/  SHF.R.S32.HI R26, RZ, 0x1f, R5 ;  /* 0x0000001fff1a7819 */ /* 0x000fe20000011405 */
[--C-:B------:R-:W-:Y:S01]  /*0c80*/  IMAD.MOV.U32 R18, RZ, RZ, R22.reuse ;  /* 0x000000ffff127224 */ /* 0x100fe200078e0016 */
[----:B------:R-:W-:-:S03]  /*0c90*/  SHF.R.S32.HI R19, RZ, 0x1f, R22 ;  /* 0x0000001fff137819 */ /* 0x000fc60000011416 */
[----:B------:R-:W-:-:S04]  /*0ca0*/  IMAD R20, R26, c[0x0][0x1a0], RZ ;  /* 0x000068001a147a24 */ /* 0x000fc800078e02ff */
[C---:B0-----:R-:W-:Y:S02]  /*0cb0*/  IMAD R25, R5.reuse, c[0x0][0x1a4], R20 ;  /* 0x0000690005197a24 */ /* 0x041fe400078e0214 */
        /* <DEDUP_REMOVED lines=9> */
[----:B------:R-:W-:Y:S01]  /*0d50*/  IMAD.IADD R21, R21, 0x1, R31 ;  /* 0x0000000115157824 */ /* 0x000fe200078e021f */
[----:B--2---:R-:W-:-:S04]  /*0d60*/  HMUL2 R19, R24.H0_H0, c[0x0] [0x190].H0_H0 ;  /* 0x2000640018137a32 */ /* 0x004fc80000000800 */
[----:B------:R-:W-:Y:S01]  /*0d70*/  HFMA2 R10, R10.H0_H0, c[0x0] [0x16c].H0_H0, R19.H0_H0 ;  /* 0x20005b000a0a7a31 */ /* 0x000fe20000040813 */
[----:B------:R-:W-:-:S05]  /*0d80*/  LEA.HI.X R19, R20, c[0x0][0x1ac], R21, 0x1, P2 ;  /* 0x00006b0014137a11 */ /* 0x000fca00010f0c15 */
[----:B------:R0:W-:Y:S02]  /*0d90*/  STG.E.U16 [R18.64], R10 ;  /* 0x0000000a12007986 */ /* 0x0001e4000c101508 */
.L_x_5:
[----:B------:R-:W-:Y:S05]  /*0da0*/  BSYNC B0 ;  /* 0x0000000000007941 */ /* 0x000fea0003800000 */
.L_x_4:
[----:B------:R-:W-:Y:S01]  /*0db0*/  BSSY B0, `(.L_x_6) ;  /* 0x0000015000007945 */ /* 0x000fe20003800000 */
[----:B------:R-:W-:Y:S05]  /*0dc0*/  @P3 BRA `(.L_x_7) ;  /* 0x0000013000003947 */ /* 0x000fea0003800000 */
[----:B------:R-:W-:Y:S01]  /*0dd0*/  SHF.R.S32.HI R26, RZ, 0x1f, R27 ;  /* 0x0000001fff1a7819 */ /* 0x000fe2000001141b */
[--C-:B0-----:R-:W-:Y:S01]  /*0de0*/  IMAD.MOV.U32 R18, RZ, RZ, R22.reuse ;  /* 0x000000ffff127224 */ /* 0x101fe200078e0016 */
[----:B------:R-:W-:-:S03]  /*0df0*/  SHF.R.S32.HI R19, RZ, 0x1f, R22 ;  /* 0x0000001fff137819 */ /* 0x000fc60000011416 */
[----:B------:R-:W-:Y:S02]  /*0e00*/  IMAD R10, R26, c[0x0][0x1a0], RZ ;  /* 0x000068001a0a7a24 */ /* 0x000fe400078e02ff */
[----:B------:R-:W-:-:S04]  /*0e10*/  IMAD.WIDE.U32 R24, R27, c[0x0][0x1a0], R18 ;  /* 0x000068001b187a25 */ /* 0x000fc800078e0012 */
[----:B------:R-:W-:Y:S01]  /*0e20*/  IMAD R21, R27, c[0x0][0x1a4], R10 ;  /* 0x000069001b157a24 */ /* 0x000fe200078e020a */
[----:B------:R-:W-:-:S03]  /*0e30*/  LEA R20, P2, R24, c[0x0][0x198], 0x1 ;  /* 0x0000660018147a11 */ /* 0x000fc600078408ff */
[----:B------:R-:W-:-:S05]  /*0e40*/  IMAD.IADD R21, R25, 0x1, R21 ;  /* 0x0000000119157824 */ /* 0x000fca00078e0215 */
        /* <DEDUP_REMOVED lines=11> */
.L_x_7:
[----:B------:R-:W-:Y:S05]  /*0f00*/  BSYNC B0 ;  /* 0x0000000000007941 */ /* 0x000fea0003800000 */
.L_x_6:
        /* <DEDUP_REMOVED lines=21> */
.L_x_9:
[----:B------:R-:W-:Y:S05]  /*1060*/  BSYNC B0 ;  /* 0x0000000000007941 */ /* 0x000fea0003800000 */
.L_x_8:
[----:B0-----:R-:W2:Y:S01]  /*1070*/  @!P4 LDG.E.U16 R10, [R8.64] ;  /* 0x00000008080ac981 */ /* 0x001ea2000c1e1500 */
[----:B------:R-:W-:Y:S01]  /*1080*/  SHF.R.S32.HI R23, RZ, 0x1f, R5 ;  /* 0x0000001fff177819 */ /* 0x000fe20000011405 */
[----:B------:R-:W-:Y:S01]  /*1090*/  IMAD R0, R0, c[0x0][0x1b0], RZ ;  /* 0x00006c0000007a24 */ /* 0x000fe200078e02ff */
[----:B------:R-:W-:Y:S01]  /*10a0*/  ISETP.GE.OR P1, PT, R5, c[0x0][0x160], P0 ;  /* 0x0000580005007a0c */ /* 0x000fe20000726670 */
[----:B------:R-:W-:-:S04]  /*10b0*/  IMAD.WIDE.U32 R30, R17, c[0x0][0x1b0], R2 ;  /* 0x00006c00111e7a25 */ /* 0x000fc800078e0002 */
[----:B------:R-:W-:Y:S01]  /*10c0*/  IMAD R18, R23, c[0x0][0x1a0], RZ ;  /* 0x0000680017127a24 */ /* 0x000fe200078e02ff */
[----:B------:R-:W-:Y:S01]  /*10d0*/  LEA R20, P2, R30, c[0x0][0x1a8], 0x1 ;  /* 0x00006a001e147a11 */ /* 0x000fe200078408ff */
[----:B------:R-:W-:Y:S02]  /*10e0*/  IMAD R21, R17, c[0x0][0x1b4], R0 ;  /* 0x00006d0011157a24 */ /* 0x000fe400078e0200 */
[C---:B------:R-:W-:Y:S02]  /*10f0*/  IMAD R19, R5.reuse, c[0x0][0x1a4], R18 ;  /* 0x0000690005137a24 */ /* 0x040fe400078e0212 */
[----:B------:R-:W-:-:S04]  /*1100*/  IMAD.WIDE.U32 R24, R5, c[0x0][0x1a0], R2 ;  /* 0x0000680005187a25 */ /* 0x000fc800078e0002 */
[----:B------:R-:W-:Y:S01]  /*1110*/  IMAD.IADD R21, R21, 0x1, R31 ;  /* 0x0000000115157824 */ /* 0x000fe200078e021f */
[----:B------:R-:W-:Y:S01]  /*1120*/  LEA R18, P3, R24, c[0x0][0x198], 0x1 ;  /* 0x0000660018127a11 */ /* 0x000fe200078608ff */
[----:B------:R-:W-:-:S03]  /*1130*/  IMAD.IADD R19, R19, 0x1, R25 ;  /* 0x0000000113137824 */ /* 0x000fc600078e0219 */
[----:B------:R-:W-:Y:S02]  /*1140*/  LEA.HI.X R21, R30, c[0x0][0x1ac], R21, 0x1, P2 ;  /* 0x00006b001e157a11 */ /* 0x000fe400010f0c15 */
[----:B------:R-:W-:Y:S01]  /*1150*/  LEA.HI.X R19, R24, c[0x0][0x19c], R19, 0x1, P3 ;  /* 0x0000670018137a11 */ /* 0x000fe200018f0c13 */
[----:B--2---:R-:W-:-:S04]  /*1160*/  @!P4 HMUL2 R10, R10.H0_H0, c[0x0] [0x190].H0_H0 ;  /* 0x200064000a0aca32 */ /* 0x004fc80000000800 */
[----:B------:R-:W-:-:S05]  /*1170*/  @!P4 HFMA2 R10, R39.H0_H0, c[0x0] [0x16c].H0_H0, R10.H0_H0 ;  /* 0x20005b00270aca31 */ /* 0x000fca000004080a */
[----:B------:R-:W-:-:S05]  /*1180*/  PRMT R25, R10, 0x7610, R25 ;  /* 0x000076100a197816 */ /* 0x000fca0000000019 */
[----:B------:R0:W-:Y:S04]  /*1190*/  @!P4 STG.E.U16 [R20.64], R25 ;  /* 0x000000191400c986 */ /* 0x0001e8000c101508 */
[----:B------:R-:W2:Y:S01]  /*11a0*/  @!P1 LDG.E.U16 R10, [R18.64] ;  /* 0x00000008120a9981 */ /* 0x000ea2000c1e1500 */
[----:B------:R-:W-:Y:S01]  /*11b0*/  SHF.R.S32.HI R0, RZ, 0x1f, R27 ;  /* 0x0000001fff007819 */ /* 0x000fe2000001141b */
[----:B------:R-:W-:Y:S01]  /*11c0*/  IMAD R24, R23, c[0x0][0x1b0], RZ ;  /* 0x00006c0017187a24 */ /* 0x000fe200078e02ff */
[C---:B------:R-:W-:Y:S01]  /*11d0*/  ISETP.GE.OR P2, PT, R27.reuse, c[0x0][0x160], P0 ;  /* 0x000058001b007a0c */ /* 0x040fe20000746670 */
[----:B------:R-:W-:-:S04]  /*11e0*/  IMAD.WIDE.U32 R30, R27, c[0x0][0x1a0], R2 ;  /* 0x000068001b1e7a25 */ /* 0x000fc800078e0002 */
[----:B------:R-:W-:Y:S01]  /*11f0*/  IMAD R26, R0, c[0x0][0x1a0], RZ ;  /* 0x00006800001a7a24 */ /* 0x000fe200078e02ff */
[----:B------:R-:W-:Y:S01]  /*1200*/  LEA R32, P4, R30, c[0x0][0x198], 0x1 ;  /* 0x000066001e207a11 */ /* 0x000fe200078808ff */
[C---:B------:R-:W-:Y:S02]  /*1210*/  IMAD R23, R5.reuse, c[0x0][0x1b4], R24 ;  /* 0x00006d0005177a24 */ /* 0x040fe400078e0218 */
[----:B0-----:R-:W-:-:S04]  /*1220*/  IMAD.WIDE.U32 R24, R5, c[0x0][0x1b0], R2 ;  /* 0x00006c0005187a25 */ /* 0x001fc800078e0002 */
[----:B------:R-:W-:Y:S01]  /*1230*/  IMAD R33, R27, c[0x0][0x1a4], R26 ;  /* 0x000069001b217a24 */ /* 0x000fe200078e021a */
[----:B------:R-:W-:Y:S01]  /*1240*/  LEA R34, P3, R24, c[0x0][0x1a8], 0x1 ;  /* 0x00006a0018227a11 */ /* 0x000fe200078608ff */
[----:B------:R-:W-:Y:S02]  /*1250*/  IMAD.IADD R25, R23, 0x1, R25 ;  /* 0x0000000117197824 */ /* 0x000fe400078e0219 */
        /* <DEDUP_REMOVED lines=16> */
[----:B0-----:R-:W-:-:S04]  /*1360*/  IMAD.WIDE.U32 R24, R29, c[0x0][0x1a0], R2 ;  /* 0x000068001d187a25 */ /* 0x001fc800078e0002 */
        /* <DEDUP_REMOVED lines=10> */
[----:B------:R-:W-:Y:S01]  /*1410*/  IADD3 R10, R22, 0x2, RZ ;  /* 0x00000002160a7810 */ /* 0x000fe20007ffe0ff */
[----:B------:R-:W-:Y:S01]  /*1420*/  IMAD R4, R4, c[0x0][0x1b0], RZ ;  /* 0x00006c0004047a24 */ /* 0x000fe200078e02ff */
[----:B------:R-:W-:Y:S01]  /*1430*/  BSSY B0, `(.L_x_10) ;  /* 0x000001a000007945 */ /* 0x000fe20003800000 */
[----:B------:R-:W-:Y:S01]  /*1440*/  IMAD.WIDE.U32 R2, R29, c[0x0][0x1b0], R2 ;  /* 0x00006c001d027a25 */ /* 0x000fe200078e0002 */
[----:B------:R-:W-:-:S03]  /*1450*/  ISETP.GE.AND P2, PT, R10, c[0x0][0x164], PT ;  /* 0x000059000a007a0c */ /* 0x000fc60003f46270 */
[----:B------:R-:W-:Y:S01]  /*1460*/  IMAD R23, R29, c[0x0][0x1b4], R4 ;  /* 0x00006d001d177a24 */ /* 0x000fe200078e0204 */
[----:B------:R-:W-:Y:S02]  /*1470*/  ISETP.GE.OR P6, PT, R17, c[0x0][0x160], P2 ;  /* 0x0000580011007a0c */ /* 0x000fe400017c6670 */
[----:B------:R-:W-:Y:S01]  /*1480*/  IADD3 R4, R22, 0x3, RZ ;  /* 0x0000000316047810 */ /* 0x000fe20007ffe0ff */
[----:B------:R-:W-:Y:S01]  /*1490*/  IMAD.IADD R3, R23, 0x1, R3 ;  /* 0x0000000117037824 */ /* 0x000fe200078e0203 */
[----:B------:R-:W-:Y:S02]  /*14a0*/  LEA R22, P3, R2, c[0x0][0x1a8], 0x1 ;  /* 0x00006a0002167a11 */ /* 0x000fe400078608ff */
[----:B------:R-:W-:Y:S02]  /*14b0*/  ISETP.GE.AND P0, PT, R4, c[0x0][0x164], PT ;  /* 0x0000590004007a0c */ /* 0x000fe40003f06270 */
[----:B------:R-:W-:Y:S02]  /*14c0*/  LEA.HI.X R23, R2, c[0x0][0x1ac], R3, 0x1, P3 ;  /* 0x00006b0002177a11 */ /* 0x000fe400018f0c03 */
[----:B------:R-:W-:-:S02]  /*14d0*/  ISETP.GE.OR P3, PT, R5, c[0x0][0x160], P2 ;  /* 0x0000580005007a0c */ /* 0x000fc40001766670 */
[----:B------:R-:W-:Y:S02]  /*14e0*/  ISETP.GE.OR P5, PT, R17, c[0x0][0x160], P0 ;  /* 0x0000580011007a0c */ /* 0x000fe400007a6670 */
[----:B------:R-:W-:Y:S02]  /*14f0*/  P2R R2, PR, RZ, 0x8 ;  /* 0x00000008ff027803 */ /* 0x000fe40000000000 */
[----:B------:R-:W-:Y:S02]  /*1500*/  ISETP.GE.OR P4, PT, R5, c[0x0][0x160], P0 ;  /* 0x0000580005007a0c */ /* 0x000fe40000786670 */
[----:B------:R-:W-:Y:S02]  /*1510*/  ISETP.GE.OR P3, PT, R27, c[0x0][0x160], P2 ;  /* 0x000058001b007a0c */ /* 0x000fe40001766670 */
[----:B------:R-:W-:Y:S01]  /*1520*/  ISETP.GE.OR P2, PT, R29, c[0x0][0x160], P2 ;  /* 0x000058001d007a0c */ /* 0x000fe20001746670 */
[----:B--2---:R-:W-:-:S04]  /*1530*/  @!P1 HMUL2 R0, R0.H0_H0, c[0x0] [0x190].H0_H0 ;  /* 0x2000640000009a32 */ /* 0x004fc80000000800 */
[----:B------:R-:W-:-:S05]  /*1540*/  @!P1 HFMA2 R0, R13.H0_H0, c[0x0] [0x16c].H0_H0, R0.H0_H0 ;  /* 0x20005b000d009a31 */ /* 0x000fca0000040800 */
[----:B------:R0:W-:Y:S01]  /*1550*/  @!P1 STG.E.U16 [R22.64], R0 ;  /* 0x0000000016009986 */ /* 0x0001e2000c101508 */
[----:B------:R-:W-:Y:S02]  /*1560*/  ISETP.GE.OR P1, PT, R27, c[0x0][0x160], P0 ;  /* 0x000058001b007a0c */ /* 0x000fe40000726670 */
[----:B------:R-:W-:Y:S01]  /*1570*/  ISETP.GE.OR P0, PT, R29, c[0x0][0x160], P0 ;  /* 0x000058001d007a0c */ /* 0x000fe20000706670 */
[----:B------:R-:W-:Y:S07]  /*1580*/  @P6 BRA `(.L_x_11) ;  /* 0x0000004000006947 */ /* 0x000fee0003800000 */
[----:B0-----:R-:W2:Y:S02]  /*1590*/  LDG.E.U16 R0, [R8.64+0x2] ;  /* 0x0000020808007981 */ /* 0x001ea4000c1e1500 */
[----:B--2---:R-:W-:-:S04]  /*15a0*/  HMUL2 R0, R0.H0_H0, c[0x0] [0x190].H0_H0 ;  /* 0x2000640000007a32 */ /* 0x004fc80000000800 */
[----:B------:R-:W-:-:S05]  /*15b0*/  HFMA2 R0, R11.H0_H0, c[0x0] [0x16c].H0_H0, R0.H0_H0 ;  /* 0x20005b000b007a31 */ /* 0x000fca0000040800 */
[----:B------:R0:W-:Y:S02]  /*15c0*/  STG.E.U16 [R20.64+0x2], R0 ;  /* 0x0000020014007986 */ /* 0x0001e4000c101508 */
.L_x_11:
[----:B------:R-:W-:Y:S05]  /*15d0*/  BSYNC B0 ;  /* 0x0000000000007941 */ /* 0x000fea0003800000 */
.L_x_10:
[----:B------:R-:W-:Y:S01]  /*15e0*/  ISETP.NE.AND P6, PT, R2, RZ, PT ;  /* 0x000000ff0200720c */ /* 0x000fe20003fc5270 */
[----:B------:R-:W-:-:S12]  /*15f0*/  BSSY B0, `(.L_x_12) ;  /* 0x0000006000007945 */ /* 0x000fd80003800000 */
[----:B------:R-:W-:Y:S05]  /*1600*/  @P6 BRA `(.L_x_13) ;  /* 0x0000004000006947 */ /* 0x000fea0003800000 */
[----:B0-----:R-:W2:Y:S02]  /*1610*/  LDG.E.U16 R0, [R18.64+0x2] ;  /* 0x0000020812007981 */ /* 0x001ea4000c1e1500 */
[----:B--2---:R-:W-:-:S04]  /*1620*/  HMUL2 R0, R0.H0_H0, c[0x0] [0x190].H0_H0 ;  /* 0x2000640000007a32 */ /* 0x004fc80000000800 */
[----:B------:R-:W-:-:S05]  /*1630*/  HFMA2 R0, R16.H0_H0, c[0x0] [0x16c].H0_H0, R0.H0_H0 ;  /* 0x20005b0010007a31 */ /* 0x000fca0000040800 */
[----:B------:R0:W-:Y:S02]  /*1640*/  STG.E.U16 [R34.64+0x2], R0 ;  /* 0x0000020022007986 */ /* 0x0001e4000c101508 */
.L_x_13:
[----:B------:R-:W-:Y:S05]  /*1650*/  BSYNC B0 ;  /* 0x0000000000007941 */ /* 0x000fea0003800000 */
.L_x_12:
[----:B------:R-:W-:Y:S01]  /*1660*/  BSSY B0, `(.L_x_14) ;  /* 0x0000006000007945 */ /* 0x000fe20003800000 */
[----:B------:R-:W-:Y:S05]  /*1670*/  @P3 BRA `(.L_x_15) ;  /* 0x0000004000003947 */ /* 0x000fea0003800000 */
[----:B0-----:R-:W2:Y:S02]  /*1680*/  LDG.E.U16 R0, [R32.64+0x2] ;  /* 0x0000020820007981 */ /* 0x001ea4000c1e1500 */
[----:B--2---:R-:W-:-:S04]  /*1690*/  HMUL2 R0, R0.H0_H0, c[0x0] [0x190].H0_H0 ;  /* 0x2000640000007a32 */ /* 0x004fc80000000800 */
[----:B------:R-:W-:-:S05]  /*16a0*/  HFMA2 R0, R37.H0_H0, c[0x0] [0x16c].H0_H0, R0.H0_H0 ;  /* 0x20005b0025007a31 */ /* 0x000fca0000040800 */
[----:B------:R0:W-:Y:S02]  /*16b0*/  STG.E.U16 [R40.64+0x2], R0 ;  /* 0x0000020028007986 */ /* 0x0001e4000c101508 */
.L_x_15:
[----:B------:R-:W-:Y:S05]  /*16c0*/  BSYNC B0 ;  /* 0x0000000000007941 */ /* 0x000fea0003800000 */
.L_x_14:
[----:B------:R-:W-:Y:S01]  /*16d0*/  BSSY B0, `(.L_x_16) ;  /* 0x0000006000007945 */ /* 0x000fe20003800000 */
[----:B------:R-:W-:Y:S05]  /*16e0*/  @P2 BRA `(.L_x_17) ;  /* 0x0000004000002947 */ /* 0x000fea0003800000 */
[----:B0-----:R-:W2:Y:S02]  /*16f0*/  LDG.E.U16 R0, [R38.64+0x2] ;  /* 0x0000020826007981 */ /* 0x001ea4000c1e1500 */
[----:B--2---:R-:W-:-:S04]  /*1700*/  HMUL2 R3, R0.H0_H0, c[0x0] [0x190].H0_H0 ;  /* 0x2000640000037a32 */ /* 0x004fc80000000800 */
[----:B------:R-:W-:-:S05]  /*1710*/  HFMA2 R3, R6.H0_H0, c[0x0] [0x16c].H0_H0, R3.H0_H0 ;  /* 0x20005b0006037a31 */ /* 0x000fca0000040803 */
[----:B------:R0:W-:Y:S02]  /*1720*/  STG.E.U16 [R22.64+0x2], R3 ;  /* 0x0000020316007986 */ /* 0x0001e4000c101508 */
.L_x_17:
[----:B------:R-:W-:Y:S05]  /*1730*/  BSYNC B0 ;  /* 0x0000000000007941 */ /* 0x000fea0003800000 */
.L_x_16:
[----:B------:R-:W-:Y:S01]  /*1740*/  BSSY B0, `(.L_x_18) ;  /* 0x0000006000007945 */ /* 0x000fe20003800000 */
[----:B------:R-:W-:Y:S05]  /*1750*/  @P5 BRA `(.L_x_19) ;  /* 0x0000004000005947 */ /* 0x000fea0003800000 */
[----:B------:R-:W2:Y:S02]  /*1760*/  LDG.E.U16 R8, [R8.64+0x4] ;  /* 0x0000040808087981 */ /* 0x000ea4000c1e1500 */
[----:B0-2---:R-:W-:-:S04]  /*1770*/  HMUL2 R0, R8.H0_H0, c[0x0] [0x190].H0_H0 ;  /* 0x2000640008007a32 */ /* 0x005fc80000000800 */
[----:B------:R-:W-:-:S05]  /*1780*/  HFMA2 R0, R7.H0_H0, c[0x0] [0x16c].H0_H0, R0.H0_H0 ;  /* 0x20005b0007007a31 */ /* 0x000fca0000040800 */
[----:B------:R0:W-:Y:S02]  /*1790*/  STG.E.U16 [R20.64+0x4], R0 ;  /* 0x0000040014007986 */ /* 0x0001e4000c101508 */
.L_x_19:
[----:B------:R-:W-:Y:S05]  /*17a0*/  BSYNC B0 ;  /* 0x0000000000007941 */ /* 0x000fea0003800000 */
.L_x_18:
[----:B------:R-:W-:Y:S01]  /*17b0*/  BSSY B0, `(.L_x_20) ;  /* 0x0000006000007945 */ /* 0x000fe20003800000 */
[----:B------:R-:W-:Y:S05]  /*17c0*/  @P4 BRA `(.L_x_21) ;  /* 0x0000004000004947 */ /* 0x000fea0003800000 */
[----:B------:R-:W2:Y:S02]  /*17d0*/  LDG.E.U16 R18, [R18.64+0x4] ;  /* 0x0000040812127981 */ /* 0x000ea4000c1e1500 */
[----:B--2---:R-:W-:-:S04]  /*17e0*/  HMUL2 R6, R18.H0_H0, c[0x0] [0x190].H0_H0 ;  /* 0x2000640012067a32 */ /* 0x004fc80000000800 */
[----:B------:R-:W-:-:S05]  /*17f0*/  HFMA2 R6, R12.H0_H0, c[0x0] [0x16c].H0_H0, R6.H0_H0 ;  /* 0x20005b000c067a31 */ /* 0x000fca0000040806 */
[----:B------:R1:W-:Y:S02]  /*1800*/  STG.E.U16 [R34.64+0x4], R6 ;  /* 0x0000040622007986 */ /* 0x0003e4000c101508 */
.L_x_21:
[----:B------:R-:W-:Y:S05]  /*1810*/  BSYNC B0 ;  /* 0x0000000000007941 */ /* 0x000fea0003800000 */
.L_x_20:
[----:B------:R-:W-:Y:S01]  /*1820*/  BSSY B0, `(.L_x_22) ;  /* 0x0000006000007945 */ /* 0x000fe20003800000 */
[----:B------:R-:W-:Y:S05]  /*1830*/  @P1 BRA `(.L_x_23) ;  /* 0x0000004000001947 */ /* 0x000fea0003800000 */
[----:B------:R-:W2:Y:S02]  /*1840*/  LDG.E.U16 R32, [R32.64+0x4] ;  /* 0x0000040820207981 */ /* 0x000ea4000c1e1500 */
[----:B--2---:R-:W-:-:S04]  /*1850*/  HMUL2 R7, R32.H0_H0, c[0x0] [0x190].H0_H0 ;  /* 0x2000640020077a32 */ /* 0x004fc80000000800 */
[----:B------:R-:W-:-:S05]  /*1860*/  HFMA2 R7, R14.H0_H0, c[0x0] [0x16c].H0_H0, R7.H0_H0 ;  /* 0x20005b000e077a31 */ /* 0x000fca0000040807 */
[----:B------:R2:W-:Y:S02]  /*1870*/  STG.E.U16 [R40.64+0x4], R7 ;  /* 0x0000040728007986 */ /* 0x0005e4000c101508 */
.L_x_23:
[----:B------:R-:W-:Y:S05]  /*1880*/  BSYNC B0 ;  /* 0x0000000000007941 */ /* 0x000fea0003800000 */
.L_x_22:
[----:B------:R-:W-:Y:S05]  /*1890*/  @P0 EXIT ;  /* 0x000000000000094d */ /* 0x000fea0003800000 */
[----:B------:R-:W3:Y:S02]  /*18a0*/  LDG.E.U16 R38, [R38.64+0x4] ;  /* 0x0000040826267981 */ /* 0x000ee4000c1e1500 */
[----:B0--3--:R-:W-:-:S04]  /*18b0*/  HMUL2 R0, R38.H0_H0, c[0x0] [0x190].H0_H0 ;  /* 0x2000640026007a32 */ /* 0x009fc80000000800 */
[----:B------:R-:W-:-:S05]  /*18c0*/  HFMA2 R0, R15.H0_H0, c[0x0] [0x16c].H0_H0, R0.H0_H0 ;  /* 0x20005b000f007a31 */ /* 0x000fca0000040800 */
[----:B------:R-:W-:Y:S01]  /*18d0*/  STG.E.U16 [R22.64+0x4], R0 ;  /* 0x0000040016007986 */ /* 0x000fe2000c101508 */
[----:B------:R-:W-:Y:S05]  /*18e0*/  EXIT ;  /* 0x000000000000794d */ /* 0x000fea0003800000 */
.L_x_24:
[----:B------:R-:W-:-:S00]  /*18f0*/  BRA `(.L_x_24) ;  /* 0xfffffff000007947 */ /* 0x000fc0000383ffff */
[----:B------:R-:W-:-:S00]  /*1900*/  NOP ;  /* 0x0000000000007918 */ /* 0x000fc00000000000 */
[----:B------:R-:W-:-:S00]  /*1910*/  NOP ;  /* 0x0000000000007918 */ /* 0x000fc00000000000 */
[----:B------:R-:W-:-:S00]  /*1920*/  NOP ;  /* 0x0000000000007918 */ /* 0x000fc00000000000 */
[----:B------:R-:W-:-:S00]  /*1930*/  NOP ;  /* 0x0000000000007918 */ /* 0x000fc00000000000 */
[----:B------:R-:W-:-:S00]  /*1940*/  NOP ;  /* 0x0000000000007918 */ /* 0x000fc00000000000 */
[----:B------:R-:W-:-:S00]  /*1950*/  NOP ;  /* 0x0000000000007918 */ /* 0x000fc00000000000 */
[----:B------:R-:W-:-:S00]  /*1960*/  NOP ;  /* 0x0000000000007918 */ /* 0x000fc00000000000 */
[----:B------:R-:W-:-:S00]  /*1970*/  NOP ;  /* 0x0000000000007918 */ /* 0x000fc00000000000 */
.L_x_104:


//--------------------- .text._ZN7cutlass7Kernel2INS_4gemm6kernel20DefaultGemmUniversalINS_6half_tENS_6layout8RowMajorELNS_16ComplexTransformE0ELi8ES4_S6_LS7_0ELi8ES4_S6_S4_NS_4arch15OpClassTensorOpENS8_4Sm80ENS1_9GemmShapeILi128ELi128ELi32EEENSB_ILi64ELi64ELi32EEENSB_ILi16ELi8ELi16EEENS_8epilogue6thread17LinearCombinationIS4_Li8ES4_S4_LNSG_9ScaleType4KindE0ELNS_15FloatRoundStyleE2ES4_EENS1_11threadblock25ThreadblockSwizzleStreamKELi4ENS8_13OpMultiplyAddELNS1_23SharedMemoryClearOptionE0ELb0ELb0ELb0ENS5_9NoPermuteESQ_SQ_vE10SelectBaseISN_vEEEEvNT_6ParamsE --------------------------
	.section	.text._ZN7cutlass7Kernel2INS_4gemm6kernel20DefaultGemmUniversalINS_6half_tENS_6layout8RowMajorELNS_16ComplexTransformE0ELi8ES4_S6_LS7_0ELi8ES4_S6_S4_NS_4arch15OpClassTensorOpENS8_4Sm80ENS1_9GemmShapeILi128ELi128ELi32EEENSB_ILi64ELi64ELi32EEENSB_ILi16ELi8ELi16EEENS_8epilogue6thread17LinearCombinationIS4_Li8ES4_S4_LNSG_9ScaleType4KindE0ELNS_15FloatRoundStyleE2ES4_EENS1_11threadblock25ThreadblockSwizzleStreamKELi4ENS8_13OpMultiplyAddELNS1_23SharedMemoryClearOptionE0ELb0ELb0ELb0ENS5_9NoPermuteESQ_SQ_vE10SelectBaseISN_vEEEEvNT_6ParamsE,"ax",@progbits
	.sectioninfo	@"SHI_REGISTERS=168"
	.align	128
.text._ZN7cutlass7Kernel2INS_4gemm6kernel20DefaultGemmUniversalINS_6half_tENS_6layout8RowMajorELNS_16ComplexTransformE0ELi8ES4_S6_LS7_0ELi8ES4_S6_S4_NS_4arch15OpClassTensorOpENS8_4Sm80ENS1_9GemmShapeILi128ELi128ELi32EEENSB_ILi64ELi64ELi32EEENSB_ILi16ELi8ELi16EEENS_8epilogue6thread17LinearCombinationIS4_Li8ES4_S4_LNSG_9ScaleType4KindE0ELNS_15FloatRoundStyleE2ES4_EENS1_11threadblock25ThreadblockSwizzleStreamKELi4ENS8_13OpMultiplyAddELNS1_23SharedMemoryClearOptionE0ELb0ELb0ELb0ENS5_9NoPermuteESQ_SQ_vE10SelectBaseISN_vEEEEvNT_6ParamsE:
        .type           _ZN7cutlass7Kernel2INS_4gemm6kernel20DefaultGemmUniversalINS_6half_tENS_6layout8RowMajorELNS_16ComplexTransformE0ELi8ES4_S6_LS7_0ELi8ES4_S6_S4_NS_4arch15OpClassTensorOpENS8_4Sm80ENS1_9GemmShapeILi128ELi128ELi32EEENSB_ILi64ELi64ELi32EEENSB_ILi16ELi8ELi16EEENS_8epilogue6thread17LinearCombinationIS4_Li8ES4_S4_LNSG_9ScaleType4KindE0ELNS_15FloatRoundStyleE2ES4_EENS1_11threadblock25ThreadblockSwizzleStreamKELi4ENS8_13OpMultiplyAddELNS1_23SharedMemoryClearOptionE0ELb0ELb0ELb0ENS5_9NoPermuteESQ_SQ_vE10SelectBaseISN_vEEEEvNT_6ParamsE,@function
        .size           _ZN7cutlass7Kernel2INS_4gemm6kernel20DefaultGemmUniversalINS_6half_tENS_6layout8RowMajorELNS_16ComplexTransformE0ELi8ES4_S6_LS7_0ELi8ES4_S6_S4_NS_4arch15OpClassTensorOpENS8_4Sm80ENS1_9GemmShapeILi128ELi128ELi32EEENSB_ILi64ELi64ELi32EEENSB_ILi16ELi8ELi16EEENS_8epilogue6thread17LinearCombinationIS4_Li8ES4_S4_LNSG_9ScaleType4KindE0ELNS_15FloatRoundStyleE2ES4_EENS1_11threadblock25ThreadblockSwizzleStreamKELi4ENS8_13OpMultiplyAddELNS1_23SharedMemoryClearOptionE0ELb0ELb0ELb0ENS5_9NoPermuteESQ_SQ_vE10SelectBaseISN_vEEEEvNT_6ParamsE,(.L_x_102 - _ZN7cutlass7Kernel2INS_4gemm6kernel20DefaultGemmUniversalINS_6half_tENS_6layout8RowMajorELNS_16ComplexTransformE0ELi8ES4_S6_LS7_0ELi8ES4_S6_S4_NS_4arch15OpClassTensorOpENS8_4Sm80ENS1_9GemmShapeILi128ELi128ELi32EEENSB_ILi64ELi64ELi32EEENSB_ILi16ELi8ELi16EEENS_8epilogue6thread17LinearCombinationIS4_Li8ES4_S4_LNSG_9ScaleType4KindE0ELNS_15FloatRoundStyleE2ES4_EENS1_11threadblock25ThreadblockSwizzleStreamKELi4ENS8_13OpMultiplyAddELNS1_23SharedMemoryClearOptionE0ELb0ELb0ELb0ENS5_9NoPermuteESQ_SQ_vE10SelectBaseISN_vEEEEvNT_6ParamsE)
        .other          _ZN7cutlass7Kernel2INS_4gemm6kernel20DefaultGemmUniversalINS_6half_tENS_6layout8RowMajorELNS_16ComplexTransformE0ELi8ES4_S6_LS7_0ELi8ES4_S6_S4_NS_4arch15OpClassTensorOpENS8_4Sm80ENS1_9GemmShapeILi128ELi128ELi32EEENSB_ILi64ELi64ELi32EEENSB_ILi16ELi8ELi16EEENS_8epilogue6thread17LinearCombinationIS4_Li8ES4_S4_LNSG_9ScaleType4KindE0ELNS_15FloatRoundStyleE2ES4_EENS1_11threadblock25ThreadblockSwizzleStreamKELi4ENS8_13OpMultiplyAddELNS1_23SharedMemoryClearOptionE0ELb0ELb0ELb0ENS5_9NoPermuteESQ_SQ_vE10SelectBaseISN_vEEEEvNT_6ParamsE,@"STO_CUDA_ENTRY STV_DEFAULT"
_ZN7cutlass7Kernel2INS_4gemm6kernel20DefaultGemmUniversalINS_6half_tENS_6layout8RowMajorELNS_16ComplexTransformE0ELi8ES4_S6_LS7_0ELi8ES4_S6_S4_NS_4arch15OpClassTensorOpENS8_4Sm80ENS1_9GemmShapeILi128ELi128ELi32EEENSB_ILi64ELi64ELi32EEENSB_ILi16ELi8ELi16EEENS_8epilogue6thread17LinearCombinationIS4_Li8ES4_S4_LNSG_9ScaleType4KindE0ELNS_15FloatRoundStyleE2ES4_EENS1_11threadblock25ThreadblockSwizzleStreamKELi4ENS8_13OpMultiplyAddELNS1_23SharedMemoryClearOptionE0ELb0ELb0ELb0ENS5_9NoPermuteESQ_SQ_vE10SelectBaseISN_vEEEEvNT_6ParamsE:
[----:B------:R-:W-:Y:S02]  /*0000*/  MOV R1, c[0x0][0x28] ;  /* 0x00000a0000017a02 */ /* 0x000fe40000000f00 */
[----:B------:R-:W1:Y:S01]  /*0010*/  S2R R138, SR_TID.X ;  /* 0x00000000008a7919 */ /* 0x000e620000002100 */
[----:B------:R-:W2:Y:S01]  /*0020*/  S2UR UR43, SR_CTAID.X ;  /* 0x00000000002b79c3 */ /* 0x000ea20000002500 */
[----:B------:R-:W-:Y:S02]  /*0030*/  ULDC UR42, c[0x0][0x208] ;  /* 0x00008200002a7ab9 */ /* 0x000fe40000000800 */
[----:B------:R-:W-:Y:S02]  /*0040*/  USHF.L.U32 UR5, UR42, 0x1, URZ ;  /* 0x000000012a057899 */ /* 0x000fe4000800063f */
[----:B------:R-:W-:Y:S02]  /*0050*/  ULDC.U8 UR4, c[0x0][0x201] ;  /* 0x0000804000047ab9 */ /* 0x000fe40000000000 */
[----:B------:R-:W-:Y:S02]  /*0060*/  ULDC UR6, c[0x0][0x258] ;  /* 0x0000960000067ab9 */ /* 0x000fe40000000800 */
[----:B------:R-:W-:-:S02]  /*0070*/  ULDC UR7, c[0x0][0x24c] ;  /* 0x0000930000077ab9 */ /* 0x000fc40000000800 */
[----:B------:R-:W-:Y:S01]  /*0080*/  UIMAD UR7, UR6, UR7, URZ ;  /* 0x00000007060772a4 */ /* 0x000fe2000f8e023f */
[--C-:B-1----:R-:W-:Y:S01]  /*0090*/  SHF.R.U32.HI R2, RZ, 0x5, R138.reuse ;  /* 0x00000005ff027819 */ /* 0x102fe2000001168a */
[----:B--2---:R-:W-:Y:S01]  /*00a0*/  UISETP.GE.AND UP0, UPT, UR43, UR5, UPT ;  /* 0x000000052b00728c */ /* 0x004fe2000bf06270 */
[----:B------:R-:W-:Y:S02]  /*00b0*/  SHF.R.S32.HI R5, RZ, 0x1f, R138 ;  /* 0x0000001fff057819 */ /* 0x000fe4000001148a */
[----:B------:R-:W-:Y:S01]  /*00c0*/  ULDC.U16 UR5, c[0x0][0x278] ;  /* 0x00009e0000057ab9 */ /* 0x000fe20000000400 */
[----:B------:R-:W-:Y:S01]  /*00d0*/  LOP3.LUT R147, R138, 0x1f, RZ, 0xc0, !PT ;  /* 0x0000001f8a937812 */ /* 0x000fe200078ec0ff */
[----:B------:R-:W1:Y:S01]  /*00e0*/  SHFL.IDX PT, R2, R2, RZ, 0x1f ;  /* 0x00001fff02027589 */ /* 0x000e6200000e0000 */
[CC--:B------:R-:W-:Y:S01]  /*00f0*/  LEA.HI R0, R5.reuse, R138.reuse, RZ, 0x5 ;  /* 0x0000008a05007211 */ /* 0x0c0fe200078f28ff */
[----:B------:R-:W-:Y:S01]  /*0100*/  UISETP.EQ.OR UP0, UPT, UR4, URZ, UP0 ;  /* 0x0000003f0400728c */ /* 0x000fe20008702670 */
[----:B------:R-:W-:-:S02]  /*0110*/  LEA.HI R8, R5, R138, RZ, 0x7 ;  /* 0x0000008a05087211 */ /* 0x000fc400078f38ff */
[--C-:B------:R-:W-:Y:S01]  /*0120*/  SHF.R.S32.HI R148, RZ, 0x5, R0.reuse ;  /* 0x00000005ff947819 */ /* 0x100fe20000011400 */
[----:B------:R-:W-:Y:S01]  /*0130*/  ULDC.U16 UR4, c[0x0][0x27a] ;  /* 0x00009e8000047ab9 */ /* 0x000fe20000000400 */
[----:B------:R-:W-:Y:S02]  /*0140*/  SHF.R.S32.HI R3, RZ, 0x1f, R0 ;  /* 0x0000001fff037819 */ /* 0x000fe40000011400 */
[----:B------:R-:W-:Y:S02]  /*0150*/  SHF.R.S32.HI R8, RZ, 0x7, R8 ;  /* 0x00000007ff087819 */ /* 0x000fe40000011408 */
[----:B------:R-:W-:Y:S02]  /*0160*/  LEA.HI R3, R3, R148, RZ, 0x2 ;  /* 0x0000009403037211 */ /* 0x000fe400078f10ff */
[----:B------:R-:W-:Y:S02]  /*0170*/  @!UP0 ULEA.HI UR8, UR43, UR43, URZ, 0x1 ;  /* 0x0000002b2b088291 */ /* 0x000fe4000f8f083f */
[----:B------:R-:W-:-:S02]  /*0180*/  LOP3.LUT R3, R3, 0xfffffffc, RZ, 0xc0, !PT ;  /* 0xfffffffc03037812 */ /* 0x000fc400078ec0ff */
[----:B------:R-:W-:Y:S02]  /*0190*/  @!UP0 USHF.R.S32.HI UR9, URZ, 0x1, UR8 ;  /* 0x000000013f098899 */ /* 0x000fe40008011408 */
[----:B------:R-:W-:Y:S01]  /*01a0*/  @!UP0 ULOP3.LUT UR8, UR8, 0xfffffffe, URZ, 0xc0, !UPT ;  /* 0xfffffffe08088892 */ /* 0x000fe2000f8ec03f */
[----:B------:R-:W-:-:S03]  /*01b0*/  IMAD.IADD R3, R148, 0x1, -R3 ;  /* 0x0000000194037824 */ /* 0x000fc600078e0a03 */
[----:B------:R-:W-:Y:S01]  /*01c0*/  @!UP0 UIADD3 UR8, UR43, -UR8, URZ ;  /* 0x800000082b088290 */ /* 0x000fe2000fffe03f */
[----:B-1----:R1:W2:Y:S01]  /*01d0*/  R2UR UR11, R2 ;  /* 0x00000000020b73c2 */ /* 0x0022a200000e0000 */
[C---:B------:R-:W-:Y:S02]  /*01e0*/  LEA.HI R6, R3.reuse, R3, RZ, 0x1 ;  /* 0x0000000303067211 */ /* 0x040fe400078f08ff */
[----:B------:R-:W-:Y:S02]  /*01f0*/  @!UP0 UIMAD UR43, UR8, UR42, UR9 ;  /* 0x0000002a082b82a4 */ /* 0x000fe4000f8e0209 */
[----:B------:R-:W-:Y:S02]  /*0200*/  LOP3.LUT R134, R6, 0x3ffffffe, RZ, 0xc0, !PT ;  /* 0x3ffffffe06867812 */ /* 0x000fe400078ec0ff */
[----:B------:R-:W-:Y:S01]  /*0210*/  UISETP.GE.AND UP0, UPT, UR43, UR7, UPT ;  /* 0x000000072b00728c */ /* 0x000fe2000bf06270 */
[----:B------:R-:W-:Y:S02]  /*0220*/  SHF.R.S32.HI R6, RZ, 0x1, R6 ;  /* 0x00000001ff067819 */ /* 0x000fe40000011406 */
[----:B------:R-:W-:Y:S01]  /*0230*/  IMAD.IADD R134, R3, 0x1, -R134 ;  /* 0x0000000103867824 */ /* 0x000fe200078e0a86 */
[----:B------:R-:W-:Y:S01]  /*0240*/  LOP3.LUT R3, R0, 0xffffffe0, RZ, 0xc0, !PT ;  /* 0xffffffe000037812 */ /* 0x000fe200078ec0ff */
[----:B------:R-:W-:Y:S01]  /*0250*/  IMAD.U32 R0, RZ, RZ, UR4 ;  /* 0x00000004ff007e24 */ /* 0x000fe2000f8e00ff */
[----:B------:R-:W-:-:S03]  /*0260*/  PLOP3.LUT P0, PT, PT, PT, UP0, 0x80, 0x0 ;  /* 0x000000000000781c */ /* 0x000fc60003f0f008 */
[----:B------:R-:W-:-:S05]  /*0270*/  IMAD.IADD R146, R138, 0x1, -R3 ;  /* 0x000000018a927824 */ /* 0x000fca00078e0a03 */
[----:B------:R-:W-:Y:S01]  /*0280*/  SHF.R.S32.HI R7, RZ, 0x1f, R146 ;  /* 0x0000001fff077819 */ /* 0x000fe20000011492 */
[----:B-1----:R-:W-:Y:S01]  /*0290*/  IMAD.U32 R2, RZ, RZ, UR5 ;  /* 0x00000005ff027e24 */ /* 0x002fe2000f8e00ff */
[----:B--2---:R-:W-:Y:S02]  /*02a0*/  USHF.R.S32.HI UR10, URZ, 0x1f, UR11 ;  /* 0x0000001f3f0a7899 */ /* 0x004fe4000801140b */
[----:B------:R-:W-:Y:S02]  /*02b0*/  LEA.HI R3, R7, R146, RZ, 0x4 ;  /* 0x0000009207037211 */ /* 0x000fe400078f20ff */
[----:B------:R-:W-:Y:S02]  /*02c0*/  ULEA.HI UR10, UR10, UR11, URZ, 0x2 ;  /* 0x0000000b0a0a7291 */ /* 0x000fe4000f8f103f */
[----:B------:R-:W-:Y:S02]  /*02d0*/  LOP3.LUT R5, R3, 0x1ffffff0, RZ, 0xc0, !PT ;  /* 0x1ffffff003057812 */ /* 0x000fe400078ec0ff */
[----:B------:R-:W-:Y:S01]  /*02e0*/  SHF.R.S32.HI R3, RZ, 0x4, R3 ;  /* 0x00000004ff037819 */ /* 0x000fe20000011403 */
[----:B------:R-:W-:-:S02]  /*02f0*/  ULOP3.LUT UR5, UR10, 0xfffffffc, URZ, 0xc0, !UPT ;  /* 0xfffffffc0a057892 */ /* 0x000fc4000f8ec03f */
[----:B------:R-:W-:Y:S01]  /*0300*/  USHF.R.S32.HI UR8, URZ, 0x2, UR10 ;  /* 0x000000023f087899 */ /* 0x000fe2000801140a */
[----:B------:R-:W-:Y:S01]  /*0310*/  IMAD.IADD R5, R146, 0x1, -R5 ;  /* 0x0000000192057824 */ /* 0x000fe200078e0a05 */
[----:B------:R-:W-:-:S03]  /*0320*/  UIADD3 UR5, UR11, -UR5, URZ ;  /* 0x800000050b057290 */ /* 0x000fc6000fffe03f */
[----:B------:R-:W-:Y:S01]  /*0330*/  IMAD.SHL.U32 R151, R5, 0x8, RZ ;  /* 0x0000000805977824 */ /* 0x000fe200078e00ff */
[----:B------:R-:W-:-:S04]  /*0340*/  ULEA.HI UR9, UR5, UR5, URZ, 0x1 ;  /* 0x0000000505097291 */ /* 0x000fc8000f8f083f */
[----:B------:R-:W-:Y:S02]  /*0350*/  ULOP3.LUT UR10, UR9, 0xfffffffe, URZ, 0xc0, !UPT ;  /* 0xfffffffe090a7892 */ /* 0x000fe4000f8ec03f */
[----:B------:R-:W-:Y:S02]  /*0360*/  USHF.R.S32.HI UR9, URZ, 0x1, UR9 ;  /* 0x000000013f097899 */ /* 0x000fe40008011409 */
[----:B------:R-:W-:Y:S01]  /*0370*/  UIADD3 UR10, UR5, -UR10, URZ ;  /* 0x8000000a050a7290 */ /* 0x000fe2000fffe03f */
[----:B------:R-:W-:Y:S05]  /*0380*/  @P0 BRA `(.L_x_25) ;  /* 0x000000a000000947 */ /* 0x000fea0003800000 */
[----:B------:R-:W-:Y:S02]  /*0390*/  ULDC UR11, c[0x0][0x24c] ;  /* 0x00009300000b7ab9 */ /* 0x000fe40000000800 */
[----:B------:R-:W-:Y:S02]  /*03a0*/  UISETP.NE.AND UP0, UPT, UR11, 0x1, UPT ;  /* 0x000000010b00788c */ /* 0x000fe4000bf05270 */
[----:B------:R-:W-:Y:S02]  /*03b0*/  ULDC.64 UR4, c[0x0][0x250] ;  /* 0x0000940000047ab9 */ /* 0x000fe40000000a00 */
[----:B------:R-:W-:-:S03]  /*03c0*/  UIMAD.WIDE.U32 UR12, UR43, UR4, URZ ;  /* 0x000000042b0c72a5 */ /* 0x000fc6000f8e003f */
[----:B------:R-:W-:-:S04]  /*03d0*/  UMOV UR4, UR43 ;  /* 0x0000002b00047c82 */ /* 0x000fc80008000000 */
[----:B------:R-:W-:-:S04]  /*03e0*/  @UP0 USHF.R.U32.HI UR4, URZ, UR5, UR13 ;  /* 0x000000053f040299 */ /* 0x000fc8000801160d */
[----:B------:R-:W-:-:S04]  /*03f0*/  UIADD3 UR5, -UR4, URZ, URZ ;  /* 0x0000003f04057290 */ /* 0x000fc8000fffe13f */
[----:B------:R-:W-:-:S03]  /*0400*/  UIMAD UR5, UR5, UR11, UR43 ;  /* 0x0000000b050572a4 */ /* 0x000fc6000f8e022b */
[----:B------:R-:W-:Y:S02]  /*0410*/  ULDC UR43, c[0x0][0x258] ;  /* 0x00009600002b7ab9 */ /* 0x000fe40000000800 */
[----:B------:R-:W-:-:S03]  /*0420*/  UIMAD UR43, UR5, UR43, UR4 ;  /* 0x0000002b052b72a4 */ /* 0x000fc6000f8e0204 */
.L_x_25:
[----:B------:R-:W-:Y:S01]  /*0430*/  ULDC UR4, c[0x0][0x218] ;  /* 0x0000860000047ab9 */ /* 0x000fe20000000800 */
[----:B------:R-:W-:Y:S01]  /*0440*/  LOP3.LUT R9, R138, 0x3, RZ, 0xc0, !PT ;  /* 0x000000038a097812 */ /* 0x000fe200078ec0ff */
[----:B------:R-:W-:Y:S01]  /*0450*/  UIMAD UR42, UR42, UR4, URZ ;  /* 0x000000042a2a72a4 */ /* 0x000fe2000f8e023f */
[----:B------:R-:W-:Y:S01]  /*0460*/  SHF.R.U32.HI R136, RZ, 0x2, R147 ;  /* 0x00000002ff887819 */ /* 0x000fe20000011693 */
[----:B------:R-:W-:Y:S01]  /*0470*/  ULEA UR11, UR8, UR10, 0x1 ;  /* 0x0000000a080b7291 */ /* 0x000fe2000f8e083f */
[----:B------:R-:W-:Y:S01]  /*0480*/  SHF.L.U32 R5, R5, 0x4, RZ ;  /* 0x0000000405057819 */ /* 0x000fe200000006ff */
[----:B------:R-:W-:Y:S02]  /*0490*/  ULDC UR4, c[0x0][0x20c] ;  /* 0x0000830000047ab9 */ /* 0x000fe40000000800 */
[----:B------:R-:W-:Y:S01]  /*04a0*/  UIADD3 UR4, UR42, UR4, URZ ;  /* 0x000000042a047290 */ /* 0x000fe2000fffe03f */
[----:B------:R-:W-:Y:S01]  /*04b0*/  IMAD.U32 R4, RZ, RZ, UR42 ;  /* 0x0000002aff047e24 */ /* 0x000fe2000f8e00ff */
[----:B------:R-:W-:Y:S01]  /*04c0*/  USHF.L.U32 UR5, UR9, 0x5, URZ ;  /* 0x0000000509057899 */ /* 0x000fe2000800063f */
[----:B------:R-:W-:Y:S01]  /*04d0*/  IMAD R136, R136, 0x48, R9 ;  /* 0x0000004888887824 */ /* 0x000fe200078e0209 */
[----:B------:R-:W-:Y:S01]  /*04e0*/  UISETP.GE.AND UP0, UPT, UR43, UR4, UPT ;  /* 0x000000042b00728c */ /* 0x000fe2000bf06270 */
[----:B------:R-:W-:Y:S01]  /*04f0*/  IMAD R9, R8, 0x10, R3 ;  /* 0x0000001008097824 */ /* 0x000fe200078e0203 */
[----:B------:R-:W-:Y:S01]  /*0500*/  ISETP.LE.AND P0, PT, R4, UR43, PT ;  /* 0x0000002b04007c0c */ /* 0x000fe2000bf03270 */
[----:B------:R-:W-:Y:S01]  /*0510*/  USHF.L.U32 UR11, UR11, 0x3, URZ ;  /* 0x000000030b0b7899 */ /* 0x000fe2000800063f */
[----:B------:R-:W-:Y:S01]  /*0520*/  LOP3.LUT R5, R5, 0xfffffff0, RZ, 0xc0, !PT ;  /* 0xfffffff005057812 */ /* 0x000fe200078ec0ff */
[----:B------:R-:W-:Y:S01]  /*0530*/  IMAD R9, R6, 0x8, R9 ;  /* 0x0000000806097824 */ /* 0x000fe200078e0209 */
[----:B------:R-:W-:Y:S01]  /*0540*/  PLOP3.LUT P1, PT, PT, PT, UP0, 0x80, 0x0 ;  /* 0x000000000000781c */ /* 0x000fe20003f2f008 */
[----:B------:R-:W-:-:S02]  /*0550*/  UIMAD UR5, UR11, 0x48, UR5 ;  /* 0x000000480b0578a4 */ /* 0x000fc4000f8e0205 */
[----:B------:R-:W-:Y:S01]  /*0560*/  UISETP.GE.AND UP6, UPT, UR43, UR42, UPT ;  /* 0x0000002a2b00728c */ /* 0x000fe2000bfc6270 */
[----:B------:R-:W-:Y:S01]  /*0570*/  LEA R4, R134, R9, 0x2 ;  /* 0x0000000986047211 */ /* 0x000fe200078e10ff */
[----:B------:R-:W-:Y:S02]  /*0580*/  ULDC.64 UR46, c[0x0][0x118] ;  /* 0x00004600002e7ab9 */ /* 0x000fe40000000a00 */
[----:B------:R-:W-:Y:S01]  /*0590*/  IADD3 R136, R136, UR5, RZ ;  /* 0x0000000588887c10 */ /* 0x000fe2000fffe0ff */
[----:B------:R-:W-:Y:S01]  /*05a0*/  ULDC.U8 UR32, c[0x0][0x200] ;  /* 0x0000800000207ab9 */ /* 0x000fe20000000000 */
[----:B------:R-:W-:-:S04]  /*05b0*/  IMAD R137, R4, 0x120, R5 ;  /* 0x0000012004897824 */ /* 0x000fc800078e0205 */
[----:B------:R-:W-:Y:S05]  /*05c0*/  @!P1 BRA P0, `(.L_x_26) ;  /* 0x00001a8000009947 */ /* 0x000fea0000000000 */
[----:B------:R-:W-:-:S06]  /*05d0*/  UISETP.GE.AND UP1, UPT, UR43, UR7, UPT ;  /* 0x000000072b00728c */ /* 0x000fcc000bf26270 */
[----:B------:R-:W-:-:S13]  /*05e0*/  PLOP3.LUT P0, PT, PT, PT, UP1, 0x80, 0x0 ;  /* 0x000000000000781c */ /* 0x000fda0003f0f018 */
[----:B------:R-:W-:Y:S05]  /*05f0*/  @!P0 BRA `(.L_x_27) ;  /* 0x0000151000008947 */ /* 0x000fea0003800000 */
[----:B------:R-:W-:Y:S02]  /*0600*/  ULDC UR5, c[0x0][0x214] ;  /* 0x0000850000057ab9 */ /* 0x000fe40000000800 */
[----:B------:R-:W-:-:S04]  /*0610*/  UIADD3 UR5, UR4, UR5, URZ ;  /* 0x0000000504057290 */ /* 0x000fc8000fffe03f */
[----:B------:R-:W-:-:S06]  /*0620*/  UISETP.GE.OR UP0, UPT, UR43, UR5, !UP0 ;  /* 0x000000052b00728c */ /* 0x000fcc000c706670 */
[----:B------:R-:W-:-:S13]  /*0630*/  PLOP3.LUT P0, PT, PT, PT, UP0, 0x80, 0x0 ;  /* 0x000000000000781c */ /* 0x000fda0003f0f008 */
[----:B------:R-:W-:Y:S05]  /*0640*/  @P0 EXIT ;  /* 0x000000000000094d */ /* 0x000fea0003800000 */
[----:B------:R-:W-:Y:S01]  /*0650*/  UIADD3 UR43, -UR4, UR43, URZ ;  /* 0x0000002b042b7290 */ /* 0x000fe2000fffe13f */
[----:B------:R-:W-:Y:S01]  /*0660*/  ISETP.NE.AND P0, PT, R138, RZ, PT ;  /* 0x000000ff8a00720c */ /* 0x000fe20003f05270 */
[----:B------:R-:W-:Y:S02]  /*0670*/  ULDC UR18, c[0x0][0x1f4] ;  /* 0x00007d0000127ab9 */ /* 0x000fe40000000800 */
[----:B------:R-:W-:Y:S02]  /*0680*/  USHF.R.S32.HI UR11, URZ, 0x1f, UR43 ;  /* 0x0000001f3f0b7899 */ /* 0x000fe4000801142b */
[----:B------:R-:W-:Y:S02]  /*0690*/  ULDC.64 UR4, c[0x0][0x240] ;  /* 0x0000900000047ab9 */ /* 0x000fe40000000a00 */
[----:B------:R-:W-:Y:S02]  /*06a0*/  ULEA.HI UR15, UR11, UR43, URZ, 0x3 ;  /* 0x0000002b0b0f7291 */ /* 0x000fe4000f8f183f */
[----:B------:R-:W-:-:S02]  /*06b0*/  UISETP.NE.AND UP2, UPT, UR4, 0x1, UPT ;  /* 0x000000010400788c */ /* 0x000fc4000bf45270 */
[----:B------:R-:W-:Y:S02]  /*06c0*/  USHF.R.S32.HI UR10, URZ, 0x3, UR15 ;  /* 0x000000033f0a7899 */ /* 0x000fe4000801140f */
[----:B------:R-:W-:Y:S02]  /*06d0*/  ULDC UR17, c[0x0][0x220] ;  /* 0x0000880000117ab9 */ /* 0x000fe40000000800 */
[----:B------:R-:W-:Y:S02]  /*06e0*/  UIMAD UR6, UR10, UR18, URZ ;  /* 0x000000120a0672a4 */ /* 0x000fe4000f8e023f */
[----:B------:R-:W-:Y:S02]  /*06f0*/  ULDC UR20, c[0x0][0x244] ;  /* 0x0000910000147ab9 */ /* 0x000fe40000000800 */
[----:B------:R-:W-:Y:S02]  /*0700*/  UIMAD.WIDE.U32 UR8, UR6, UR5, URZ ;  /* 0x00000005060872a5 */ /* 0x000fe4000f8e003f */
[----:B------:R-:W-:-:S02]  /*0710*/  UIADD3 UR18, UR6, UR18, URZ ;  /* 0x0000001206127290 */ /* 0x000fc4000fffe03f */
[----:B------:R-:W-:Y:S02]  /*0720*/  ULDC UR5, c[0x0][0x248] ;  /* 0x0000920000057ab9 */ /* 0x000fe40000000800 */
[----:B------:R-:W-:Y:S02]  /*0730*/  UMOV UR14, UR6 ;  /* 0x00000006000e7c82 */ /* 0x000fe40008000000 */
[----:B------:R-:W-:Y:S02]  /*0740*/  @UP2 UMOV UR7, UR9 ;  /* 0x0000000900072c82 */ /* 0x000fe40008000000 */
[----:B------:R-:W-:Y:S02]  /*0750*/  @UP2 USHF.R.U32.HI UR14, URZ, UR5, UR7 ;  /* 0x000000053f0e2299 */ /* 0x000fe40008011607 */
[----:B------:R-:W-:Y:S02]  /*0760*/  ULDC.64 UR8, c[0x0][0x228] ;  /* 0x00008a0000087ab9 */ /* 0x000fe40000000a00 */
[----:B------:R-:W-:-:S02]  /*0770*/  UIADD3 UR13, -UR14, URZ, URZ ;  /* 0x0000003f0e0d7290 */ /* 0x000fc4000fffe13f */
[----:B------:R-:W-:Y:S02]  /*0780*/  UIADD3 UR18, UR18, -0x1, URZ ;  /* 0xffffffff12127890 */ /* 0x000fe4000fffe03f */
[----:B------:R-:W-:Y:S02]  /*0790*/  UIMAD UR13, UR13, UR4, UR6 ;  /* 0x000000040d0d72a4 */ /* 0x000fe4000f8e0206 */
[----:B------:R-:W-:Y:S02]  /*07a0*/  UIADD3 UR12, -UR8, URZ, URZ ;  /* 0x0000003f080c7290 */ /* 0x000fe4000fffe13f */
[----:B------:R-:W-:Y:S02]  /*07b0*/  ULDC.64 UR4, c[0x0][0x230] ;  /* 0x00008c0000047ab9 */ /* 0x000fe40000000a00 */
[----:B------:R-:W-:Y:S02]  /*07c0*/  UISETP.NE.AND UP1, UPT, UR5, 0x1, UPT ;  /* 0x000000010500788c */ /* 0x000fe4000bf25270 */
[----:B------:R-:W-:-:S02]  /*07d0*/  UIADD3 UR5, UR13, -UR17, URZ ;  /* 0x800000110d057290 */ /* 0x000fc4000fffe03f */
[----:B------:R-:W-:Y:S02]  /*07e0*/  UIMAD.WIDE.U32 UR20, UR18, UR20, URZ ;  /* 0x00000014121472a5 */ /* 0x000fe4000f8e003f */
[----:B------:R-:W-:Y:S02]  /*07f0*/  ULDC UR16, c[0x0][0x248] ;  /* 0x0000920000107ab9 */ /* 0x000fe40000000800 */
[----:B------:R-:W-:Y:S02]  /*0800*/  UIMAD UR17, UR12, UR17, UR5 ;  /* 0x000000110c1172a4 */ /* 0x000fe4000f8e0205 */
[----:B------:R-:W-:Y:S02]  /*0810*/  ULDC.64 UR6, c[0x0][0x238] ;  /* 0x00008e0000067ab9 */ /* 0x000fe40000000a00 */
[----:B------:R-:W-:Y:S02]  /*0820*/  UMOV UR5, UR18 ;  /* 0x0000001200057c82 */ /* 0x000fe40008000000 */
[----:B------:R-:W-:-:S02]  /*0830*/  @UP2 USHF.R.U32.HI UR5, URZ, UR16, UR21 ;  /* 0x000000103f052299 */ /* 0x000fc40008011615 */
[----:B------:R-:W-:Y:S02]  /*0840*/  UIMAD.WIDE.U32 UR22, UR13, UR6, URZ ;  /* 0x000000060d1672a5 */ /* 0x000fe4000f8e003f */
[----:B------:R-:W-:Y:S02]  /*0850*/  UISETP.NE.AND UP0, UPT, UR8, 0x1, UPT ;  /* 0x000000010800788c */ /* 0x000fe4000bf05270 */
[----:B------:R-:W-:Y:S02]  /*0860*/  UIADD3 UR6, -UR5, URZ, URZ ;  /* 0x0000003f05067290 */ /* 0x000fe4000fffe13f */
[----:B------:R-:W-:Y:S02]  /*0870*/  UIMAD.WIDE.U32 UR8, UR17, UR9, URZ ;  /* 0x00000009110872a5 */ /* 0x000fe4000f8e003f */
[----:B------:R-:W-:Y:S02]  /*0880*/  ULDC UR16, c[0x0][0x240] ;  /* 0x0000900000107ab9 */ /* 0x000fe40000000800 */
[----:B------:R-:W-:-:S02]  /*0890*/  UIMAD UR16, UR6, UR16, UR18 ;  /* 0x00000010061072a4 */ /* 0x000fc4000f8e0212 */
[----:B------:R-:W-:Y:S02]  /*08a0*/  @UP1 USHF.R.U32.HI UR13, URZ, UR7, UR23 ;  /* 0x000000073f0d1299 */ /* 0x000fe40008011617 */
[----:B------:R-:W-:Y:S02]  /*08b0*/  ULDC UR8, c[0x0][0x220] ;  /* 0x0000880000087ab9 */ /* 0x000fe40000000800 */
[----:B------:R-:W-:Y:S02]  /*08c0*/  ULDC.64 UR6, c[0x0][0x238] ;  /* 0x00008e0000067ab9 */ /* 0x000fe40000000a00 */
[----:B------:R-:W-:Y:S02]  /*08d0*/  UIMAD.WIDE.U32 UR18, UR16, UR6, URZ ;  /* 0x00000006101272a5 */ /* 0x000fe4000f8e003f */
[----:B------:R-:W-:Y:S02]  /*08e0*/  @UP0 USHF.R.U32.HI UR17, URZ, UR4, UR9 ;  /* 0x000000043f110299 */ /* 0x000fe40008011609 */
[----:B------:R-:W-:-:S02]  /*08f0*/  UIADD3 UR9, UR16, -UR8, URZ ;  /* 0x8000000810097290 */ /* 0x000fc4000fffe03f */
[----:B------:R-:W-:Y:S02]  /*0900*/  @UP1 USHF.R.U32.HI UR16, URZ, UR7, UR19 ;  /* 0x000000073f101299 */ /* 0x000fe40008011613 */
[----:B------:R-:W-:Y:S02]  /*0910*/  UIMAD UR12, UR12, UR8, UR9 ;  /* 0x000000080c0c72a4 */ /* 0x000fe4000f8e0209 */
[----:B------:R-:W-:Y:S02]  /*0920*/  ULDC UR7, c[0x0][0x220] ;  /* 0x0000880000077ab9 */ /* 0x000fe40000000800 */
[----:B------:R-:W-:Y:S02]  /*0930*/  UISETP.GE.AND UP1, UPT, UR16, UR7, UPT ;  /* 0x000000071000728c */ /* 0x000fe4000bf26270 */
[----:B------:R-:W-:Y:S02]  /*0940*/  ULDC UR6, c[0x0][0x220] ;  /* 0x0000880000067ab9 */ /* 0x000fe40000000800 */
[----:B------:R-:W-:-:S02]  /*0950*/  ULDC UR18, c[0x0][0x22c] ;  /* 0x00008b0000127ab9 */ /* 0x000fc40000000800 */
[----:B------:R-:W-:Y:S02]  /*0960*/  UIMAD.WIDE.U32 UR18, UR12, UR18, URZ ;  /* 0x000000120c1272a5 */ /* 0x000fe4000f8e003f */
[----:B------:R-:W-:Y:S02]  /*0970*/  UISETP.GE.AND UP2, UPT, UR13, UR6, UPT ;  /* 0x000000060d00728c */ /* 0x000fe4000bf46270 */
[----:B------:R-:W-:Y:S02]  /*0980*/  ULDC UR8, c[0x0][0x230] ;  /* 0x00008c0000087ab9 */ /* 0x000fe40000000800 */
[----:B------:R-:W-:Y:S02]  /*0990*/  @UP0 USHF.R.U32.HI UR12, URZ, UR8, UR19 ;  /* 0x000000083f0c0299 */ /* 0x000fe40008011613 */
[----:B------:R-:W-:Y:S02]  /*09a0*/  ULOP3.LUT UR15, UR15, 0xfffffff8, URZ, 0xc0, !UPT ;  /* 0xfffffff80f0f7892 */ /* 0x000fe4000f8ec03f */
[----:B------:R-:W-:-:S02]  /*09b0*/  @UP1 UIADD3 UR16, UR12, UR7, URZ ;  /* 0x000000070c101290 */ /* 0x000fc4000fffe03f */
[----:B------:R-:W-:Y:S02]  /*09c0*/  ULDC UR8, c[0x0][0x258] ;  /* 0x0000960000087ab9 */ /* 0x000fe40000000800 */
[----:B------:R-:W-:Y:S02]  /*09d0*/  @UP2 UIADD3 UR13, UR17, UR6, URZ ;  /* 0x00000006110d2290 */ /* 0x000fe4000fffe03f */
[----:B------:R-:W-:Y:S02]  /*09e0*/  UIMAD UR6, UR5, UR8, UR16 ;  /* 0x00000008050672a4 */ /* 0x000fe4000f8e0210 */
[----:B------:R-:W-:Y:S02]  /*09f0*/  ULDC UR4, c[0x0][0x258] ;  /* 0x0000960000047ab9 */ /* 0x000fe40000000800 */
[----:B------:R-:W-:Y:S02]  /*0a00*/  UIADD3 UR15, UR43, -UR15, URZ ;  /* 0x8000000f2b0f7290 */ /* 0x000fe4000fffe03f */
[----:B------:R-:W-:-:S02]  /*0a10*/  UIMAD UR13, UR14, UR4, UR13 ;  /* 0x000000040e0d72a4 */ /* 0x000fc4000f8e020d */
[----:B------:R-:W-:Y:S01]  /*0a20*/  UIADD3 UR6, UR6, 0x1, URZ ;  /* 0x0000000106067890 */ /* 0x000fe2000fffe03f */
[----:B------:R-:W-:Y:S05]  /*0a30*/  @P0 BRA `(.L_x_28) ;  /* 0x000000b000000947 */ /* 0x000fea0003800000 */
[----:B------:R-:W-:Y:S01]  /*0a40*/  ULEA UR4, UR10, UR15, 0x3 ;  /* 0x0000000f0a047291 */ /* 0x000fe2000f8e183f */
[----:B------:R-:W-:Y:S02]  /*0a50*/  MOV R11, 0x4 ;  /* 0x00000004000b7802 */ /* 0x000fe40000000f00 */
[----:B------:R-:W-:-:S03]  /*0a60*/  MOV R4, UR6 ;  /* 0x0000000600047c02 */ /* 0x000fc60008000f00 */
[----:B------:R-:W-:Y:S02]  /*0a70*/  MOV R10, UR4 ;  /* 0x00000004000a7c02 */ /* 0x000fe40008000f00 */
[----:B------:R-:W-:-:S03]  /*0a80*/  IADD3 R4, R4, -UR13, RZ ;  /* 0x8000000d04047c10 */ /* 0x000fc6000fffe0ff */
[----:B------:R-:W-:-:S04]  /*0a90*/  IMAD.WIDE R10, R10, R11, c[0x0][0x268] ;  /* 0x00009a000a0a7625 */ /* 0x000fc800078e020b */
.L_x_29:
[----:B------:R-:W-:Y:S01]  /*0aa0*/  MOV R5, RZ ;  /* 0x000000ff00057202 */ /* 0x000fe20000000f00 */
[----:B------:R-:W-:Y:S05]  /*0ab0*/  YIELD ;  /* 0x0000000000007946 */ /* 0x000fea0003800000 */
[----:B------:R-:W2:Y:S02]  /*0ac0*/  ATOMG.E.CAS.STRONG.GPU PT, R5, [R10], R4, R5 ;  /* 0x000000040a0573a9 */ /* 0x000ea400001ee105 */
[----:B--2---:R-:W-:-:S13]  /*0ad0*/  ISETP.NE.AND P0, PT, R5, R4, PT ;  /* 0x000000040500720c */ /* 0x004fda0003f05270 */
[----:B------:R-:W-:Y:S05]  /*0ae0*/  @P0 BRA `(.L_x_29) ;  /* 0xffffffb000000947 */ /* 0x000fea000383ffff */
.L_x_28:
[----:B------:R-:W-:Y:S01]  /*0af0*/  WARPSYNC 0xffffffff ;  /* 0xffffffff00007948 */ /* 0x000fe20003800000 */
[----:B------:R-:W-:Y:S01]  /*0b00*/  ULDC UR7, c[0x0][0x1dc] ;  /* 0x0000770000077ab9 */ /* 0x000fe20000000800 */
[----:B------:R-:W-:Y:S01]  /*0b10*/  BAR.SYNC.DEFER_BLOCKING 0x0 ;  /* 0x0000000000007b1d */ /* 0x000fe20000010000 */
[----:B------:R-:W-:-:S05]  /*0b20*/  UISETP.NE.AND UP0, UPT, UR7, 0x1, UPT ;  /* 0x000000010700788c */ /* 0x000fca000bf05270 */
[----:B------:R-:W-:Y:S02]  /*0b30*/  ULDC.64 UR4, c[0x0][0x1e0] ;  /* 0x0000780000047ab9 */ /* 0x000fe40000000a00 */
[----:B------:R-:W-:Y:S02]  /*0b40*/  UIMAD.WIDE.U32 UR16, UR10, UR4, URZ ;  /* 0x000000040a1072a5 */ /* 0x000fe4000f8e003f */
[----:B------:R-:W-:Y:S02]  /*0b50*/  UMOV UR8, UR10 ;  /* 0x0000000a00087c82 */ /* 0x000fe40008000000 */
[----:B------:R-:W-:-:S03]  /*0b60*/  ULDC UR4, c[0x0][0x1d0] ;  /* 0x0000740000047ab9 */ /* 0x000fc60000000800 */
[----:B------:R-:W-:Y:S02]  /*0b70*/  @UP0 UMOV UR9, UR17 ;  /* 0x0000001100090c82 */ /* 0x000fe40008000000 */
[----:B------:R-:W-:Y:S02]  /*0b80*/  @UP0 USHF.R.U32.HI UR8, URZ, UR5, UR9 ;  /* 0x000000053f080299 */ /* 0x000fe40008011609 */
[----:B------:R-:W-:Y:S02]  /*0b90*/  UISETP.LE.AND UP0, UPT, UR7, UR4, UPT ;  /* 0x000000040700728c */ /* 0x000fe4000bf03270 */
[----:B------:R-:W-:-:S04]  /*0ba0*/  UIADD3 UR4, -UR8, URZ, URZ ;  /* 0x0000003f08047290 */ /* 0x000fc8000fffe13f */
[----:B------:R-:W-:Y:S01]  /*0bb0*/  PLOP3.LUT P0, PT, PT, PT, UP0, 0x80, 0x0 ;  /* 0x000000000000781c */ /* 0x000fe20003f0f008 */
[----:B------:R-:W-:-:S12]  /*0bc0*/  UIMAD UR7, UR4, UR7, UR10 ;  /* 0x00000007040772a4 */ /* 0x000fd8000f8e020a */
[----:B------:R-:W-:Y:S05]  /*0bd0*/  @P0 BRA `(.L_x_30) ;  /* 0x0000008000000947 */ /* 0x000fea0003800000 */
[----:B------:R-:W-:Y:S02]  /*0be0*/  ULDC.64 UR4, c[0x0][0x1d0] ;  /* 0x0000740000047ab9 */ /* 0x000fe40000000a00 */
[----:B------:R-:W-:Y:S02]  /*0bf0*/  UISETP.NE.AND UP0, UPT, UR4, 0x1, UPT ;  /* 0x000000010400788c */ /* 0x000fe4000bf05270 */
[----:B------:R-:W-:Y:S02]  /*0c00*/  UIMAD.WIDE.U32 UR8, UR10, UR5, URZ ;  /* 0x000000050a0872a5 */ /* 0x000fe4000f8e003f */
[----:B------:R-:W-:Y:S02]  /*0c10*/  UMOV UR7, UR10 ;  /* 0x0000000a00077c82 */ /* 0x000fe40008000000 */
[----:B------:R-:W-:-:S05]  /*0c20*/  ULDC UR5, c[0x0][0x1d8] ;  /* 0x0000760000057ab9 */ /* 0x000fca0000000800 */
[----:B------:R-:W-:-:S04]  /*0c30*/  @UP0 USHF.R.U32.HI UR7, URZ, UR5, UR9 ;  /* 0x000000053f070299 */ /* 0x000fc80008011609 */
[----:B------:R-:W-:-:S04]  /*0c40*/  UIADD3 UR8, -UR7, URZ, URZ ;  /* 0x0000003f07087290 */ /* 0x000fc8000fffe13f */
[----:B------:R-:W-:Y:S02]  /*0c50*/  UIMAD UR8, UR8, UR4, UR10 ;  /* 0x00000004080872a4 */ /* 0x000fe4000f8e020a */
.L_x_30:
[----:B------:R-:W-:-:S13]  /*0c60*/  ISETP.NE.AND P0, PT, RZ, UR32, PT ;  /* 0x00000020ff007c0c */ /* 0x000fda000bf05270 */
[----:B------:R-:W-:Y:S05]  /*0c70*/  @!P0 BRA `(.L_x_31) ;  /* 0x0000015000008947 */ /* 0x000fea0003800000 */
[----:B------:R-:W-:Y:S02]  /*0c80*/  USHF.R.S32.HI UR8, URZ, 0x1f, UR10 ;  /* 0x0000001f3f087899 */ /* 0x000fe4000801140a */
[----:B------:R-:W-:Y:S02]  /*0c90*/  ULDC.64 UR4, c[0x0][0x1e8] ;  /* 0x00007a0000047ab9 */ /* 0x000fe40000000a00 */
[----:B------:R-:W-:Y:S02]  /*0ca0*/  ULEA.HI UR8, UR8, UR10, URZ, 0x5 ;  /* 0x0000000a08087291 */ /* 0x000fe4000f8f283f */
[----:B------:R-:W-:Y:S02]  /*0cb0*/  ULEA.HI UR7, UR11, UR43, URZ, 0x8 ;  /* 0x0000002b0b077291 */ /* 0x000fe4000f8f403f */
[----:B------:R-:W-:Y:S02]  /*0cc0*/  UISETP.NE.AND UP0, UPT, UR4, 0x1, UPT ;  /* 0x000000010400788c */ /* 0x000fe4000bf05270 */
[----:B------:R-:W-:-:S02]  /*0cd0*/  ULOP3.LUT UR8, UR8, 0xffffffe0, URZ, 0xc0, !UPT ;  /* 0xffffffe008087892 */ /* 0x000fc4000f8ec03f */
[----:B------:R-:W-:Y:S02]  /*0ce0*/  USHF.R.S32.HI UR7, URZ, 0x8, UR7 ;  /* 0x000000083f077899 */ /* 0x000fe40008011407 */
[----:B------:R-:W-:Y:S02]  /*0cf0*/  UIADD3 UR10, UR10, -UR8, URZ ;  /* 0x800000080a0a7290 */ /* 0x000fe4000fffe03f */
[----:B------:R-:W-:Y:S02]  /*0d00*/  UIMAD.WIDE.U32 UR16, UR7, UR5, URZ ;  /* 0x00000005071072a5 */ /* 0x000fe4000f8e003f */
[----:B------:R-:W-:Y:S02]  /*0d10*/  USHF.R.S32.HI UR8, URZ, 0x1f, UR10 ;  /* 0x0000001f3f087899 */ /* 0x000fe4000801140a */
[----:B------:R-:W-:Y:S02]  /*0d20*/  ULDC UR5, c[0x0][0x1f0] ;  /* 0x00007c0000057ab9 */ /* 0x000fe40000000800 */
[----:B------:R-:W-:-:S02]  /*0d30*/  UMOV UR9, UR7 ;  /* 0x0000000700097c82 */ /* 0x000fc40008000000 */
[----:B------:R-:W-:Y:S02]  /*0d40*/  @UP0 USHF.R.U32.HI UR9, URZ, UR5, UR17 ;  /* 0x000000053f090299 */ /* 0x000fe40008011611 */
[----:B------:R-:W-:Y:S02]  /*0d50*/  ULEA.HI UR11, UR8, UR10, URZ, 0x2 ;  /* 0x0000000a080b7291 */ /* 0x000fe4000f8f103f */
[----:B------:R-:W-:Y:S02]  /*0d60*/  UIADD3 UR5, -UR9, URZ, URZ ;  /* 0x0000003f09057290 */ /* 0x000fe4000fffe13f */
[----:B------:R-:W-:Y:S02]  /*0d70*/  ULOP3.LUT UR8, UR11, 0xfffffffc, URZ, 0xc0, !UPT ;  /* 0xfffffffc0b087892 */ /* 0x000fe4000f8ec03f */
[----:B------:R-:W-:Y:S02]  /*0d80*/  UIMAD UR5, UR5, UR4, UR7 ;  /* 0x00000004050572a4 */ /* 0x000fe4000f8e0207 */
[----:B------:R-:W-:-:S02]  /*0d90*/  USHF.R.S32.HI UR11, URZ, 0x2, UR11 ;  /* 0x000000023f0b7899 */ /* 0x000fc4000801140b */
[----:B------:R-:W-:Y:S02]  /*0da0*/  UIADD3 UR7, UR10, -UR8, URZ ;  /* 0x800000080a077290 */ /* 0x000fe4000fffe03f */
[----:B------:R-:W-:Y:S02]  /*0db0*/  ULEA UR8, UR9, UR11, 0x3 ;  /* 0x0000000b09087291 */ /* 0x000fe4000f8e183f */
[----:B------:R-:W-:-:S03]  /*0dc0*/  ULEA UR7, UR5, UR7, 0x2 ;  /* 0x0000000705077291 */ /* 0x000fc6000f8e103f */
.L_x_31:
[----:B------:R-:W-:Y:S01]  /*0dd0*/  ISETP.NE.U32.AND P2, PT, RZ, c[0x0][0x290], PT ;  /* 0x0000a400ff007a0c */ /* 0x000fe20003f45070 */
[----:B------:R-:W-:Y:S01]  /*0de0*/  IMAD R3, R8, 0x80, R3 ;  /* 0x0000008008037824 */ /* 0x000fe200078e0203 */
[----:B------:R-:W-:Y:S01]  /*0df0*/  ISETP.NE.U32.AND P1, PT, RZ, c[0x0][0x2a8], PT ;  /* 0x0000aa00ff007a0c */ /* 0x000fe20003f25070 */
[----:B------:R-:W-:Y:S01]  /*0e00*/  IMAD.U32 R4, RZ, RZ, UR7 ;  /* 0x00000007ff047e24 */ /* 0x000fe2000f8e00ff */
[----:B------:R-:W-:Y:S01]  /*0e10*/  ISETP.NE.AND.EX P2, PT, RZ, c[0x0][0x294], PT, P2 ;  /* 0x0000a500ff007a0c */ /* 0x000fe20003f45320 */
[----:B------:R-:W-:Y:S01]  /*0e20*/  IMAD R3, R6, 0x40, R3 ;  /* 0x0000004006037824 */ /* 0x000fe200078e0203 */
[----:B------:R-:W-:Y:S01]  /*0e30*/  ISETP.NE.U32.AND P0, PT, RZ, c[0x0][0x2a0], PT ;  /* 0x0000a800ff007a0c */ /* 0x000fe20003f05070 */
[----:B------:R-:W-:-:S02]  /*0e40*/  IMAD R4, R4, 0x80, R151 ;  /* 0x0000008004047824 */ /* 0x000fc400078e0297 */
[----:B------:R-:W-:Y:S02]  /*0e50*/  IMAD R3, R134, 0x4, R3 ;  /* 0x0000000486037824 */ /* 0x000fe400078e0203 */
[----:B------:R-:W-:Y:S01]  /*0e60*/  IMAD.U32 R30, RZ, RZ, UR8 ;  /* 0x00000008ff1e7e24 */ /* 0x000fe2000f8e00ff */
[C---:B------:R-:W-:Y:S01]  /*0e70*/  ISETP.GE.AND P3, PT, R4.reuse, c[0x0][0x1c8], PT ;  /* 0x0000720004007a0c */ /* 0x040fe20003f66270 */
[----:B------:R-:W-:-:S03]  /*0e80*/  IMAD.WIDE R4, R4, 0x2, RZ ;  /* 0x0000000204047825 */ /* 0x000fc600078e02ff */
[----:B------:R-:W-:Y:S01]  /*0e90*/  ISETP.NE.AND.EX P1, PT, RZ, c[0x0][0x2ac], !P3, P1 ;  /* 0x0000ab00ff007a0c */ /* 0x000fe20005f25310 */
[----:B------:R-:W-:Y:S01]  /*0ea0*/  IMAD R30, R30, 0x80, R3 ;  /* 0x000000801e1e7824 */ /* 0x000fe200078e0203 */
[----:B------:R-:W-:Y:S02]  /*0eb0*/  ISETP.NE.AND.EX P0, PT, RZ, c[0x0][0x2a4], !P3, P0 ;  /* 0x0000a900ff007a0c */ /* 0x000fe40005f05300 */
[----:B------:R-:W-:Y:S02]  /*0ec0*/  LOP3.LUT R28, R4, 0xfffffff0, RZ, 0xc0, !PT ;  /* 0xfffffff0041c7812 */ /* 0x000fe400078ec0ff */
[----:B------:R-:W-:Y:S02]  /*0ed0*/  LOP3.LUT R3, R5, 0x1fffffff, RZ, 0xc0, !PT ;  /* 0x1fffffff05037812 */ /* 0x000fe400078ec0ff */
[----:B------:R-:W-:Y:S01]  /*0ee0*/  SHF.R.S32.HI R29, RZ, 0x1f, R30 ;  /* 0x0000001fff1d7819 */ /* 0x000fe2000001141e */
[----:B------:R-:W-:Y:S05]  /*0ef0*/  @!P2 BRA `(.L_x_32) ;  /* 0x000000800000a947 */ /* 0x000fea0003800000 */
[----:B------:R-:W-:Y:S02]  /*0f00*/  IMAD.MOV.U32 R4, RZ, RZ, c[0x0][0x290] ;  /* 0x0000a400ff047624 */ /* 0x000fe400078e00ff */
[----:B------:R-:W-:-:S06]  /*0f10*/  IMAD.MOV.U32 R5, RZ, RZ, c[0x0][0x294] ;  /* 0x0000a500ff057624 */ /* 0x000fcc00078e00ff */
[----:B------:R-:W2:Y:S02]  /*0f20*/  LDG.E.64 R4, [R4.64] ;  /* 0x0000002e04047981 */ /* 0x000ea4000c1e1b00 */
[----:B--2---:R-:W-:-:S04]  /*0f30*/  ISETP.NE.U32.AND P2, PT, R4, RZ, PT ;  /* 0x000000ff0400720c */ /* 0x004fc80003f45070 */
[----:B------:R-:W-:-:S13]  /*0f40*/  ISETP.NE.AND.EX P2, PT, R5, RZ, PT, P2 ;  /* 0x000000ff0500720c */ /* 0x000fda0003f45320 */
[----:B------:R-:W-:Y:S05]  /*0f50*/  @!P2 BRA `(.L_x_32) ;  /* 0x000000200000a947 */ /* 0x000fea0003800000 */
[----:B------:R1:W5:Y:S01]  /*0f60*/  LD.E.U16 R2, [R4.64] ;  /* 0x0000002e04027980 */ /* 0x000362000c101500 */
[----:B------:R-:W-:Y:S05]  /*0f70*/  BRA `(.L_x_33) ;  /* 0x0000006000007947 */ /* 0x000fea0003800000 */
.L_x_32:
[----:B------:R-:W-:-:S04]  /*0f80*/  ISETP.NE.U32.AND P2, PT, RZ, c[0x0][0x280], PT ;  /* 0x0000a000ff007a0c */ /* 0x000fc80003f45070 */
[----:B------:R-:W-:-:S13]  /*0f90*/  ISETP.NE.AND.EX P2, PT, RZ, c[0x0][0x284], PT, P2 ;  /* 0x0000a100ff007a0c */ /* 0x000fda0003f45320 */
[----:B------:R-:W-:Y:S05]  /*0fa0*/  @!P2 BRA `(.L_x_33) ;  /* 0x000000300000a947 */ /* 0x000fea0003800000 */
[----:B------:R-:W-:Y:S02]  /*0fb0*/  MOV R4, c[0x0][0x280] ;  /* 0x0000a00000047a02 */ /* 0x000fe40000000f00 */
[----:B------:R-:W-:-:S05]  /*0fc0*/  MOV R5, c[0x0][0x284] ;  /* 0x0000a10000057a02 */ /* 0x000fca0000000f00 */
[----:B------:R1:W5:Y:S02]  /*0fd0*/  LDG.E.U16 R2, [R4.64] ;  /* 0x0000002e04027981 */ /* 0x000364000c1e1500 */
.L_x_33:
[----:B------:R-:W-:-:S04]  /*0fe0*/  ISETP.NE.U32.AND P2, PT, RZ, c[0x0][0x298], PT ;  /* 0x0000a600ff007a0c */ /* 0x000fc80003f45070 */
[----:B------:R-:W-:-:S13]  /*0ff0*/  ISETP.NE.AND.EX P2, PT, RZ, c[0x0][0x29c], PT, P2 ;  /* 0x0000a700ff007a0c */ /* 0x000fda0003f45320 */
[----:B------:R-:W-:Y:S05]  /*1000*/  @!P2 BRA `(.L_x_34) ;  /* 0x000000800000a947 */ /* 0x000fea0003800000 */
[----:B-1----:R-:W-:Y:S02]  /*1010*/  IMAD.MOV.U32 R4, RZ, RZ, c[0x0][0x298] ;  /* 0x0000a600ff047624 */ /* 0x002fe400078e00ff */
[----:B------:R-:W-:-:S06]  /*1020*/  IMAD.MOV.U32 R5, RZ, RZ, c[0x0][0x29c] ;  /* 0x0000a700ff057624 */ /* 0x000fcc00078e00ff */
[----:B------:R-:W2:Y:S02]  /*1030*/  LDG.E.64 R4, [R4.64] ;  /* 0x0000002e04047981 */ /* 0x000ea4000c1e1b00 */
[----:B--2---:R-:W-:-:S04]  /*1040*/  ISETP.NE.U32.AND P2, PT, R4, RZ, PT ;  /* 0x000000ff0400720c */ /* 0x004fc80003f45070 */
[----:B------:R-:W-:-:S13]  /*1050*/  ISETP.NE.AND.EX P2, PT, R5, RZ, PT, P2 ;  /* 0x000000ff0500720c */ /* 0x000fda0003f45320 */
[----:B------:R-:W-:Y:S05]  /*1060*/  @!P2 BRA `(.L_x_34) ;  /* 0x000000200000a947 */ /* 0x000fea0003800000 */
[----:B------:R1:W5:Y:S01]  /*1070*/  LD.E.U16 R0, [R4.64] ;  /* 0x0000002e04007980 */ /* 0x000362000c101500 */
[----:B------:R-:W-:Y:S05]  /*1080*/  BRA `(.L_x_35) ;  /* 0x0000006000007947 */ /* 0x000fea0003800000 */
.L_x_34:
[----:B------:R-:W-:-:S04]  /*1090*/  ISETP.NE.U32.AND P2, PT, RZ, c[0x0][0x288], PT ;  /* 0x0000a200ff007a0c */ /* 0x000fc80003f45070 */
[----:B------:R-:W-:-:S13]  /*10a0*/  ISETP.NE.AND.EX P2, PT, RZ, c[0x0][0x28c], PT, P2 ;  /* 0x0000a300ff007a0c */ /* 0x000fda0003f45320 */
[----:B------:R-:W-:Y:S05]  /*10b0*/  @!P2 BRA `(.L_x_35) ;  /* 0x000000300000a947 */ /* 0x000fea0003800000 */
[----:B-1----:R-:W-:Y:S02]  /*10c0*/  MOV R4, c[0x0][0x288] ;  /* 0x0000a20000047a02 */ /* 0x002fe40000000f00 */
[----:B------:R-:W-:-:S05]  /*10d0*/  MOV R5, c[0x0][0x28c] ;  /* 0x0000a30000057a02 */ /* 0x000fca0000000f00 */
[----:B------:R1:W5:Y:S02]  /*10e0*/  LDG.E.U16 R0, [R4.64] ;  /* 0x0000002e04007981 */ /* 0x000364000c1e1500 */
.L_x_35:
[----:B------:R-:W-:Y:S02]  /*10f0*/  USHF.L.U32 UR5, UR15, 0x7, URZ ;  /* 0x000000070f057899 */ /* 0x000fe4000800063f */
[----:B------:R-:W-:Y:S02]  /*1100*/  UMOV UR7, 0x20 ;  /* 0x0000002000077882 */ /* 0x000fe40000000000 */
[----:B------:R-:W-:Y:S02]  /*1110*/  ULEA UR4, UR13, UR5, 0xb ;  /* 0x000000050d047291 */ /* 0x000fe4000f8e583f */
[----:B------:R-:W-:Y:S02]  /*1120*/  ULDC.64 UR8, c[0x0][0x270] ;  /* 0x00009c0000087ab9 */ /* 0x000fe40000000a00 */
[----:B------:R-:W-:-:S06]  /*1130*/  UIMAD.WIDE UR8, UR4, UR7, UR8 ;  /* 0x00000007040872a5 */ /* 0x000fcc000f8e0208 */
[----:B------:R-:W-:Y:S02]  /*1140*/  MOV R22, UR8 ;  /* 0x0000000800167c02 */ /* 0x000fe40008000f00 */
[----:B------:R-:W-:-:S05]  /*1150*/  MOV R23, UR9 ;  /* 0x0000000900177c02 */ /* 0x000fca0008000f00 */
[----:B------:R-:W-:-:S05]  /*1160*/  IMAD.WIDE R22, R138, 0x10, R22 ;  /* 0x000000108a167825 */ /* 0x000fca00078e0216 */
[----:B------:R2:W5:Y:S04]  /*1170*/  LDG.E.128 R8, [R22.64] ;  /* 0x0000002e16087981 */ /* 0x000568000c1e1d00 */
[----:B-1----:R2:W5:Y:S01]  /*1180*/  LDG.E.128 R4, [R22.64+0x800] ;  /* 0x0008002e16047981 */ /* 0x002562000c1e1d00 */
[----:B------:R-:W-:Y:S02]  /*1190*/  USHF.L.U32 UR6, UR6, 0xb, URZ ;  /* 0x0000000b06067899 */ /* 0x000fe4000800063f */
[----:B------:R-:W-:-:S04]  /*11a0*/  UIADD3 UR7, UR4, 0xc00, URZ ;  /* 0x00000c0004077890 */ /* 0x000fc8000fffe03f */
[----:B------:R-:W-:-:S06]  /*11b0*/  UISETP.GE.AND UP0, UPT, UR7, UR6, UPT ;  /* 0x000000060700728c */ /* 0x000fcc000bf06270 */
[----:B------:R-:W-:-:S13]  /*11c0*/  PLOP3.LUT P2, PT, PT, PT, UP0, 0x80, 0x0 ;  /* 0x000000000000781c */ /* 0x000fda0003f4f008 */
[----:B------:R-:W-:Y:S05]  /*11d0*/  @P2 BRA `(.L_x_36) ;  /* 0x0000037000002947 */ /* 0x000fea0003800000 */
[----:B--2---:R-:W-:Y:S01]  /*11e0*/  UIADD3 UR5, -UR5, -0xc01, UR6 ;  /* 0xfffff3ff05057890 */ /* 0x004fe2000fffe106 */
[----:B------:R-:W-:Y:S01]  /*11f0*/  IMAD.U32 R31, RZ, RZ, UR7 ;  /* 0x00000007ff1f7e24 */ /* 0x000fe2000f8e00ff */
[----:B------:R-:W-:Y:S02]  /*1200*/  SHF.R.S32.HI R21, RZ, 0x1f, R138 ;  /* 0x0000001fff157819 */ /* 0x000fe4000001148a */
[----:B------:R-:W-:-:S04]  /*1210*/  UIMAD UR5, UR13, -0x800, UR5 ;  /* 0xfffff8000d0578a4 */ /* 0x000fc8000f8e0205 */
[----:B------:R-:W-:-:S06]  /*1220*/  ULOP3.LUT UP0, URZ, UR5, 0x800, URZ, 0xc0, !UPT ;  /* 0x00000800053f7892 */ /* 0x000fcc000f80c03f */
[----:B------:R-:W-:-:S13]  /*1230*/  PLOP3.LUT P2, PT, PT, PT, UP0, 0x80, 0x0 ;  /* 0x000000000000781c */ /* 0x000fda0003f4f008 */
[----:B------:R-:W-:Y:S05]  /*1240*/  @P2 BRA `(.L_x_37) ;  /* 0x000000c000002947 */ /* 0x000fea0003800000 */
[----:B------:R-:W2:Y:S04]  /*1250*/  LDG.E.128 R16, [R22.64+0x18000] ;  /* 0x0180002e16107981 */ /* 0x000ea8000c1e1d00 */
[----:B------:R-:W3:Y:S01]  /*1260*/  LDG.E.128 R12, [R22.64+0x18800] ;  /* 0x0188002e160c7981 */ /* 0x000ee2000c1e1d00 */
[----:B------:R-:W-:-:S06]  /*1270*/  UIADD3 UR4, UR4, 0x1400, URZ ;  /* 0x0000140004047890 */ /* 0x000fcc000fffe03f */
[----:B------:R-:W-:Y:S01]  /*1280*/  MOV R31, UR4 ;  /* 0x00000004001f7c02 */ /* 0x000fe20008000f00 */
[----:B--2--5:R-:W-:Y:S02]  /*1290*/  HADD2 R8, R8, R16 ;  /* 0x0000001008087230 */ /* 0x024fe40000000000 */
[----:B------:R-:W-:Y:S02]  /*12a0*/  HADD2 R9, R9, R17 ;  /* 0x0000001109097230 */ /* 0x000fe40000000000 */
[----:B------:R-:W-:Y:S02]  /*12b0*/  HADD2 R10, R10, R18 ;  /* 0x000000120a0a7230 */ /* 0x000fe40000000000 */
[----:B------:R-:W-:Y:S02]  /*12c0*/  HADD2 R11, R11, R19 ;  /* 0x000000130b0b7230 */ /* 0x000fe40000000000 */
[----:B---3--:R-:W-:Y:S02]  /*12d0*/  HADD2 R4, R4, R12 ;  /* 0x0000000c04047230 */ /* 0x008fe40000000000 */
[----:B------:R-:W-:-:S02]  /*12e0*/  HADD2 R5, R5, R13 ;  /* 0x0000000d05057230 */ /* 0x000fc40000000000 */
[----:B------:R-:W-:Y:S02]  /*12f0*/  HADD2 R6, R6, R14 ;  /* 0x0000000e06067230 */ /* 0x000fe40000000000 */
[----:B------:R-:W-:Y:S02]  /*1300*/  HADD2 R7, R7, R15 ;  /* 0x0000000f07077230 */ /* 0x000fe40000000000 */
.L_x_37:
[----:B------:R-:W-:-:S06]  /*1310*/  ULOP3.LUT UP0, URZ, UR5, 0xfffff800, URZ, 0xc0, !UPT ;  /* 0xfffff800053f7892 */ /* 0x000fcc000f80c03f */
[----:B------:R-:W-:-:S13]  /*1320*/  PLOP3.LUT P2, PT, PT, PT, UP0, 0x80, 0x0 ;  /* 0x000000000000781c */ /* 0x000fda0003f4f008 */
[----:B------:R-:W-:Y:S05]  /*1330*/  @!P2 BRA `(.L_x_36) ;  /* 0x000002100000a947 */ /* 0x000fea0003800000 */
[C---:B------:R-:W-:Y:S01]  /*1340*/  SHF.L.U64.HI R13, R138.reuse, 0x4, R21 ;  /* 0x000000048a0d7819 */ /* 0x040fe20000010215 */
[----:B------:R-:W-:-:S04]  /*1350*/  IMAD.SHL.U32 R12, R138, 0x10, RZ ;  /* 0x000000108a0c7824 */ /* 0x000fc800078e00ff */
[----:B------:R-:W-:-:S05]  /*1360*/  IMAD.WIDE R12, R31, 0x20, R12 ;  /* 0x000000201f0c7825 */ /* 0x000fca00078e020c */
[----:B------:R-:W-:-:S04]  /*1370*/  IADD3 R32, P3, R12, c[0x0][0x270], RZ ;  /* 0x00009c000c207a10 */ /* 0x000fc80007f7e0ff */
[----:B------:R-:W-:-:S04]  /*1380*/  IADD3 R32, P2, R32, 0x10000, RZ ;  /* 0x0001000020207810 */ /* 0x000fc80007f5e0ff */
[----:B------:R-:W-:-:S03]  /*1390*/  IADD3.X R33, RZ, c[0x0][0x274], R13, P2, P3 ;  /* 0x00009d00ff217a10 */ /* 0x000fc600017e640d */
.L_x_38:
[----:B------:R-:W-:Y:S02]  /*13a0*/  IMAD.MOV.U32 R34, RZ, RZ, R32 ;  /* 0x000000ffff227224 */ /* 0x000fe400078e0020 */
[----:B------:R-:W-:-:S05]  /*13b0*/  IMAD.MOV.U32 R35, RZ, RZ, R33 ;  /* 0x000000ffff237224 */ /* 0x000fca00078e0021 */
[----:B------:R-:W2:Y:S04]  /*13c0*/  LDG.E.128 R24, [R34.64+-0x10000] ;  /* 0xff00002e22187981 */ /* 0x000ea8000c1e1d00 */
[----:B------:R-:W3:Y:S04]  /*13d0*/  LDG.E.128 R20, [R34.64+-0xf800] ;  /* 0xff08002e22147981 */ /* 0x000ee8000c1e1d00 */
[----:B------:R-:W4:Y:S04]  /*13e0*/  LDG.E.128 R16, [R34.64] ;  /* 0x0000002e22107981 */ /* 0x000f28000c1e1d00 */
[----:B------:R-:W4:Y:S01]  /*13f0*/  LDG.E.128 R12, [R34.64+0x800] ;  /* 0x0008002e220c7981 */ /* 0x000f22000c1e1d00 */
[----:B------:R-:W-:-:S02]  /*1400*/  IADD3 R32, P2, R34, 0x20000, RZ ;  /* 0x0002000022207810 */ /* 0x000fc40007f5e0ff */
[----:B------:R-:W-:-:S03]  /*1410*/  IADD3 R31, R31, 0x1000, RZ ;  /* 0x000010001f1f7810 */ /* 0x000fc60007ffe0ff */
[----:B------:R-:W-:Y:S01]  /*1420*/  IMAD.X R33, RZ, RZ, R35, P2 ;  /* 0x000000ffff217224 */ /* 0x000fe200010e0623 */
[----:B------:R-:W-:Y:S01]  /*1430*/  ISETP.GE.AND P2, PT, R31, UR6, PT ;  /* 0x000000061f007c0c */ /* 0x000fe2000bf46270 */
[----:B--2--5:R-:W-:Y:S02]  /*1440*/  HADD2 R8, R8, R24 ;  /* 0x0000001808087230 */ /* 0x024fe40000000000 */
[----:B------:R-:W-:Y:S02]  /*1450*/  HADD2 R9, R9, R25 ;  /* 0x0000001909097230 */ /* 0x000fe40000000000 */
[----:B------:R-:W-:Y:S02]  /*1460*/  HADD2 R10, R10, R26 ;  /* 0x0000001a0a0a7230 */ /* 0x000fe40000000000 */
[----:B------:R-:W-:Y:S02]  /*1470*/  HADD2 R11, R11, R27 ;  /* 0x0000001b0b0b7230 */ /* 0x000fe40000000000 */
[----:B---3--:R-:W-:-:S02]  /*1480*/  HADD2 R4, R4, R20 ;  /* 0x0000001404047230 */ /* 0x008fc40000000000 */
[----:B------:R-:W-:Y:S02]  /*1490*/  HADD2 R5, R5, R21 ;  /* 0x0000001505057230 */ /* 0x000fe40000000000 */
[----:B------:R-:W-:Y:S02]  /*14a0*/  HADD2 R6, R6, R22 ;  /* 0x0000001606067230 */ /* 0x000fe40000000000 */
[----:B------:R-:W-:Y:S02]  /*14b0*/  HADD2 R7, R7, R23 ;  /* 0x0000001707077230 */ /* 0x000fe40000000000 */
[----:B----4-:R-:W-:Y:S02]  /*14c0*/  HADD2 R8, R8, R16 ;  /* 0x0000001008087230 */ /* 0x010fe40000000000 */
[----:B------:R-:W-:Y:S02]  /*14d0*/  HADD2 R9, R9, R17 ;  /* 0x0000001109097230 */ /* 0x000fe40000000000 */
[----:B------:R-:W-:-:S02]  /*14e0*/  HADD2 R10, R10, R18 ;  /* 0x000000120a0a7230 */ /* 0x000fc40000000000 */
[----:B------:R-:W-:Y:S02]  /*14f0*/  HADD2 R11, R11, R19 ;  /* 0x000000130b0b7230 */ /* 0x000fe40000000000 */
[----:B------:R-:W-:Y:S02]  /*1500*/  HADD2 R4, R4, R12 ;  /* 0x0000000c04047230 */ /* 0x000fe40000000000 */
[----:B------:R-:W-:Y:S02]  /*1510*/  HADD2 R5, R5, R13 ;  /* 0x0000000d05057230 */ /* 0x000fe40000000000 */
[----:B------:R-:W-:Y:S02]  /*1520*/  HADD2 R6, R6, R14 ;  /* 0x0000000e06067230 */ /* 0x000fe40000000000 */
[----:B------:R-:W-:Y:S01]  /*1530*/  HADD2 R7, R7, R15 ;  /* 0x0000000f07077230 */ /* 0x000fe20000000000 */
[----:B------:R-:W-:Y:S05]  /*1540*/  @!P2 BRA `(.L_x_38) ;  /* 0xfffffe500000a947 */ /* 0x000fea000383ffff */
.L_x_36:
[----:B--2--5:R-:W-:Y:S01]  /*1550*/  HSETP2.NE.AND P2, PT, R0.H0_H0, RZ.H0_H0, PT ;  /* 0x200000ff00007234 */ /* 0x024fe20003f45800 */
[----:B------:R1:W-:Y:S01]  /*1560*/  STS [R136.X4], R8 ;  /* 0x0000000888007388 */ /* 0x0003e20000004800 */
[----:B------:R-:W-:Y:S01]  /*1570*/  BSSY B0, `(.L_x_39) ;  /* 0x000002d000007945 */ /* 0x000fe20003800000 */
[----:B------:R-:W-:-:S02]  /*1580*/  MOV R15, RZ ;  /* 0x000000ff000f7202 */ /* 0x000fc40000000f00 */
[----:B------:R1:W-:Y:S04]  /*1590*/  STS [R136.X4+0x10], R9 ;  /* 0x0000100988007388 */ /* 0x0003e80000004800 */
[----:B------:R1:W-:Y:S04]  /*15a0*/  STS [R136.X4+0x20], R10 ;  /* 0x0000200a88007388 */ /* 0x0003e80000004800 */
[----:B------:R1:W-:Y:S04]  /*15b0*/  STS [R136.X4+0x30], R11 ;  /* 0x0000300b88007388 */ /* 0x0003e80000004800 */
[----:B------:R1:W-:Y:S04]  /*15c0*/  STS [R136.X4+0x40], R4 ;  /* 0x0000400488007388 */ /* 0x0003e80000004800 */
[----:B------:R1:W-:Y:S04]  /*15d0*/  STS [R136.X4+0x50], R5 ;  /* 0x0000500588007388 */ /* 0x0003e80000004800 */
[----:B------:R1:W-:Y:S04]  /*15e0*/  STS [R136.X4+0x60], R6 ;  /* 0x0000600688007388 */ /* 0x0003e80000004800 */
[----:B------:R1:W-:Y:S04]  /*15f0*/  STS [R136.X4+0x70], R7 ;  /* 0x0000700788007388 */ /* 0x0003e80000004800 */
[----:B------:R-:W-:Y:S06]  /*1600*/  BAR.SYNC.DEFER_BLOCKING 0x0 ;  /* 0x0000000000007b1d */ /* 0x000fec0000010000 */
[----:B------:R-:W-:Y:S05]  /*1610*/  @!P2 BRA `(.L_x_40) ;  /* 0x000001e00000a947 */ /* 0x000fea0003800000 */
[----:B------:R-:W-:Y:S01]  /*1620*/  USHF.R.S32.HI UR6, URZ, 0x1f, UR15 ;  /* 0x0000001f3f067899 */ /* 0x000fe2000801140f */
[----:B-1----:R-:W-:Y:S01]  /*1630*/  IMAD.U32 R5, RZ, RZ, UR15 ;  /* 0x0000000fff057e24 */ /* 0x002fe2000f8e00ff */
[----:B------:R-:W-:Y:S01]  /*1640*/  ULDC.64 UR4, c[0x0][0x310] ;  /* 0x0000c40000047ab9 */ /* 0x000fe20000000a00 */
[----:B------:R-:W-:Y:S01]  /*1650*/  IMAD R9, R29, c[0x0][0x2f0], RZ ;  /* 0x0000bc001d097a24 */ /* 0x000fe200078e02ff */
[----:B------:R-:W-:Y:S01]  /*1660*/  UIMAD UR6, UR6, UR4, URZ ;  /* 0x00000004060672a4 */ /* 0x000fe2000f8e023f */
[----:B------:R-:W-:Y:S01]  /*1670*/  IMAD R4, R5, 0x8, R30 ;  /* 0x0000000805047824 */ /* 0x000fe200078e021e */
[----:B------:R-:W-:Y:S01]  /*1680*/  UIMAD.WIDE.U32 UR8, UR15, UR4, URZ ;  /* 0x000000040f0872a5 */ /* 0x000fe2000f8e003f */
[----:B------:R-:W-:Y:S01]  /*1690*/  IMAD R12, R30, c[0x0][0x2f4], R9 ;  /* 0x0000bd001e0c7a24 */ /* 0x000fe200078e0209 */
[----:B------:R-:W-:Y:S01]  /*16a0*/  UIMAD UR5, UR15, UR5, UR6 ;  /* 0x000000050f0572a4 */ /* 0x000fe2000f8e0206 */
[----:B------:R-:W-:Y:S01]  /*16b0*/  CS2R R8, SRZ ;  /* 0x0000000000087805 */ /* 0x000fe2000001ff00 */
[----:B------:R-:W-:Y:S01]  /*16c0*/  ISETP.LT.AND P4, PT, R4, c[0x0][0x1c4], P1 ;  /* 0x0000710004007a0c */ /* 0x000fe20000f81270 */
[----:B------:R-:W-:Y:S01]  /*16d0*/  CS2R R10, SRZ ;  /* 0x00000000000a7805 */ /* 0x000fe2000001ff00 */
[----:B------:R-:W-:Y:S01]  /*16e0*/  UIADD3 UR5, UR9, UR5, URZ ;  /* 0x0000000509057290 */ /* 0x000fe2000fffe03f */
[----:B------:R-:W-:-:S02]  /*16f0*/  IMAD.U32 R7, RZ, RZ, UR9 ;  /* 0x00000009ff077e24 */ /* 0x000fc4000f8e00ff */
[----:B------:R-:W-:-:S03]  /*1700*/  IMAD.U32 R6, RZ, RZ, UR8 ;  /* 0x00000008ff067e24 */ /* 0x000fc6000f8e00ff */
[----:B------:R-:W-:-:S05]  /*1710*/  MOV R7, UR5 ;  /* 0x0000000500077c02 */ /* 0x000fca0008000f00 */
[----:B------:R-:W-:-:S05]  /*1720*/  IMAD.WIDE.U32 R6, R30, c[0x0][0x2f0], R6 ;  /* 0x0000bc001e067a25 */ /* 0x000fca00078e0006 */
[----:B------:R-:W-:Y:S02]  /*1730*/  IADD3 R12, R7, R12, RZ ;  /* 0x0000000c070c7210 */ /* 0x000fe40007ffe0ff */
[----:B------:R-:W-:-:S04]  /*1740*/  IADD3 R6, P3, P2, R6, c[0x0][0x2a8], R28 ;  /* 0x0000aa0006067a10 */ /* 0x000fc80007a7e01c */
[----:B------:R-:W-:-:S05]  /*1750*/  IADD3.X R7, R12, c[0x0][0x2ac], R3, P3, P2 ;  /* 0x0000ab000c077a10 */ /* 0x000fca0001fe4403 */
[----:B------:R1:W5:Y:S01]  /*1760*/  @P4 LDG.E.LTC128B.128 R8, [R6.64] ;  /* 0x0000002e06084981 */ /* 0x000362000c1e1d20 */
[----:B------:R-:W-:Y:S01]  /*1770*/  IADD3 R4, R4, 0x2, RZ ;  /* 0x0000000204047810 */ /* 0x000fe20007ffe0ff */
[----:B------:R-:W-:Y:S01]  /*1780*/  CS2R R12, SRZ ;  /* 0x00000000000c7805 */ /* 0x000fe2000001ff00 */
[----:B------:R-:W-:Y:S02]  /*1790*/  CS2R R14, SRZ ;  /* 0x00000000000e7805 */ /* 0x000fe4000001ff00 */
[----:B------:R-:W-:Y:S02]  /*17a0*/  ISETP.LT.AND P2, PT, R4, c[0x0][0x1c4], P1 ;  /* 0x0000710004007a0c */ /* 0x000fe40000f41270 */
[----:B------:R-:W-:-:S04]  /*17b0*/  IADD3 R4, P1, R6, c[0x0][0x2f8], RZ ;  /* 0x0000be0006047a10 */ /* 0x000fc80007f3e0ff */
[----:B------:R-:W-:-:S07]  /*17c0*/  IADD3.X R5, R7, c[0x0][0x2fc], RZ, P1, !PT ;  /* 0x0000bf0007057a10 */ /* 0x000fce0000ffe4ff */
[----:B------:R-:W-:Y:S05]  /*17d0*/  @!P2 BRA `(.L_x_41) ;  /* 0x000000600000a947 */ /* 0x000fea0003800000 */
[----:B------:R2:W5:Y:S01]  /*17e0*/  LDG.E.LTC128B.128 R12, [R4.64] ;  /* 0x0000002e040c7981 */ /* 0x000562000c1e1d20 */
[----:B------:R-:W-:Y:S05]  /*17f0*/  BRA `(.L_x_41) ;  /* 0x0000004000007947 */ /* 0x000fea0003800000 */
.L_x_40:
[----:B------:R-:W-:Y:S01]  /*1800*/  MOV R14, RZ ;  /* 0x000000ff000e7202 */ /* 0x000fe20000000f00 */
[----:B------:R-:W-:Y:S01]  /*1810*/  CS2R R12, SRZ ;  /* 0x00000000000c7805 */ /* 0x000fe2000001ff00 */
[----:B-1----:R-:W-:Y:S01]  /*1820*/  CS2R R10, SRZ ;  /* 0x00000000000a7805 */ /* 0x002fe2000001ff00 */
[----:B------:R-:W-:Y:S02]  /*1830*/  CS2R R8, SRZ ;  /* 0x0000000000087805 */ /* 0x000fe4000001ff00 */
.L_x_41:
[----:B------:R-:W-:Y:S05]  /*1840*/  BSYNC B0 ;  /* 0x0000000000007941 */ /* 0x000fea0003800000 */
.L_x_39:
[----:B-12---:R-:W1:Y:S01]  /*1850*/  LDS.128 R4, [R137] ;  /* 0x0000000089047984 */ /* 0x006e620000000c00 */
[----:B------:R-:W-:Y:S01]  /*1860*/  USHF.R.S32.HI UR6, URZ, 0x1f, UR15 ;  /* 0x0000001f3f067899 */ /* 0x000fe2000801140f */
[----:B------:R-:W-:Y:S01]  /*1870*/  IMAD R29, R29, c[0x0][0x2b0], RZ ;  /* 0x0000ac001d1d7a24 */ /* 0x000fe200078e02ff */
[----:B------:R-:W-:Y:S01]  /*1880*/  ULDC.64 UR4, c[0x0][0x2d0] ;  /* 0x0000b40000047ab9 */ /* 0x000fe20000000a00 */
[----:B------:R-:W2:Y:S01]  /*1890*/  LDS.128 R16, [R137+0x240] ;  /* 0x0002400089107984 */ /* 0x000ea20000000c00 */
[----:B------:R-:W-:Y:S01]  /*18a0*/  UIMAD UR6, UR6, UR4, URZ ;  /* 0x00000004060672a4 */ /* 0x000fe2000f8e023f */
[----:B------:R-:W-:Y:S01]  /*18b0*/  MOV R23, UR15 ;  /* 0x0000000f00177c02 */ /* 0x000fe20008000f00 */
[----:B------:R-:W-:Y:S01]  /*18c0*/  UIMAD.WIDE.U32 UR8, UR15, UR4, URZ ;  /* 0x000000040f0872a5 */ /* 0x000fe2000f8e003f */
[----:B------:R-:W-:Y:S01]  /*18d0*/  IMAD R22, R30, c[0x0][0x2b4], R29 ;  /* 0x0000ad001e167a24 */ /* 0x000fe200078e021d */
[----:B------:R-:W-:Y:S01]  /*18e0*/  UIMAD UR5, UR15, UR5, UR6 ;  /* 0x000000050f0572a4 */ /* 0x000fe2000f8e0206 */
[----:B-----5:R-:W-:-:S02]  /*18f0*/  HMUL2 R8, R0.H0_H0, R8 ;  /* 0x0000000800087232 */ /* 0x020fc40000000800 */
[C---:B------:R-:W-:Y:S01]  /*1900*/  HMUL2 R9, R0.reuse.H0_H0, R9 ;  /* 0x0000000900097232 */ /* 0x040fe20000000800 */
[----:B------:R-:W-:Y:S01]  /*1910*/  UIADD3 UR5, UR9, UR5, URZ ;  /* 0x0000000509057290 */ /* 0x000fe2000fffe03f */
[----:B------:R-:W-:Y:S01]  /*1920*/  IMAD.U32 R21, RZ, RZ, UR9 ;  /* 0x00000009ff157e24 */ /* 0x000fe2000f8e00ff */
[C---:B------:R-:W-:Y:S01]  /*1930*/  HMUL2 R10, R0.reuse.H0_H0, R10 ;  /* 0x0000000a000a7232 */ /* 0x040fe20000000800 */
[----:B------:R-:W-:Y:S01]  /*1940*/  IMAD.U32 R20, RZ, RZ, UR8 ;  /* 0x00000008ff147e24 */ /* 0x000fe2000f8e00ff */
[C---:B------:R-:W-:Y:S02]  /*1950*/  HMUL2 R11, R0.reuse.H0_H0, R11 ;  /* 0x0000000b000b7232 */ /* 0x040fe40000000800 */
[----:B------:R-:W-:Y:S01]  /*1960*/  IMAD.U32 R21, RZ, RZ, UR5 ;  /* 0x00000005ff157e24 */ /* 0x000fe2000f8e00ff */
[----:B------:R-:W-:-:S03]  /*1970*/  HMUL2 R13, R0.H0_H0, R13 ;  /* 0x0000000d000d7232 */ /* 0x000fc60000000800 */
[----:B------:R-:W-:-:S04]  /*1980*/  IMAD.WIDE.U32 R20, R30, c[0x0][0x2b0], R20 ;  /* 0x0000ac001e147a25 */ /* 0x000fc800078e0014 */
[----:B------:R-:W-:Y:S01]  /*1990*/  IMAD R30, R23, 0x8, R30 ;  /* 0x00000008171e7824 */ /* 0x000fe200078e021e */
[----:B------:R-:W-:Y:S02]  /*19a0*/  IADD3 R22, R21, R22, RZ ;  /* 0x0000001615167210 */ /* 0x000fe40007ffe0ff */
[----:B------:R-:W-:Y:S02]  /*19b0*/  IADD3 R20, P2, P1, R20, c[0x0][0x2a0], R28 ;  /* 0x0000a80014147a10 */ /* 0x000fe4000795e01c */
[C---:B------:R-:W-:Y:S02]  /*19c0*/  ISETP.LT.AND P3, PT, R30.reuse, c[0x0][0x1c4], P0 ;  /* 0x000071001e007a0c */ /* 0x040fe40000761270 */
[----:B------:R-:W-:Y:S02]  /*19d0*/  IADD3 R30, R30, 0x2, RZ ;  /* 0x000000021e1e7810 */ /* 0x000fe40007ffe0ff */
[----:B------:R-:W-:Y:S02]  /*19e0*/  IADD3.X R21, R22, c[0x0][0x2a4], R3, P2, P1 ;  /* 0x0000a90016157a10 */ /* 0x000fe400017e2403 */
[----:B------:R-:W-:Y:S01]  /*19f0*/  ISETP.LT.AND P1, PT, R30, c[0x0][0x1c4], P0 ;  /* 0x000071001e007a0c */ /* 0x000fe20000721270 */
[----:B-1----:R-:W-:-:S02]  /*1a00*/  HFMA2 R4, R2.H0_H0, R4, R8 ;  /* 0x0000000402047231 */ /* 0x002fc40000000808 */
[C---:B------:R-:W-:Y:S02]  /*1a10*/  HFMA2 R5, R2.reuse.H0_H0, R5, R9 ;  /* 0x0000000502057231 */ /* 0x040fe40000000809 */
[C---:B------:R-:W-:Y:S01]  /*1a20*/  HFMA2 R6, R2.reuse.H0_H0, R6, R10 ;  /* 0x0000000602067231 */ /* 0x040fe2000000080a */
[----:B------:R-:W-:Y:S01]  /*1a30*/  IADD3 R10, P0, R20, c[0x0][0x2b8], RZ ;  /* 0x0000ae00140a7a10 */ /* 0x000fe20007f1e0ff */
[----:B------:R-:W-:Y:S02]  /*1a40*/  HFMA2 R7, R2.H0_H0, R7, R11 ;  /* 0x0000000702077231 */ /* 0x000fe4000000080b */
[C---:B------:R-:W-:Y:S01]  /*1a50*/  HMUL2 R8, R0.reuse.H0_H0, R12 ;  /* 0x0000000c00087232 */ /* 0x040fe20000000800 */
[----:B------:R-:W-:Y:S01]  /*1a60*/  IADD3.X R11, R21, c[0x0][0x2bc], RZ, P0, !PT ;  /* 0x0000af00150b7a10 */ /* 0x000fe200007fe4ff */
[C---:B------:R-:W-:Y:S01]  /*1a70*/  HMUL2 R9, R0.reuse.H0_H0, R14 ;  /* 0x0000000e00097232 */ /* 0x040fe20000000800 */
[----:B------:R1:W-:Y:S01]  /*1a80*/  @P3 STG.E.128 [R20.64], R4 ;  /* 0x0000000414003986 */ /* 0x0003e2000c101d2e */
[----:B------:R-:W-:-:S02]  /*1a90*/  HMUL2 R0, R0.H0_H0, R15 ;  /* 0x0000000f00007232 */ /* 0x000fc40000000800 */
[C---:B--2---:R-:W-:Y:S02]  /*1aa0*/  HFMA2 R16, R2.reuse.H0_H0, R16, R8 ;  /* 0x0000001002107231 */ /* 0x044fe40000000808 */
[C---:B------:R-:W-:Y:S02]  /*1ab0*/  HFMA2 R17, R2.reuse.H0_H0, R17, R13 ;  /* 0x0000001102117231 */ /* 0x040fe4000000080d */
[C---:B------:R-:W-:Y:S02]  /*1ac0*/  HFMA2 R18, R2.reuse.H0_H0, R18, R9 ;  /* 0x0000001202127231 */ /* 0x040fe40000000809 */
[----:B------:R-:W-:Y:S01]  /*1ad0*/  HFMA2 R19, R2.H0_H0, R19, R0 ;  /* 0x0000001302137231 */ /* 0x000fe20000000800 */
[----:B------:R-:W-:Y:S06]  /*1ae0*/  @!P1 EXIT ;  /* 0x000000000000994d */ /* 0x000fec0003800000 */
[----:B------:R-:W-:Y:S01]  /*1af0*/  STG.E.128 [R10.64], R16 ;  /* 0x000000100a007986 */ /* 0x000fe2000c101d2e */
[----:B------:R-:W-:Y:S05]  /*1b00*/  EXIT ;  /* 0x000000000000794d */ /* 0x000fea0003800000 */
.L_x_27:
[----:B------:R-:W-:Y:S02]  /*1b10*/  UISETP.NE.AND UP0, UPT, UR6, 0x1, UPT ;  /* 0x000000010600788c */ /* 0x000fe4000bf05270 */
[----:B------:R-:W-:-:S02]  /*1b20*/  ULDC.64 UR4, c[0x0][0x258] ;  /* 0x0000960000047ab9 */ /* 0x000fc40000000a00 */
[----:B------:R-:W-:Y:S02]  /*1b30*/  UIMAD.WIDE.U32 UR12, UR43, UR5, URZ ;  /* 0x000000052b0c72a5 */ /* 0x000fe4000f8e003f */
[----:B------:R-:W-:Y:S02]  /*1b40*/  UMOV UR7, UR43 ;  /* 0x0000002b00077c82 */ /* 0x000fe40008000000 */
[----:B------:R-:W-:-:S03]  /*1b50*/  ULDC UR5, c[0x0][0x260] ;  /* 0x0000980000057ab9 */ /* 0x000fc60000000800 */
[----:B------:R-:W-:Y:S02]  /*1b60*/  @UP0 UMOV UR11, UR13 ;  /* 0x0000000d000b0c82 */ /* 0x000fe40008000000 */
[----:B------:R-:W-:-:S04]  /*1b70*/  @UP0 USHF.R.U32.HI UR7, URZ, UR5, UR11 ;  /* 0x000000053f070299 */ /* 0x000fc8000801160b */
[----:B------:R-:W-:-:S04]  /*1b80*/  UIADD3 UR6, -UR7, URZ, URZ ;  /* 0x0000003f07067290 */ /* 0x000fc8000fffe13f */
[----:B------:R-:W-:-:S03]  /*1b90*/  UIMAD UR6, UR6, UR4, UR43 ;  /* 0x00000004060672a4 */ /* 0x000fc6000f8e022b */
[----:B------:R-:W-:Y:S02]  /*1ba0*/  ULDC.64 UR4, c[0x0][0x220] ;  /* 0x0000880000047ab9 */ /* 0x000fe40000000a00 */
[----:B------:R-:W-:Y:S02]  /*1bb0*/  UISETP.GE.AND UP1, UPT, UR6, UR4, UPT ;  /* 0x000000040600728c */ /* 0x000fe4000bf26270 */
[----:B------:R-:W-:Y:S02]  /*1bc0*/  UISETP.LT.AND UP0, UPT, UR6, UR4, UPT ;  /* 0x000000040600728c */ /* 0x000fe4000bf01270 */
[----:B------:R-:W-:Y:S02]  /*1bd0*/  UIMAD UR5, UR7, UR5, URZ ;  /* 0x00000005070572a4 */ /* 0x000fe4000f8e023f */
[----:B------:R-:W-:Y:S02]  /*1be0*/  USEL UR39, UR6, UR4, UP0 ;  /* 0x0000000406277287 */ /* 0x000fe40008000000 */
[----:B------:R-:W-:-:S02]  /*1bf0*/  ULDC UR7, c[0x0][0x1dc] ;  /* 0x0000770000077ab9 */ /* 0x000fc40000000800 */
[----:B------:R-:W-:Y:S02]  /*1c00*/  ULDC UR4, c[0x0][0x228] ;  /* 0x00008a0000047ab9 */ /* 0x000fe40000000800 */
[----:B------:R-:W-:Y:S02]  /*1c10*/  UIMAD UR5, UR6, UR4, UR5 ;  /* 0x00000004060572a4 */ /* 0x000fe4000f8e0205 */
[----:B------:R-:W-:Y:S02]  /*1c20*/  UIADD3 UR40, UR4, 0x1, URZ ;  /* 0x0000000104287890 */ /* 0x000fe4000fffe03f */
[----:B------:R-:W-:Y:S02]  /*1c30*/  @UP1 UIADD3 UR40, URZ, UR4, URZ ;  /* 0x000000043f281290 */ /* 0x000fe4000fffe03f */
[----:B------:R-:W-:Y:S02]  /*1c40*/  UIADD3 UR39, UR5, UR39, URZ ;  /* 0x0000002705277290 */ /* 0x000fe4000fffe03f */
[----:B------:R-:W-:-:S02]  /*1c50*/  ULDC UR4, c[0x0][0x1f4] ;  /* 0x00007d0000047ab9 */ /* 0x000fc40000000800 */
[----:B------:R-:W-:Y:S02]  /*1c60*/  UIADD3 UR6, UR39, UR40, URZ ;  /* 0x0000002827067290 */ /* 0x000fe4000fffe03f */
[----:B------:R-:W-:Y:S02]  /*1c70*/  UISETP.NE.AND UP1, UPT, UR4, 0x1, UPT ;  /* 0x000000010400788c */ /* 0x000fe4000bf25270 */
[----:B------:R-:W-:Y:S02]  /*1c80*/  UIADD3 UR41, UR6, -0x1, URZ ;  /* 0xffffffff06297890 */ /* 0x000fe4000fffe03f */
[----:B------:R-:W-:Y:S02]  /*1c90*/  ULDC.64 UR4, c[0x0][0x1f8] ;  /* 0x00007e0000047ab9 */ /* 0x000fe40000000a00 */
[----:B------:R-:W-:Y:S02]  /*1ca0*/  UIMAD.WIDE.U32 UR12, UR41, UR4, URZ ;  /* 0x00000004290c72a5 */ /* 0x000fe4000f8e003f */
[----:B------:R-:W-:-:S03]  /*1cb0*/  UISETP.NE.AND UP0, UPT, UR7, 0x1, UPT ;  /* 0x000000010700788c */ /* 0x000fc6000bf05270 */
[----:B------:R-:W-:-:S03]  /*1cc0*/  @UP1 USHF.R.U32.HI UR41, URZ, UR5, UR13 ;  /* 0x000000053f291299 */ /* 0x000fc6000801160d */
        /* <DEDUP_REMOVED lines=14> */
[----:B------:R-:W-:Y:S02]  /*1db0*/  ULDC UR7, c[0x0][0x1d8] ;  /* 0x0000760000077ab9 */ /* 0x000fe40000000800 */
[----:B------:R-:W-:-:S05]  /*1dc0*/  UMOV UR5, UR41 ;  /* 0x0000002900057c82 */ /* 0x000fca0008000000 */
[----:B------:R-:W-:Y:S02]  /*1dd0*/  @UP0 UMOV UR11, UR13 ;  /* 0x0000000d000b0c82 */ /* 0x000fe40008000000 */
[----:B------:R-:W-:-:S04]  /*1de0*/  @UP0 USHF.R.U32.HI UR5, URZ, UR7, UR11 ;  /* 0x000000073f050299 */ /* 0x000fc8000801160b */
[----:B------:R-:W-:-:S04]  /*1df0*/  UIADD3 UR49, -UR5, URZ, URZ ;  /* 0x0000003f05317290 */ /* 0x000fc8000fffe13f */
[----:B------:R-:W-:-:S03]  /*1e00*/  UIMAD UR49, UR49, UR4, UR41 ;  /* 0x00000004313172a4 */ /* 0x000fc6000f8e0229 */
.L_x_42:
[----:B------:R-:W-:Y:S01]  /*1e10*/  ULDC UR4, c[0x0][0x1f4] ;  /* 0x00007d0000047ab9 */ /* 0x000fe20000000800 */
[----:B------:R-:W-:Y:S01]  /*1e20*/  ISETP.NE.AND P0, PT, RZ, UR32, PT ;  /* 0x00000020ff007c0c */ /* 0x000fe2000bf05270 */
[----:B------:R-:W-:-:S04]  /*1e30*/  UIMAD UR4, UR41, UR4, URZ ;  /* 0x00000004290472a4 */ /* 0x000fc8000f8e023f */
[----:B------:R-:W-:Y:S02]  /*1e40*/  UISETP.LT.AND UP0, UPT, UR39, UR4, UPT ;  /* 0x000000042700728c */ /* 0x000fe4000bf01270 */
[----:B------:R-:W-:Y:S02]  /*1e50*/  UIADD3 UR7, UR6, -UR4, URZ ;  /* 0x8000000406077290 */ /* 0x000fe4000fffe03f */
[----:B------:R-:W-:Y:S02]  /*1e60*/  USEL UR12, UR39, UR4, !UP0 ;  /* 0x00000004270c7287 */ /* 0x000fe4000c000000 */
[----:B------:R-:W-:Y:S02]  /*1e70*/  USHF.L.U32 UR11, UR7, 0x5, URZ ;  /* 0x00000005070b7899 */ /* 0x000fe4000800063f */
[----:B------:R-:W-:Y:S02]  /*1e80*/  ULDC UR6, c[0x0][0x1cc] ;  /* 0x0000730000067ab9 */ /* 0x000fe40000000800 */
[----:B------:R-:W-:-:S02]  /*1e90*/  UIADD3 UR4, -UR4, UR12, URZ ;  /* 0x0000000c04047290 */ /* 0x000fc4000fffe13f */
[----:B------:R-:W-:Y:S02]  /*1ea0*/  UISETP.LT.AND UP0, UPT, UR11, UR6, UPT ;  /* 0x000000060b00728c */ /* 0x000fe4000bf01270 */
[----:B------:R-:W-:Y:S02]  /*1eb0*/  USHF.L.U32 UR48, UR4, 0x5, URZ ;  /* 0x0000000504307899 */ /* 0x000fe4000800063f */
[----:B------:R-:W-:Y:S02]  /*1ec0*/  USEL UR6, UR11, UR6, UP0 ;  /* 0x000000060b067287 */ /* 0x000fe40008000000 */
[----:B------:R-:W-:Y:S01]  /*1ed0*/  UIADD3 UR7, -UR4, UR7, URZ ;  /* 0x0000000704077290 */ /* 0x000fe2000fffe13f */
[----:B------:R-:W-:Y:S05]  /*1ee0*/  @!P0 BRA `(.L_x_43) ;  /* 0x000005b000008947 */ /* 0x000fea0003800000 */
[----:B------:R-:W-:Y:S02]  /*1ef0*/  USHF.R.S32.HI UR13, URZ, 0x1f, UR41 ;  /* 0x0000001f3f0d7899 */ /* 0x000fe40008011429 */
[----:B------:R-:W-:Y:S02]  /*1f00*/  ULDC.64 UR4, c[0x0][0x1e8] ;  /* 0x00007a0000047ab9 */ /* 0x000fe40000000a00 */
[----:B------:R-:W-:-:S02]  /*1f10*/  ULEA.HI UR13, UR13, UR41, URZ, 0x5 ;  /* 0x000000290d0d7291 */ /* 0x000fc4000f8f283f */
[----:B------:R-:W-:Y:S02]  /*1f20*/  UISETP.NE.AND UP0, UPT, UR4, 0x1, UPT ;  /* 0x000000010400788c */ /* 0x000fe4000bf05270 */
[----:B------:R-:W-:Y:S02]  /*1f30*/  USHF.R.S32.HI UR11, URZ, 0x5, UR13 ;  /* 0x000000053f0b7899 */ /* 0x000fe4000801140d */
[----:B------:R-:W-:Y:S02]  /*1f40*/  ULOP3.LUT UR13, UR13, 0xffffffe0, URZ, 0xc0, !UPT ;  /* 0xffffffe00d0d7892 */ /* 0x000fe4000f8ec03f */
[----:B------:R-:W-:Y:S02]  /*1f50*/  UIMAD.WIDE.U32 UR16, UR11, UR5, URZ ;  /* 0x000000050b1072a5 */ /* 0x000fe4000f8e003f */
[----:B------:R-:W-:Y:S02]  /*1f60*/  UIADD3 UR13, UR41, -UR13, URZ ;  /* 0x8000000d290d7290 */ /* 0x000fe4000fffe03f */
[----:B------:R-:W-:-:S02]  /*1f70*/  ULDC UR5, c[0x0][0x1f0] ;  /* 0x00007c0000057ab9 */ /* 0x000fc40000000800 */
[----:B------:R-:W-:Y:S02]  /*1f80*/  USHF.R.S32.HI UR49, URZ, 0x1f, UR13 ;  /* 0x0000001f3f317899 */ /* 0x000fe4000801140d */
[----:B------:R-:W-:Y:S02]  /*1f90*/  @UP0 UMOV UR15, UR17 ;  /* 0x00000011000f0c82 */ /* 0x000fe40008000000 */
[----:B------:R-:W-:Y:S02]  /*1fa0*/  UMOV UR14, UR11 ;  /* 0x0000000b000e7c82 */ /* 0x000fe40008000000 */
[----:B------:R-:W-:Y:S02]  /*1fb0*/  @UP0 USHF.R.U32.HI UR14, URZ, UR5, UR15 ;  /* 0x000000053f0e0299 */ /* 0x000fe4000801160f */
[----:B------:R-:W-:Y:S02]  /*1fc0*/  ULEA.HI UR49, UR49, UR13, URZ, 0x2 ;  /* 0x0000000d31317291 */ /* 0x000fe4000f8f103f */
[----:B------:R-:W-:-:S02]  /*1fd0*/  UIADD3 UR5, -UR14, URZ, URZ ;  /* 0x0000003f0e057290 */ /* 0x000fc4000fffe13f */
[----:B------:R-:W-:Y:S02]  /*1fe0*/  ULOP3.LUT UR12, UR49, 0xfffffffc, URZ, 0xc0, !UPT ;  /* 0xfffffffc310c7892 */ /* 0x000fe4000f8ec03f */
[----:B------:R-:W-:Y:S02]  /*1ff0*/  USHF.R.S32.HI UR49, URZ, 0x2, UR49 ;  /* 0x000000023f317899 */ /* 0x000fe40008011431 */
[----:B------:R-:W-:Y:S02]  /*2000*/  UIMAD UR5, UR5, UR4, UR11 ;  /* 0x00000004050572a4 */ /* 0x000fe4000f8e020b */
[----:B------:R-:W-:Y:S02]  /*2010*/  UIADD3 UR12, UR13, -UR12, URZ ;  /* 0x8000000c0d0c7290 */ /* 0x000fe4000fffe03f */
[----:B------:R-:W-:Y:S02]  /*2020*/  ULEA UR49, UR14, UR49, 0x3 ;  /* 0x000000310e317291 */ /* 0x000fe4000f8e183f */
[----:B------:R-:W-:Y:S01]  /*2030*/  ULEA UR5, UR5, UR12, 0x2 ;  /* 0x0000000c05057291 */ /* 0x000fe2000f8e103f */
[----:B------:R-:W-:Y:S05]  /*2040*/  BRA `(.L_x_43) ;  /* 0x0000045000007947 */ /* 0x000fea0003800000 */
.L_x_26:
[----:B------:R-:W-:Y:S02]  /*2050*/  UIADD3 UR6, -UR42, UR43, URZ ;  /* 0x0000002b2a067290 */ /* 0x000fe4000fffe13f */
[----:B------:R-:W-:-:S02]  /*2060*/  ULDC UR4, c[0x0][0x208] ;  /* 0x0000820000047ab9 */ /* 0x000fc40000000800 */
[----:B------:R-:W-:Y:S02]  /*2070*/  UISETP.NE.AND UP1, UPT, UR32, URZ, UPT ;  /* 0x0000003f2000728c */ /* 0x000fe4000bf25270 */
[----:B------:R-:W-:Y:S02]  /*2080*/  UISETP.GE.AND UP2, UPT, UR6, UR4, UPT ;  /* 0x000000040600728c */ /* 0x000fe4000bf46270 */
[----:B------:R-:W-:Y:S02]  /*2090*/  ULDC UR49, c[0x0][0x21c] ;  /* 0x0000870000317ab9 */ /* 0x000fe40000000800 */
[----:B------:R-:W-:Y:S02]  /*20a0*/  USEL UR49, URZ, UR49, UP1 ;  /* 0x000000313f317287 */ /* 0x000fe40008800000 */
[----:B------:R-:W-:Y:S02]  /*20b0*/  ULDC UR40, c[0x0][0x210] ;  /* 0x0000840000287ab9 */ /* 0x000fe40000000800 */
[----:B------:R-:W-:-:S02]  /*20c0*/  UIADD3 UR5, UR40, -0x1, URZ ;  /* 0xffffffff28057890 */ /* 0x000fc4000fffe03f */
[----:B------:R-:W-:Y:S02]  /*20d0*/  UIADD3 UR49, UR6, UR49, URZ ;  /* 0x0000003106317290 */ /* 0x000fe4000fffe03f */
[----:B------:R-:W-:Y:S02]  /*20e0*/  USEL UR40, UR40, 0x1, !UP2 ;  /* 0x0000000128287887 */ /* 0x000fe4000d000000 */
[----:B------:R-:W-:Y:S02]  /*20f0*/  @UP2 UIMAD UR49, UR5, UR4, UR49 ;  /* 0x00000004053122a4 */ /* 0x000fe4000f8e0231 */
[----:B------:R-:W-:Y:S02]  /*2100*/  ULDC UR6, c[0x0][0x1dc] ;  /* 0x0000770000067ab9 */ /* 0x000fe40000000800 */
[----:B------:R-:W-:Y:S02]  /*2110*/  UISETP.NE.AND UP0, UPT, UR6, 0x1, UPT ;  /* 0x000000010600788c */ /* 0x000fe4000bf05270 */
[----:B------:R-:W-:-:S02]  /*2120*/  ULDC.64 UR4, c[0x0][0x1e0] ;  /* 0x0000780000047ab9 */ /* 0x000fc40000000a00 */
[----:B------:R-:W-:Y:S02]  /*2130*/  UMOV UR41, UR49 ;  /* 0x0000003100297c82 */ /* 0x000fe40008000000 */
[----:B------:R-:W-:-:S03]  /*2140*/  UIMAD.WIDE.U32 UR12, UR41, UR4, URZ ;  /* 0x00000004290c72a5 */ /* 0x000fc6000f8e003f */
[----:B------:R-:W-:-:S04]  /*2150*/  ULDC UR4, c[0x0][0x1d0] ;  /* 0x0000740000047ab9 */ /* 0x000fc80000000800 */
[----:B------:R-:W-:Y:S02]  /*2160*/  @UP0 UMOV UR7, UR13 ;  /* 0x0000000d00070c82 */ /* 0x000fe40008000000 */
[----:B------:R-:W-:Y:S02]  /*2170*/  @UP0 USHF.R.U32.HI UR49, URZ, UR5, UR7 ;  /* 0x000000053f310299 */ /* 0x000fe40008011607 */
[----:B------:R-:W-:Y:S02]  /*2180*/  UISETP.GE.AND UP0, UPT, UR4, UR6, UPT ;  /* 0x000000060400728c */ /* 0x000fe4000bf06270 */
[----:B------:R-:W-:-:S04]  /*2190*/  UIADD3 UR5, -UR49, URZ, URZ ;  /* 0x0000003f31057290 */ /* 0x000fc8000fffe13f */
[----:B------:R-:W-:Y:S01]  /*21a0*/  PLOP3.LUT P0, PT, PT, PT, UP0, 0x80, 0x0 ;  /* 0x000000000000781c */ /* 0x000fe20003f0f008 */
[----:B------:R-:W-:-:S12]  /*21b0*/  UIMAD UR5, UR5, UR6, UR41 ;  /* 0x00000006050572a4 */ /* 0x000fd8000f8e0229 */
[----:B------:R-:W-:Y:S05]  /*21c0*/  @P0 BRA `(.L_x_44) ;  /* 0x0000009000000947 */ /* 0x000fea0003800000 */
[----:B------:R-:W-:Y:S02]  /*21d0*/  UISETP.NE.AND UP0, UPT, UR4, 0x1, UPT ;  /* 0x000000010400788c */ /* 0x000fe4000bf05270 */
[----:B------:R-:W-:Y:S02]  /*21e0*/  ULDC UR6, c[0x0][0x1d8] ;  /* 0x0000760000067ab9 */ /* 0x000fe40000000800 */
[----:B------:R-:W-:Y:S02]  /*21f0*/  ULDC.64 UR4, c[0x0][0x1d0] ;  /* 0x0000740000047ab9 */ /* 0x000fe40000000a00 */
[----:B------:R-:W-:-:S03]  /*2200*/  UIMAD.WIDE.U32 UR12, UR41, UR5, URZ ;  /* 0x00000005290c72a5 */ /* 0x000fc6000f8e003f */
[----:B------:R-:W-:-:S04]  /*2210*/  UMOV UR5, UR41 ;  /* 0x0000002900057c82 */ /* 0x000fc80008000000 */
[----:B------:R-:W-:Y:S02]  /*2220*/  @UP0 UMOV UR7, UR13 ;  /* 0x0000000d00070c82 */ /* 0x000fe40008000000 */
[----:B------:R-:W-:-:S04]  /*2230*/  @UP0 USHF.R.U32.HI UR5, URZ, UR6, UR7 ;  /* 0x000000063f050299 */ /* 0x000fc80008011607 */
[----:B------:R-:W-:-:S04]  /*2240*/  UIADD3 UR49, -UR5, URZ, URZ ;  /* 0x0000003f05317290 */ /* 0x000fc8000fffe13f */
[----:B------:R-:W-:Y:S02]  /*2250*/  UIMAD UR49, UR49, UR4, UR41 ;  /* 0x00000004313172a4 */ /* 0x000fe4000f8e0229 */
.L_x_44:
[----:B------:R-:W-:-:S13]  /*2260*/  PLOP3.LUT P0, PT, PT, PT, UP1, 0x80, 0x0 ;  /* 0x000000000000781c */ /* 0x000fda0003f0f018 */
[----:B------:R-:W-:Y:S05]  /*2270*/  @!P0 BRA `(.L_x_45) ;  /* 0x0000015000008947 */ /* 0x000fea0003800000 */
[----:B------:R-:W-:Y:S02]  /*2280*/  USHF.R.S32.HI UR11, URZ, 0x1f, UR41 ;  /* 0x0000001f3f0b7899 */ /* 0x000fe40008011429 */
[----:B------:R-:W-:Y:S02]  /*2290*/  ULDC.64 UR4, c[0x0][0x1e8] ;  /* 0x00007a0000047ab9 */ /* 0x000fe40000000a00 */
[----:B------:R-:W-:Y:S02]  /*22a0*/  ULEA.HI UR11, UR11, UR41, URZ, 0x5 ;  /* 0x000000290b0b7291 */ /* 0x000fe4000f8f283f */
[----:B------:R-:W-:Y:S02]  /*22b0*/  UISETP.NE.AND UP0, UPT, UR4, 0x1, UPT ;  /* 0x000000010400788c */ /* 0x000fe4000bf05270 */
[----:B------:R-:W-:Y:S02]  /*22c0*/  USHF.R.S32.HI UR6, URZ, 0x5, UR11 ;  /* 0x000000053f067899 */ /* 0x000fe4000801140b */
[----:B------:R-:W-:-:S02]  /*22d0*/  ULOP3.LUT UR11, UR11, 0xffffffe0, URZ, 0xc0, !UPT ;  /* 0xffffffe00b0b7892 */ /* 0x000fc4000f8ec03f */
[----:B------:R-:W-:Y:S02]  /*22e0*/  UIMAD.WIDE.U32 UR14, UR6, UR5, URZ ;  /* 0x00000005060e72a5 */ /* 0x000fe4000f8e003f */
[----:B------:R-:W-:Y:S02]  /*22f0*/  UIADD3 UR11, UR41, -UR11, URZ ;  /* 0x8000000b290b7290 */ /* 0x000fe4000fffe03f */
[----:B------:R-:W-:Y:S02]  /*2300*/  ULDC UR5, c[0x0][0x1f0] ;  /* 0x00007c0000057ab9 */ /* 0x000fe40000000800 */
[----:B------:R-:W-:Y:S02]  /*2310*/  USHF.R.S32.HI UR49, URZ, 0x1f, UR11 ;  /* 0x0000001f3f317899 */ /* 0x000fe4000801140b */
[----:B------:R-:W-:Y:S02]  /*2320*/  @UP0 UMOV UR7, UR15 ;  /* 0x0000000f00070c82 */ /* 0x000fe40008000000 */
[----:B------:R-:W-:-:S02]  /*2330*/  UMOV UR12, UR6 ;  /* 0x00000006000c7c82 */ /* 0x000fc40008000000 */
[----:B------:R-:W-:Y:S02]  /*2340*/  @UP0 USHF.R.U32.HI UR12, URZ, UR5, UR7 ;  /* 0x000000053f0c0299 */ /* 0x000fe40008011607 */
[----:B------:R-:W-:Y:S02]  /*2350*/  ULEA.HI UR49, UR49, UR11, URZ, 0x2 ;  /* 0x0000000b31317291 */ /* 0x000fe4000f8f103f */
[----:B------:R-:W-:Y:S02]  /*2360*/  UIADD3 UR5, -UR12, URZ, URZ ;  /* 0x0000003f0c057290 */ /* 0x000fe4000fffe13f */
[----:B------:R-:W-:Y:S02]  /*2370*/  ULOP3.LUT UR7, UR49, 0xfffffffc, URZ, 0xc0, !UPT ;  /* 0xfffffffc31077892 */ /* 0x000fe4000f8ec03f */
[----:B------:R-:W-:Y:S02]  /*2380*/  USHF.R.S32.HI UR49, URZ, 0x2, UR49 ;  /* 0x000000023f317899 */ /* 0x000fe40008011431 */
[----:B------:R-:W-:-:S02]  /*2390*/  UIMAD UR5, UR5, UR4, UR6 ;  /* 0x00000004050572a4 */ /* 0x000fc4000f8e0206 */
[----:B------:R-:W-:Y:S02]  /*23a0*/  UIADD3 UR7, UR11, -UR7, URZ ;  /* 0x800000070b077290 */ /* 0x000fe4000fffe03f */
[----:B------:R-:W-:Y:S02]  /*23b0*/  ULEA UR49, UR12, UR49, 0x3 ;  /* 0x000000310c317291 */ /* 0x000fe4000f8e183f */
[----:B------:R-:W-:Y:S02]  /*23c0*/  ULEA UR5, UR5, UR7, 0x2 ;  /* 0x0000000705057291 */ /* 0x000fe4000f8e103f */
.L_x_45:
[----:B------:R-:W-:Y:S02]  /*23d0*/  ULDC UR4, c[0x0][0x1d0] ;  /* 0x0000740000047ab9 */ /* 0x000fe40000000800 */
[----:B------:R-:W-:Y:S02]  /*23e0*/  UISETP.GE.AND UP0, UPT, UR49, UR4, UPT ;  /* 0x000000043100728c */ /* 0x000fe4000bf06270 */
[----:B------:R-:W-:Y:S02]  /*23f0*/  ULDC UR6, c[0x0][0x21c] ;  /* 0x0000870000067ab9 */ /* 0x000fe40000000800 */
[----:B------:R-:W-:-:S02]  /*2400*/  UISETP.LT.OR UP0, UPT, UR41, UR6, UP0 ;  /* 0x000000062900728c */ /* 0x000fc40008701670 */
[----:B------:R-:W-:Y:S02]  /*2410*/  ULDC UR4, c[0x0][0x1dc] ;  /* 0x0000770000047ab9 */ /* 0x000fe40000000800 */
[----:B------:R-:W-:Y:S02]  /*2420*/  UISETP.GE.OR UP0, UPT, UR5, UR4, UP0 ;  /* 0x000000040500728c */ /* 0x000fe40008706670 */
[----:B------:R-:W-:Y:S02]  /*2430*/  ULDC UR7, c[0x0][0x1f4] ;  /* 0x00007d0000077ab9 */ /* 0x000fe40000000800 */
[----:B------:R-:W-:Y:S02]  /*2440*/  UMOV UR48, URZ ;  /* 0x0000003f00307c82 */ /* 0x000fe40008000000 */
[----:B------:R-:W-:Y:S01]  /*2450*/  PLOP3.LUT P0, PT, PT, PT, UP0, 0x80, 0x0 ;  /* 0x000000000000781c */ /* 0x000fe20003f0f008 */
[----:B------:R-:W-:Y:S02]  /*2460*/  ULDC UR6, c[0x0][0x1cc] ;  /* 0x0000730000067ab9 */ /* 0x000fe40000000800 */
[----:B------:R-:W-:-:S02]  /*2470*/  UMOV UR39, URZ ;  /* 0x0000003f00277c82 */ /* 0x000fc40008000000 */
[----:B------:R-:W-:-:S08]  /*2480*/  UIMAD UR40, UR40, UR7, URZ ;  /* 0x00000007282872a4 */ /* 0x000fd0000f8e023f */
[----:B------:R-:W-:Y:S05]  /*2490*/  @P0 EXIT ;  /* 0x000000000000094d */ /* 0x000fea0003800000 */
.L_x_43:
[C---:B------:R-:W-:Y:S01]  /*24a0*/  LOP3.LUT R0, R138.reuse, 0x6, RZ, 0xc0, !PT ;  /* 0x000000068a007812 */ /* 0x040fe200078ec0ff */
[----:B------:R-:W-:Y:S01]  /*24b0*/  IMAD.SHL.U32 R144, R138, 0x4, RZ ;  /* 0x000000048a907824 */ /* 0x000fe200078e00ff */
[----:B------:R-:W-:Y:S01]  /*24c0*/  SHF.R.U32.HI R147, RZ, 0x4, R147 ;  /* 0x00000004ff937819 */ /* 0x000fe20000011693 */
[----:B------:R-:W-:Y:S01]  /*24d0*/  IMAD R3, R8, 0x80, R3 ;  /* 0x0000008008037824 */ /* 0x000fe200078e0203 */
[----:B------:R-:W-:Y:S01]  /*24e0*/  SHF.R.U32.HI R0, RZ, 0x1, R0 ;  /* 0x00000001ff007819 */ /* 0x000fe20000011600 */
[----:B------:R-:W-:Y:S01]  /*24f0*/  IMAD.SHL.U32 R135, R138, 0x10, RZ ;  /* 0x000000108a877824 */ /* 0x000fe200078e00ff */
[----:B------:R-:W-:Y:S01]  /*2500*/  LOP3.LUT R144, R144, 0x4, RZ, 0xc0, !PT ;  /* 0x0000000490907812 */ /* 0x000fe200078ec0ff */
[----:B------:R-:W-:Y:S01]  /*2510*/  USHF.L.U32 UR4, UR10, 0xa, URZ ;  /* 0x0000000a0a047899 */ /* 0x000fe2000800063f */
[----:B------:R-:W-:Y:S01]  /*2520*/  IMAD R3, R6, 0x40, R3 ;  /* 0x0000004006037824 */ /* 0x000fe200078e0203 */
[----:B------:R-:W-:Y:S01]  /*2530*/  LOP3.LUT R145, R0, R147, RZ, 0x3c, !PT ;  /* 0x0000009300917212 */ /* 0x000fe200078e3cff */
[----:B------:R-:W-:Y:S01]  /*2540*/  IMAD.SHL.U32 R150, R148, 0x20, RZ ;  /* 0x0000002094967824 */ /* 0x000fe200078e00ff */
[----:B------:R-:W-:Y:S01]  /*2550*/  LOP3.LUT R0, R144, 0xe0, R135, 0xf8, !PT ;  /* 0x000000e090007812 */ /* 0x000fe200078ef887 */
[----:B------:R-:W-:Y:S01]  /*2560*/  IMAD.SHL.U32 R148, R148, 0x8, RZ ;  /* 0x0000000894947824 */ /* 0x000fe200078e00ff */
[CC--:B------:R-:W-:Y:S01]  /*2570*/  LEA.HI R149, R7.reuse, R146.reuse, RZ, 0x2 ;  /* 0x0000009207957211 */ /* 0x0c0fe200078f10ff */
[----:B------:R-:W-:Y:S01]  /*2580*/  IMAD R134, R134, 0x4, R3 ;  /* 0x0000000486867824 */ /* 0x000fe200078e0203 */
[----:B------:R-:W-:Y:S01]  /*2590*/  LEA.HI R7, R7, R146, RZ, 0x3 ;  /* 0x0000009207077211 */ /* 0x000fe200078f18ff */
[----:B------:R-:W-:Y:S01]  /*25a0*/  IMAD.U32 R140, RZ, RZ, UR8 ;  /* 0x00000008ff8c7e24 */ /* 0x000fe2000f8e00ff */
[----:B------:R-:W-:Y:S01]  /*25b0*/  LOP3.LUT R3, R0, UR4, R145, 0xfe, !PT ;  /* 0x0000000400037c12 */ /* 0x000fe2000f8efe91 */
[----:B------:R-:W-:Y:S01]  /*25c0*/  ULDC.64 UR16, c[0x0][0x180] ;  /* 0x0000600000107ab9 */ /* 0x000fe20000000a00 */
[----:B------:R-:W-:Y:S01]  /*25d0*/  LEA.HI.SX32 R148, R7, R148, 0x1d ;  /* 0x0000009407947211 */ /* 0x000fe200078feaff */
[----:B------:R-:W-:Y:S01]  /*25e0*/  ULDC.64 UR12, c[0x0][0x188] ;  /* 0x00006200000c7ab9 */ /* 0x000fe20000000a00 */
[----:B------:R-:W-:Y:S01]  /*25f0*/  LEA.HI.SX32 R150, R149, R150, 0x1e ;  /* 0x0000009695967211 */ /* 0x000fe200078ff2ff */
[----:B------:R-:W-:Y:S01]  /*2600*/  IMAD R140, R140, 0x8, R3 ;  /* 0x000000088c8c7824 */ /* 0x000fe200078e0203 */
[----:B------:R-:W-:Y:S01]  /*2610*/  SHF.R.S32.HI R3, RZ, 0x1f, R148 ;  /* 0x0000001fff037819 */ /* 0x000fe20000011494 */
[----:B------:R-:W-:Y:S01]  /*2620*/  ULDC.64 UR14, c[0x0][0x1a0] ;  /* 0x00006800000e7ab9 */ /* 0x000fe20000000a00 */
[----:B------:R-:W-:Y:S01]  /*2630*/  IADD3 R4, R148, 0x4, RZ ;  /* 0x0000000494047810 */ /* 0x000fe20007ffe0ff */
[----:B------:R-:W-:Y:S01]  /*2640*/  ULDC.64 UR10, c[0x0][0x1a8] ;  /* 0x00006a00000a7ab9 */ /* 0x000fe20000000a00 */
[----:B------:R-:W-:Y:S01]  /*2650*/  LEA.HI R3, R3, R148, RZ, 0x3 ;  /* 0x0000009403037211 */ /* 0x000fe200078f18ff */
[----:B------:R-:W-:Y:S01]  /*2660*/  UIADD3 UR12, UP1, UR16, -UR12, URZ ;  /* 0x8000000c100c7290 */ /* 0x000fe2000ff3e03f */
[----:B------:R-:W-:Y:S01]  /*2670*/  LOP3.LUT R149, R149, 0xfffffffc, RZ, 0xc0, !PT ;  /* 0xfffffffc95957812 */ /* 0x000fe200078ec0ff */
[----:B------:R-:W-:Y:S01]  /*2680*/  UIADD3 UR10, UP0, UR14, -UR10, URZ ;  /* 0x8000000a0e0a7290 */ /* 0x000fe2000ff1e03f */
[----:B------:R-:W-:Y:S01]  /*2690*/  LOP3.LUT R3, R3, 0xfffffff8, RZ, 0xc0, !PT ;  /* 0xfffffff803037812 */ /* 0x000fe200078ec0ff */
[----:B------:R-:W-:Y:S01]  /*26a0*/  ULDC.64 UR34, c[0x0][0x178] ;  /* 0x00005e0000227ab9 */ /* 0x000fe20000000a00 */
[----:B------:R-:W-:Y:S01]  /*26b0*/  LOP3.LUT R7, R7, 0xfffffff8, RZ, 0xc0, !PT ;  /* 0xfffffff807077812 */ /* 0x000fe200078ec0ff */
[----:B------:R-:W-:Y:S01]  /*26c0*/  IMAD.IADD R149, R146, 0x1, -R149 ;  /* 0x0000000192957824 */ /* 0x000fe200078e0a95 */
[----:B------:R-:W-:Y:S01]  /*26d0*/  LEA.HI R9, R150, R150, RZ, 0x1 ;  /* 0x0000009696097211 */ /* 0x000fe200078f08ff */
[----:B------:R-:W-:Y:S01]  /*26e0*/  IMAD.IADD R2, R148, 0x1, -R3 ;  /* 0x0000000194027824 */ /* 0x000fe200078e0a03 */
[----:B------:R-:W-:Y:S01]  /*26f0*/  SHF.R.S32.HI R3, RZ, 0x1f, R4 ;  /* 0x0000001fff037819 */ /* 0x000fe20000011404 */
[----:B------:R-:W-:Y:S01]  /*2700*/  IMAD.IADD R146, R146, 0x1, -R7 ;  /* 0x0000000192927824 */ /* 0x000fe200078e0a07 */
[----:B------:R-:W-:Y:S01]  /*2710*/  LOP3.LUT R7, R9, 0x3ffffffe, RZ, 0xc0, !PT ;  /* 0x3ffffffe09077812 */ /* 0x000fe200078ec0ff */
[----:B------:R-:W-:Y:S01]  /*2720*/  UIADD3.X UR13, UR17, ~UR13, URZ, UP1, !UPT ;  /* 0x8000000d110d7290 */ /* 0x000fe20008ffe43f */
[----:B------:R-:W-:Y:S01]  /*2730*/  LEA.HI R3, R3, R4, RZ, 0x3 ;  /* 0x0000000403037211 */ /* 0x000fe200078f18ff */
[----:B------:R-:W-:Y:S01]  /*2740*/  ULDC.64 UR36, c[0x0][0x198] ;  /* 0x0000660000247ab9 */ /* 0x000fe20000000a00 */
[C---:B------:R-:W-:Y:S01]  /*2750*/  IADD3 R5, R150.reuse, 0x8, RZ ;  /* 0x0000000896057810 */ /* 0x040fe20007ffe0ff */
[----:B------:R-:W-:Y:S01]  /*2760*/  IMAD.IADD R12, R150, 0x1, -R7 ;  /* 0x00000001960c7824 */ /* 0x000fe200078e0a07 */
[----:B------:R-:W-:Y:S01]  /*2770*/  LOP3.LUT R3, R3, 0xfffffff8, RZ, 0xc0, !PT ;  /* 0xfffffff803037812 */ /* 0x000fe200078ec0ff */
[----:B------:R-:W-:Y:S01]  /*2780*/  UIADD3.X UR11, UR15, ~UR11, URZ, UP0, !UPT ;  /* 0x8000000b0f0b7290 */ /* 0x000fe200087fe43f */
[----:B------:R-:W-:Y:S01]  /*2790*/  LEA.HI R11, R5, R5, RZ, 0x1 ;  /* 0x00000005050b7211 */ /* 0x000fe200078f08ff */
[----:B------:R-:W-:Y:S01]  /*27a0*/  IMAD R12, R12, 0x4, R149 ;  /* 0x000000040c0c7824 */ /* 0x000fe200078e0295 */
[----:B------:R-:W-:Y:S01]  /*27b0*/  SHF.R.S32.HI R14, RZ, 0x1, R9 ;  /* 0x00000001ff0e7819 */ /* 0x000fe20000011409 */
[----:B------:R-:W-:Y:S01]  /*27c0*/  IMAD.IADD R0, R4, 0x1, -R3 ;  /* 0x0000000104007824 */ /* 0x000fe200078e0a03 */
[----:B------:R-:W-:Y:S01]  /*27d0*/  LOP3.LUT R8, R11, 0x3ffffffe, RZ, 0xc0, !PT ;  /* 0x3ffffffe0b087812 */ /* 0x000fe200078ec0ff */
[----:B------:R-:W-:Y:S01]  /*27e0*/  UIADD3 UR34, UP1, UR12, UR34, URZ ;  /* 0x000000220c227290 */ /* 0x000fe2000ff3e03f */
[----:B------:R-:W-:Y:S01]  /*27f0*/  SHF.R.S32.HI R9, RZ, 0x1f, R9 ;  /* 0x0000001fff097819 */ /* 0x000fe20000011409 */
[----:B------:R-:W-:Y:S01]  /*2800*/  UIADD3 UR36, UP0, UR10, UR36, URZ ;  /* 0x000000240a247290 */ /* 0x000fe2000ff1e03f */
[----:B------:R-:W-:Y:S01]  /*2810*/  SHF.R.S32.HI R15, RZ, 0x1f, R0 ;  /* 0x0000001fff0f7819 */ /* 0x000fe20000011400 */
[----:B------:R-:W-:Y:S01]  /*2820*/  IMAD.IADD R8, R5, 0x1, -R8 ;  /* 0x0000000105087824 */ /* 0x000fe200078e0a08 */
[----:B------:R-:W-:Y:S01]  /*2830*/  SHF.R.S32.HI R13, RZ, 0x1f, R12 ;  /* 0x0000001fff0d7819 */ /* 0x000fe2000001140c */
[----:B------:R-:W-:Y:S01]  /*2840*/  UIADD3.X UR33, UR13, UR35, URZ, UP1, !UPT ;  /* 0x000000230d217290 */ /* 0x000fe20008ffe43f */
[----:B------:R-:W-:Y:S01]  /*2850*/  LEA.HI R15, R15, R0, RZ, 0x2 ;  /* 0x000000000f0f7211 */ /* 0x000fe200078f10ff */
[----:B------:R-:W-:Y:S01]  /*2860*/  IMAD R8, R8, 0x4, R149 ;  /* 0x0000000408087824 */ /* 0x000fe200078e0295 */
[----:B------:R-:W-:Y:S01]  /*2870*/  LEA.HI R9, R9, R14, RZ, 0x2 ;  /* 0x0000000e09097211 */ /* 0x000fe200078f10ff */
[----:B------:R-:W-:Y:S01]  /*2880*/  UIADD3.X UR35, UR11, UR37, URZ, UP0, !UPT ;  /* 0x000000250b237290 */ /* 0x000fe200087fe43f */
[----:B------:R-:W-:Y:S01]  /*2890*/  LEA.HI R13, R13, R12, RZ, 0x2 ;  /* 0x0000000c0d0d7211 */ /* 0x000fe200078f10ff */
[----:B------:R-:W-:Y:S01]  /*28a0*/  ULEA UR37, UR8, UR9, 0x6 ;  /* 0x0000000908257291 */ /* 0x000fe2000f8e303f */
[----:B------:R-:W-:Y:S01]  /*28b0*/  SHF.R.S32.HI R5, RZ, 0x1f, R2 ;  /* 0x0000001fff057819 */ /* 0x000fe20000011402 */
[----:B------:R-:W-:Y:S01]  /*28c0*/  ULEA UR38, UR8, UR4, 0x3 ;  /* 0x0000000408267291 */ /* 0x000fe2000f8e183f */
[----:B------:R-:W-:Y:S01]  /*28d0*/  LOP3.LUT R3, R15, 0x1ffffffc, RZ, 0xc0, !PT ;  /* 0x1ffffffc0f037812 */ /* 0x000fe200078ec0ff */
[----:B------:R-:W-:Y:S01]  /*28e0*/  USHF.L.U32 UR37, UR37, 0x6, URZ ;  /* 0x0000000625257899 */ /* 0x000fe2000800063f */
[----:B------:R-:W-:Y:S01]  /*28f0*/  LOP3.LUT R9, R9, 0x1ffffffc, RZ, 0xc0, !PT ;  /* 0x1ffffffc09097812 */ /* 0x000fe200078ec0ff */
[----:B------:R-:W-:Y:S01]  /*2900*/  IMAD.SHL.U32 R140, R140, 0x10, RZ ;  /* 0x000000108c8c7824 */ /* 0x000fe200078e00ff */
[----:B------:R-:W-:Y:S01]  /*2910*/  LOP3.LUT R13, R13, 0xfffffffc, RZ, 0xc0, !PT ;  /* 0xfffffffc0d0d7812 */ /* 0x000fe200078ec0ff */
[----:B------:R-:W-:Y:S01]  /*2920*/  IMAD.IADD R3, R0, 0x1, -R3 ;  /* 0x0000000100037824 */ /* 0x000fe200078e0a03 */
[----:B------:R-:W-:Y:S01]  /*2930*/  LEA.HI R5, R5, R2, RZ, 0x2 ;  /* 0x0000000205057211 */ /* 0x000fe200078f10ff */
[----:B------:R-:W-:Y:S01]  /*2940*/  IMAD.IADD R9, R14, 0x1, -R9 ;  /* 0x000000010e097824 */ /* 0x000fe200078e0a09 */
[----:B------:R-:W-:Y:S01]  /*2950*/  SHF.R.S32.HI R7, RZ, 0x1f, R146 ;  /* 0x0000001fff077819 */ /* 0x000fe20000011492 */
[----:B------:R-:W-:Y:S01]  /*2960*/  IMAD.IADD R12, R12, 0x1, -R13 ;  /* 0x000000010c0c7824 */ /* 0x000fe200078e0a0d */
[----:B------:R-:W-:Y:S01]  /*2970*/  SHF.R.S32.HI R0, RZ, 0x2, R5 ;  /* 0x00000002ff007819 */ /* 0x000fe20000011405 */
[----:B------:R-:W-:Y:S01]  /*2980*/  ULDC UR11, c[0x0][0x214] ;  /* 0x00008500000b7ab9 */ /* 0x000fe20000000800 */
[C---:B------:R-:W-:Y:S01]  /*2990*/  LOP3.LUT R17, R5.reuse, 0x1ffffffc, RZ, 0xc0, !PT ;  /* 0x1ffffffc05117812 */ /* 0x040fe200078ec0ff */
[----:B------:R-:W-:Y:S01]  /*29a0*/  ULDC UR27, c[0x0][0x1dc] ;  /* 0x00007700001b7ab9 */ /* 0x000fe20000000800 */
[----:B------:R-:W-:Y:S01]  /*29b0*/  LEA.HI R5, R5, R0, RZ, 0x1 ;  /* 0x0000000005057211 */ /* 0x000fe200078f08ff */
[----:B------:R-:W-:Y:S01]  /*29c0*/  ULDC UR10, c[0x0][0x1d0] ;  /* 0x00007400000a7ab9 */ /* 0x000fe20000000800 */
[----:B------:R-:W-:Y:S01]  /*29d0*/  LOP3.LUT R12, R12, R9, RZ, 0x3c, !PT ;  /* 0x000000090c0c7212 */ /* 0x000fe200078e3cff */
[----:B------:R-:W-:Y:S01]  /*29e0*/  IMAD.IADD R17, R2, 0x1, -R17 ;  /* 0x0000000102117824 */ /* 0x000fe200078e0a11 */
[--C-:B------:R-:W-:Y:S01]  /*29f0*/  SHF.R.S32.HI R10, RZ, 0x1, R11.reuse ;  /* 0x00000001ff0a7819 */ /* 0x100fe2000001140b */
[----:B------:R-:W-:Y:S01]  /*2a00*/  ULDC UR13, c[0x0][0x1dc] ;  /* 0x00007700000d7ab9 */ /* 0x000fe20000000800 */
[----:B------:R-:W-:Y:S01]  /*2a10*/  LEA.HI R7, R7, R146, RZ, 0x2 ;  /* 0x0000009207077211 */ /* 0x000fe200078f10ff */
[----:B------:R-:W-:Y:S01]  /*2a20*/  IMAD.IADD R13, R13, 0x1, R12 ;  /* 0x000000010d0d7824 */ /* 0x000fe200078e020c */
[----:B------:R-:W-:Y:S01]  /*2a30*/  SHF.R.S32.HI R11, RZ, 0x1f, R11 ;  /* 0x0000001fff0b7819 */ /* 0x000fe2000001140b */
[----:B------:R-:W-:Y:S01]  /*2a40*/  ULDC UR12, c[0x0][0x1d0] ;  /* 0x00007400000c7ab9 */ /* 0x000fe20000000800 */
[----:B------:R-:W-:Y:S01]  /*2a50*/  SHF.R.S32.HI R9, RZ, 0x1f, R8 ;  /* 0x0000001fff097819 */ /* 0x000fe20000011408 */
[----:B------:R-:W-:Y:S01]  /*2a60*/  IMAD R13, R14, 0x20, R13 ;  /* 0x000000200e0d7824 */ /* 0x000fe200078e020d */
[----:B------:R-:W-:Y:S01]  /*2a70*/  LOP3.LUT R5, R5, 0x7fffffe, RZ, 0xc0, !PT ;  /* 0x07fffffe05057812 */ /* 0x000fe200078ec0ff */
[----:B------:R-:W-:Y:S01]  /*2a80*/  ULDC UR9, c[0x0][0x1dc] ;  /* 0x0000770000097ab9 */ /* 0x000fe20000000800 */
[----:B------:R-:W-:Y:S01]  /*2a90*/  LOP3.LUT R19, R7, 0xfffffffc, RZ, 0xc0, !PT ;  /* 0xfffffffc07137812 */ /* 0x000fe200078ec0ff */
[----:B------:R-:W-:Y:S01]  /*2aa0*/  IMAD.SHL.U32 R13, R13, 0x8, RZ ;  /* 0x000000080d0d7824 */ /* 0x000fe200078e00ff */
[----:B------:R-:W-:Y:S01]  /*2ab0*/  LEA.HI R11, R11, R10, RZ, 0x2 ;  /* 0x0000000a0b0b7211 */ /* 0x000fe200078f10ff */
[----:B------:R-:W-:Y:S01]  /*2ac0*/  IMAD.IADD R5, R0, 0x1, -R5 ;  /* 0x0000000100057824 */ /* 0x000fe200078e0a05 */
[----:B------:R-:W-:Y:S01]  /*2ad0*/  LEA.HI R9, R9, R8, RZ, 0x2 ;  /* 0x0000000809097211 */ /* 0x000fe200078f10ff */
[----:B------:R-:W-:Y:S01]  /*2ae0*/  IMAD.IADD R0, R146, 0x1, -R19 ;  /* 0x0000000192007824 */ /* 0x000fe200078e0a13 */
[----:B------:R-:W-:Y:S01]  /*2af0*/  LOP3.LUT R11, R11, 0x1ffffffc, RZ, 0xc0, !PT ;  /* 0x1ffffffc0b0b7812 */ /* 0x000fe200078ec0ff */
[----:B------:R-:W-:Y:S01]  /*2b00*/  IMAD.SHL.U32 R142, R13, 0x2, RZ ;  /* 0x000000020d8e7824 */ /* 0x000fe200078e00ff */
[----:B------:R-:W-:Y:S01]  /*2b10*/  LOP3.LUT R9, R9, 0xfffffffc, RZ, 0xc0, !PT ;  /* 0xfffffffc09097812 */ /* 0x000fe200078ec0ff */
[----:B------:R-:W-:Y:S01]  /*2b20*/  UMOV UR31, 0x20 ;  /* 0x00000020001f7882 */ /* 0x000fe20000000000 */
[----:B------:R-:W-:Y:S01]  /*2b30*/  SHF.R.S32.HI R2, RZ, 0x2, R15 ;  /* 0x00000002ff027819 */ /* 0x000fe2000001140f */
[----:B------:R-:W-:Y:S01]  /*2b40*/  IMAD.IADD R11, R10, 0x1, -R11 ;  /* 0x000000010a0b7824 */ /* 0x000fe200078e0a0b */
[----:B------:R-:W-:Y:S01]  /*2b50*/  LOP3.LUT R6, R0, R17, RZ, 0x3c, !PT ;  /* 0x0000001100067212 */ /* 0x000fe200078e3cff */
[----:B------:R-:W-:Y:S01]  /*2b60*/  IMAD.IADD R8, R8, 0x1, -R9 ;  /* 0x0000000108087824 */ /* 0x000fe200078e0a09 */
[----:B------:R-:W-:Y:S01]  /*2b70*/  LOP3.LUT R3, R0, R3, RZ, 0x3c, !PT ;  /* 0x0000000300037212 */ /* 0x000fe200078e3cff */
[----:B------:R-:W-:Y:S01]  /*2b80*/  ULDC.64 UR44, c[0x0][0x270] ;  /* 0x00009c00002c7ab9 */ /* 0x000fe20000000a00 */
[----:B------:R-:W-:Y:S01]  /*2b90*/  LEA.HI R0, R15, R2, RZ, 0x1 ;  /* 0x000000020f007211 */ /* 0x000fe200078f08ff */
[----:B------:R-:W-:Y:S01]  /*2ba0*/  ULDC UR26, c[0x0][0x21c] ;  /* 0x00008700001a7ab9 */ /* 0x000fe20000000800 */
[----:B------:R-:W-:Y:S01]  /*2bb0*/  LOP3.LUT R8, R8, R11, RZ, 0x3c, !PT ;  /* 0x0000000b08087212 */ /* 0x000fe200078e3cff */
[----:B------:R-:W-:Y:S01]  /*2bc0*/  UMOV UR30, 0x1 ;  /* 0x00000001001e7882 */ /* 0x000fe20000000000 */
[----:B------:R-:W-:Y:S01]  /*2bd0*/  LOP3.LUT R11, R0, 0x7fffffe, RZ, 0xc0, !PT ;  /* 0x07fffffe000b7812 */ /* 0x000fe200078ec0ff */
[----:B------:R-:W-:Y:S01]  /*2be0*/  ULDC UR25, c[0x0][0x1f4] ;  /* 0x00007d0000197ab9 */ /* 0x000fe20000000800 */
[----:B------:R-:W-:Y:S01]  /*2bf0*/  SHF.R.S32.HI R0, RZ, 0x2, R7 ;  /* 0x00000002ff007819 */ /* 0x000fe20000011407 */
[----:B------:R-:W-:Y:S01]  /*2c00*/  IMAD.IADD R9, R9, 0x1, R8 ;  /* 0x0000000109097824 */ /* 0x000fe200078e0208 */
[----:B------:R-:W-:Y:S01]  /*2c10*/  ULDC UR24, c[0x0][0x248] ;  /* 0x0000920000187ab9 */ /* 0x000fe20000000800 */
[----:B------:R-:W-:Y:S01]  /*2c20*/  IMAD.IADD R11, R2, 0x1, -R11 ;  /* 0x00000001020b7824 */ /* 0x000fe200078e0a0b */
[----:B------:R-:W-:Y:S01]  /*2c30*/  LOP3.LUT R5, R5, R0, RZ, 0x3c, !PT ;  /* 0x0000000005057212 */ /* 0x000fe200078e3cff */
[----:B------:R-:W-:Y:S01]  /*2c40*/  IMAD R9, R10, 0x20, R9 ;  /* 0x000000200a097824 */ /* 0x000fe200078e0209 */
[----:B------:R-:W-:-:S02]  /*2c50*/  ULDC UR23, c[0x0][0x240] ;  /* 0x0000900000177ab9 */ /* 0x000fc40000000800 */
[----:B------:R-:W-:Y:S01]  /*2c60*/  LOP3.LUT R0, R11, R0, RZ, 0x3c, !PT ;  /* 0x000000000b007212 */ /* 0x000fe200078e3cff */
[----:B------:R-:W-:Y:S01]  /*2c70*/  IMAD R5, R5, 0x4, R6 ;  /* 0x0000000405057824 */ /* 0x000fe200078e0206 */
[----:B------:R-:W-:Y:S01]  /*2c80*/  ULDC UR22, c[0x0][0x220] ;  /* 0x0000880000167ab9 */ /* 0x000fe20000000800 */
[----:B------:R-:W-:Y:S01]  /*2c90*/  IMAD.SHL.U32 R9, R9, 0x8, RZ ;  /* 0x0000000809097824 */ /* 0x000fe200078e00ff */
[----:B------:R-:W-:Y:S01]  /*2ca0*/  ULDC UR21, c[0x0][0x220] ;  /* 0x0000880000157ab9 */ /* 0x000fe20000000800 */
[----:B------:R-:W-:Y:S01]  /*2cb0*/  IMAD R3, R0, 0x4, R3 ;  /* 0x0000000400037824 */ /* 0x000fe200078e0203 */
[----:B------:R-:W-:Y:S01]  /*2cc0*/  ULDC UR20, c[0x0][0x258] ;  /* 0x0000960000147ab9 */ /* 0x000fe20000000800 */
[----:B------:R-:W-:Y:S01]  /*2cd0*/  IMAD R5, R148, 0x10, R5 ;  /* 0x0000001094057824 */ /* 0x000fe200078e0205 */
[----:B------:R-:W-:Y:S01]  /*2ce0*/  SHF.R.S32.HI R143, RZ, 0x3, R9 ;  /* 0x00000003ff8f7819 */ /* 0x000fe20000011409 */
[----:B------:R-:W-:Y:S01]  /*2cf0*/  IMAD R3, R4, 0x10, R3 ;  /* 0x0000001004037824 */ /* 0x000fe200078e0203 */
[----:B------:R-:W-:Y:S01]  /*2d00*/  ULDC UR19, c[0x0][0x1cc] ;  /* 0x0000730000137ab9 */ /* 0x000fe20000000800 */
[----:B------:R-:W-:Y:S01]  /*2d10*/  IMAD.SHL.U32 R5, R5, 0x8, RZ ;  /* 0x0000000805057824 */ /* 0x000fe200078e00ff */
[----:B------:R-:W-:Y:S01]  /*2d20*/  ULDC.U16 UR29, c[0x0][0x278] ;  /* 0x00009e00001d7ab9 */ /* 0x000fe20000000400 */
[----:B------:R-:W-:Y:S01]  /*2d30*/  IMAD.SHL.U32 R3, R3, 0x8, RZ ;  /* 0x0000000803037824 */ /* 0x000fe200078e00ff */
[----:B------:R-:W-:-:S02]  /*2d40*/  ULDC.U16 UR28, c[0x0][0x27a] ;  /* 0x00009e80001c7ab9 */ /* 0x000fc40000000400 */
[----:B------:R-:W-:Y:S01]  /*2d50*/  LEA R141, R5, 0x8000, 0x1 ;  /* 0x00008000058d7811 */ /* 0x000fe200078e08ff */
[----:B------:R-:W-:Y:S01]  /*2d60*/  ULDC UR18, c[0x0][0x1d8] ;  /* 0x0000760000127ab9 */ /* 0x000fe20000000800 */
[----:B------:R-:W-:Y:S01]  /*2d70*/  LEA R139, R3, 0x8000, 0x1 ;  /* 0x00008000038b7811 */ /* 0x000fe200078e08ff */
[----:B------:R-:W-:Y:S02]  /*2d80*/  ULDC UR17, c[0x0][0x1f4] ;  /* 0x00007d0000117ab9 */ /* 0x000fe40000000800 */
[----:B------:R-:W-:Y:S02]  /*2d90*/  ULDC UR16, c[0x0][0x1cc] ;  /* 0x0000730000107ab9 */ /* 0x000fe40000000800 */
[----:B------:R-:W-:Y:S02]  /*2da0*/  ULDC UR15, c[0x0][0x1f0] ;  /* 0x00007c00000f7ab9 */ /* 0x000fe40000000800 */
[----:B------:R-:W-:Y:S02]  /*2db0*/  ULDC UR14, c[0x0][0x208] ;  /* 0x00008200000e7ab9 */ /* 0x000fe40000000800 */
[----:B------:R-:W-:-:S02]  /*2dc0*/  UISETP.EQ.OR UP6, UPT, URZ, UR11, UP6 ;  /* 0x0000000b3f00728c */ /* 0x000fc4000b7c2670 */
[----:B------:R-:W-:Y:S02]  /*2dd0*/  UISETP.NE.AND UP5, UPT, UR27, 0x1, UPT ;  /* 0x000000011b00788c */ /* 0x000fe4000bfa5270 */
[----:B------:R-:W-:Y:S02]  /*2de0*/  UISETP.LE.AND UP4, UPT, UR27, UR10, UPT ;  /* 0x0000000a1b00728c */ /* 0x000fe4000bf83270 */
[----:B------:R-:W-:Y:S02]  /*2df0*/  UISETP.NE.AND UP3, UPT, UR13, 0x1, UPT ;  /* 0x000000010d00788c */ /* 0x000fe4000bf65270 */
[----:B------:R-:W-:Y:S02]  /*2e00*/  UISETP.GE.AND UP2, UPT, UR12, UR9, UPT ;  /* 0x000000090c00728c */ /* 0x000fe4000bf46270 */
[----:B------:R-:W-:Y:S02]  /*2e10*/  UISETP.NE.AND UP1, UPT, UR12, 0x1, UPT ;  /* 0x000000010c00788c */ /* 0x000fe4000bf25270 */
[----:B------:R-:W-:-:S02]  /*2e20*/  USHF.L.U32 UR38, UR38, 0x4, URZ ;  /* 0x0000000426267899 */ /* 0x000fc4000800063f */
[----:B------:R-:W-:Y:S02]  /*2e30*/  USHF.L.U32 UR37, UR37, 0x1, URZ ;  /* 0x0000000125257899 */ /* 0x000fe4000800063f */
[----:B------:R-:W-:Y:S02]  /*2e40*/  ULDC UR8, c[0x0][0x1d8] ;  /* 0x0000760000087ab9 */ /* 0x000fe40000000800 */
.L_x_71:
[----:B------:R-:W-:Y:S01]  /*2e50*/  IMAD.MOV.U32 R4, RZ, RZ, c[0x0][0x1c0] ;  /* 0x00007000ff047624 */ /* 0x000fe200078e00ff */
[----:B------:R-:W-:Y:S01]  /*2e60*/  MOV R2, c[0x0][0x160] ;  /* 0x0000580000027a02 */ /* 0x000fe20000000f00 */
[----:B------:R-:W-:-:S03]  /*2e70*/  IMAD.MOV.U32 R3, RZ, RZ, c[0x0][0x164] ;  /* 0x00005900ff037624 */ /* 0x000fc600078e00ff */
[----:B------:R-:W-:-:S04]  /*2e80*/  ISETP.NE.AND P0, PT, R4, 0x2, PT ;  /* 0x000000020400780c */ /* 0x000fc80003f05270 */
[----:B------:R-:W-:-:S09]  /*2e90*/  P2R R0, PR, RZ, 0x1 ;  /* 0x00000001ff007803 */ /* 0x000fd20000000000 */
[----:B------:R-:W-:Y:S05]  /*2ea0*/  @P0 BRA `(.L_x_46) ;  /* 0x0000008000000947 */ /* 0x000fea0003800000 */
[----:B------:R-:W1:Y:S02]  /*2eb0*/  S2R R3, SR_CTAID.Z ;  /* 0x0000000000037919 */ /* 0x000e640000002700 */
[----:B-1----:R-:W-:Y:S01]  /*2ec0*/  SHF.R.S32.HI R0, RZ, 0x1f, R3 ;  /* 0x0000001fff007819 */ /* 0x002fe20000011403 */
[----:B------:R-:W-:-:S04]  /*2ed0*/  IMAD.WIDE.U32 R6, R3, c[0x0][0x1b0], RZ ;  /* 0x00006c0003067a25 */ /* 0x000fc800078e00ff */
[----:B------:R-:W-:Y:S01]  /*2ee0*/  IMAD R0, R0, c[0x0][0x1b0], RZ ;  /* 0x00006c0000007a24 */ /* 0x000fe200078e02ff */
[----:B------:R-:W-:-:S03]  /*2ef0*/  LEA R2, P0, R6, c[0x0][0x160], 0x1 ;  /* 0x0000580006027a11 */ /* 0x000fc600078008ff */
[----:B------:R-:W-:-:S05]  /*2f00*/  IMAD R0, R3, c[0x0][0x1b4], R0 ;  /* 0x00006d0003007a24 */ /* 0x000fca00078e0200 */
[----:B------:R-:W-:-:S04]  /*2f10*/  IADD3 R3, R7, R0, RZ ;  /* 0x0000000007037210 */ /* 0x000fc80007ffe0ff */
[----:B------:R-:W-:Y:S02]  /*2f20*/  LEA.HI.X R3, R6, c[0x0][0x164], R3, 0x1, P0 ;  /* 0x0000590006037a11 */ /* 0x000fe400000f0c03 */
.L_x_46:
[----:B------:R-:W-:Y:S01]  /*2f30*/  UIADD3 UR10, UR6, -UR48, URZ ;  /* 0x80000030060a7290 */ /* 0x000fe2000fffe03f */
[----:B------:R-:W-:Y:S01]  /*2f40*/  IMAD.U32 R5, RZ, RZ, UR49 ;  /* 0x00000031ff057e24 */ /* 0x000fe2000f8e00ff */
[----:B------:R-:W-:Y:S02]  /*2f50*/  LEA R10, R149, UR48, 0x3 ;  /* 0x00000030950a7c11 */ /* 0x000fe4000f8e18ff */
[----:B------:R-:W-:Y:S01]  /*2f60*/  USHF.R.S32.HI UR4, URZ, 0x1f, UR10 ;  /* 0x0000001f3f047899 */ /* 0x000fe2000801140a */
[----:B------:R-:W-:-:S03]  /*2f70*/  IMAD R8, R5, 0x80, R150 ;  /* 0x0000008005087824 */ /* 0x000fc600078e0296 */
[----:B------:R-:W-:Y:S02]  /*2f80*/  ULEA.HI UR4, UR4, UR10, URZ, 0x5 ;  /* 0x0000000a04047291 */ /* 0x000fe4000f8f283f */
[C---:B------:R-:W-:Y:S02]  /*2f90*/  IADD3 R0, R8.reuse, 0x8, RZ ;  /* 0x0000000808007810 */ /* 0x040fe40007ffe0ff */
[----:B------:R-:W-:Y:S01]  /*2fa0*/  ULOP3.LUT UR4, UR4, 0xffffffe0, URZ, 0xc0, !UPT ;  /* 0xffffffe004047892 */ /* 0x000fe2000f8ec03f */
[C---:B------:R-:W-:Y:S02]  /*2fb0*/  ISETP.GE.AND P0, PT, R8.reuse, c[0x0][0x1c4], PT ;  /* 0x0000710008007a0c */ /* 0x040fe40003f06270 */
[C---:B------:R-:W-:Y:S01]  /*2fc0*/  IADD3 R6, R8.reuse, 0x10, RZ ;  /* 0x0000001008067810 */ /* 0x040fe20007ffe0ff */
[----:B------:R-:W-:Y:S01]  /*2fd0*/  UIADD3 UR4, UR10, -UR4, URZ ;  /* 0x800000040a047290 */ /* 0x000fe2000fffe03f */
[----:B------:R-:W-:Y:S02]  /*2fe0*/  IADD3 R5, R8, 0x18, RZ ;  /* 0x0000001808057810 */ /* 0x000fe40007ffe0ff */
[----:B------:R-:W-:Y:S01]  /*2ff0*/  ISETP.GE.AND P6, PT, R0, c[0x0][0x1c4], PT ;  /* 0x0000710000007a0c */ /* 0x000fe20003fc6270 */
[----:B------:R-:W-:Y:S01]  /*3000*/  UISETP.NE.AND UP0, UPT, UR4, URZ, UPT ;  /* 0x0000003f0400728c */ /* 0x000fe2000bf05270 */
[----:B------:R-:W-:-:S02]  /*3010*/  P2R R0, PR, RZ, 0x1 ;  /* 0x00000001ff007803 */ /* 0x000fc40000000000 */
[----:B------:R-:W-:Y:S01]  /*3020*/  ISETP.GE.AND P5, PT, R6, c[0x0][0x1c4], PT ;  /* 0x0000710006007a0c */ /* 0x000fe20003fa6270 */
[----:B------:R-:W-:Y:S01]  /*3030*/  USEL UR10, UR4, 0x20, UP0 ;  /* 0x00000020040a7887 */ /* 0x000fe20008000000 */
[----:B------:R-:W-:-:S03]  /*3040*/  ISETP.GE.AND P4, PT, R5, c[0x0][0x1c4], PT ;  /* 0x0000710005007a0c */ /* 0x000fc60003f86270 */
[----:B------:R-:W-:-:S04]  /*3050*/  UIADD3 UR4, UR10, UR48, URZ ;  /* 0x000000300a047290 */ /* 0x000fc8000fffe03f */
[----:B------:R-:W-:-:S04]  /*3060*/  UISETP.LT.AND UP0, UPT, UR4, UR6, UPT ;  /* 0x000000060400728c */ /* 0x000fc8000bf01270 */
[----:B------:R-:W-:-:S06]  /*3070*/  USEL UR4, UR4, UR6, UP0 ;  /* 0x0000000604047287 */ /* 0x000fcc0008000000 */
[C---:B------:R-:W-:Y:S02]  /*3080*/  ISETP.LT.AND P0, PT, R10.reuse, UR4, !P0 ;  /* 0x000000040a007c0c */ /* 0x040fe4000c701270 */
[C---:B------:R-:W-:Y:S02]  /*3090*/  ISETP.LT.AND P1, PT, R10.reuse, UR4, !P6 ;  /* 0x000000040a007c0c */ /* 0x040fe4000f721270 */
[----:B------:R-:W-:Y:S02]  /*30a0*/  SEL R7, RZ, 0x1, !P0 ;  /* 0x00000001ff077807 */ /* 0x000fe40004000000 */
[C---:B------:R-:W-:Y:S02]  /*30b0*/  ISETP.LT.AND P2, PT, R10.reuse, UR4, !P5 ;  /* 0x000000040a007c0c */ /* 0x040fe4000ef41270 */
[----:B------:R-:W-:-:S04]  /*30c0*/  ISETP.LT.AND P3, PT, R10, UR4, !P4 ;  /* 0x000000040a007c0c */ /* 0x000fc8000e761270 */
[----:B------:R-:W-:Y:S02]  /*30d0*/  P2R R7, PR, R7, 0xf ;  /* 0x0000000f07077803 */ /* 0x000fe40000000000 */
[----:B------:R-:W-:-:S13]  /*30e0*/  ISETP.NE.AND P1, PT, R4, 0x3, PT ;  /* 0x000000030400780c */ /* 0x000fda0003f25270 */
[----:B------:R-:W1:Y:S01]  /*30f0*/  @!P1 S2R R5, SR_CTAID.Z ;  /* 0x0000000000059919 */ /* 0x000e620000002700 */
[----:B------:R-:W-:-:S04]  /*3100*/  @!P1 IMAD.MOV.U32 R6, RZ, RZ, 0x8 ;  /* 0x00000008ff069424 */ /* 0x000fc800078e00ff */
[----:B-1----:R-:W-:-:S05]  /*3110*/  @!P1 IMAD.WIDE R12, R5, R6, c[0x0][0x160] ;  /* 0x00005800050c9625 */ /* 0x002fca00078e0206 */
[----:B------:R-:W2:Y:S01]  /*3120*/  @!P1 LDG.E.64 R2, [R12.64] ;  /* 0x0000002e0c029981 */ /* 0x000ea2000c1e1b00 */
[----:B------:R-:W-:Y:S02]  /*3130*/  SHF.R.S32.HI R5, RZ, 0x1f, R8 ;  /* 0x0000001fff057819 */ /* 0x000fe40000011408 */
[--C-:B------:R-:W-:Y:S02]  /*3140*/  SHF.R.S32.HI R11, RZ, 0x1f, R10.reuse ;  /* 0x0000001fff0b7819 */ /* 0x100fe4000001140a */
[----:B------:R-:W-:Y:S01]  /*3150*/  ISETP.NE.AND P3, PT, R4, 0x2, PT ;  /* 0x000000020400780c */ /* 0x000fe20003f65270 */
[----:B------:R-:W-:Y:S02]  /*3160*/  IMAD R5, R5, c[0x0][0x170], RZ ;  /* 0x00005c0005057a24 */ /* 0x000fe400078e02ff */
[----:B------:R-:W-:-:S04]  /*3170*/  IMAD.WIDE.U32 R10, R8, c[0x0][0x170], R10 ;  /* 0x00005c00080a7a25 */ /* 0x000fc800078e000a */
[----:B------:R-:W-:-:S04]  /*3180*/  IMAD R5, R8, c[0x0][0x174], R5 ;  /* 0x00005d0008057a24 */ /* 0x000fc800078e0205 */
[----:B------:R-:W-:Y:S01]  /*3190*/  IMAD.IADD R5, R11, 0x1, R5 ;  /* 0x000000010b057824 */ /* 0x000fe200078e0205 */
[----:B--2---:R-:W-:Y:S01]  /*31a0*/  LEA R14, P0, R10, R2, 0x1 ;  /* 0x000000020a0e7211 */ /* 0x004fe200078008ff */
[----:B------:R-:W-:-:S03]  /*31b0*/  IMAD.MOV.U32 R2, RZ, RZ, c[0x0][0x168] ;  /* 0x00005a00ff027624 */ /* 0x000fc600078e00ff */
[----:B------:R-:W-:Y:S01]  /*31c0*/  LEA.HI.X R15, R10, R3, R5, 0x1, P0 ;  /* 0x000000030a0f7211 */ /* 0x000fe200000f0c05 */
[----:B------:R-:W-:Y:S01]  /*31d0*/  IMAD.MOV.U32 R3, RZ, RZ, c[0x0][0x16c] ;  /* 0x00005b00ff037624 */ /* 0x000fe200078e00ff */
[----:B------:R-:W-:Y:S05]  /*31e0*/  @P3 BRA `(.L_x_47) ;  /* 0x0000008000003947 */ /* 0x000fea0003800000 */
[----:B------:R-:W1:Y:S02]  /*31f0*/  S2R R3, SR_CTAID.Z ;  /* 0x0000000000037919 */ /* 0x000e640000002700 */
[----:B-1----:R-:W-:Y:S01]  /*3200*/  SHF.R.S32.HI R2, RZ, 0x1f, R3 ;  /* 0x0000001fff027819 */ /* 0x002fe20000011403 */
[----:B------:R-:W-:-:S04]  /*3210*/  IMAD.WIDE.U32 R4, R3, c[0x0][0x1b8], RZ ;  /* 0x00006e0003047a25 */ /* 0x000fc800078e00ff */
[----:B------:R-:W-:-:S04]  /*3220*/  IMAD R2, R2, c[0x0][0x1b8], RZ ;  /* 0x00006e0002027a24 */ /* 0x000fc800078e02ff */
[----:B------:R-:W-:Y:S01]  /*3230*/  IMAD R3, R3, c[0x0][0x1bc], R2 ;  /* 0x00006f0003037a24 */ /* 0x000fe200078e0202 */
[----:B------:R-:W-:-:S04]  /*3240*/  LEA R2, P0, R4, c[0x0][0x168], 0x1 ;  /* 0x00005a0004027a11 */ /* 0x000fc800078008ff */
[----:B------:R-:W-:-:S04]  /*3250*/  IADD3 R3, R5, R3, RZ ;  /* 0x0000000305037210 */ /* 0x000fc80007ffe0ff */
[----:B------:R-:W-:Y:S02]  /*3260*/  LEA.HI.X R3, R4, c[0x0][0x16c], R3, 0x1, P0 ;  /* 0x00005b0004037a11 */ /* 0x000fe400000f0c03 */
.L_x_47:
[----:B------:R-:W1:Y:S01]  /*3270*/  @!P1 S2R R5, SR_CTAID.Z ;  /* 0x0000000000059919 */ /* 0x000e620000002700 */
[----:B------:R-:W-:Y:S01]  /*3280*/  ISETP.NE.AND P2, PT, R0, RZ, PT ;  /* 0x000000ff0000720c */ /* 0x000fe20003f45270 */
[----:B------:R-:W-:-:S04]  /*3290*/  @!P1 IMAD.MOV.U32 R0, RZ, RZ, 0x8 ;  /* 0x00000008ff009424 */ /* 0x000fc800078e00ff */
[----:B-1----:R-:W-:-:S05]  /*32a0*/  @!P1 IMAD.WIDE R16, R5, R0, c[0x0][0x168] ;  /* 0x00005a0005109625 */ /* 0x002fca00078e0200 */
[----:B------:R1:W2:Y:S01]  /*32b0*/  @!P1 LDG.E.64 R2, [R16.64] ;  /* 0x0000002e10029981 */ /* 0x0002a2000c1e1b00 */
[----:B------:R-:W-:Y:S01]  /*32c0*/  IMAD.MOV.U32 R11, RZ, RZ, c[0x0][0x178] ;  /* 0x00005e00ff0b7624 */ /* 0x000fe200078e00ff */
[----:B------:R-:W-:Y:S01]  /*32d0*/  SEL R0, RZ, 0xffffffff, P6 ;  /* 0xffffffffff007807 */ /* 0x000fe20003000000 */
[----:B------:R-:W-:Y:S01]  /*32e0*/  IMAD.MOV.U32 R9, RZ, RZ, c[0x0][0x17c] ;  /* 0x00005f00ff097624 */ /* 0x000fe200078e00ff */
[----:B------:R-:W-:Y:S01]  /*32f0*/  IADD3 R12, R148, UR48, RZ ;  /* 0x00000030940c7c10 */ /* 0x000fe2000fffe0ff */
[----:B------:R-:W-:Y:S01]  /*3300*/  USHF.L.U32 UR50, UR5, 0x7, URZ ;  /* 0x0000000705327899 */ /* 0x000fe2000800063f */
[C---:B------:R-:W-:Y:S01]  /*3310*/  LEA R5, P0, R11.reuse, R14, 0x1 ;  /* 0x0000000e0b057211 */ /* 0x040fe200078008ff */
[----:B------:R-:W-:Y:S01]  /*3320*/  IMAD.SHL.U32 R0, R0, 0x2, RZ ;  /* 0x0000000200007824 */ /* 0x000fe200078e00ff */
[----:B------:R-:W-:Y:S01]  /*3330*/  ISETP.NE.AND P6, PT, RZ, UR7, PT ;  /* 0x00000007ff007c0c */ /* 0x000fe2000bfc5270 */
[----:B------:R-:W-:Y:S01]  /*3340*/  UISETP.NE.AND UP0, UPT, UR7, 0x1, UPT ;  /* 0x000000010700788c */ /* 0x000fe2000bf05270 */
[----:B------:R-:W-:Y:S01]  /*3350*/  LEA.HI.X R4, R11, R15, R9, 0x1, P0 ;  /* 0x0000000f0b047211 */ /* 0x000fe200000f0c09 */
[----:B------:R-:W-:Y:S01]  /*3360*/  IMAD.SHL.U32 R152, R143, 0x10, RZ ;  /* 0x000000108f987824 */ /* 0x000fe200078e00ff */
[----:B------:R-:W-:Y:S01]  /*3370*/  SEL R9, RZ, 0x1, P2 ;  /* 0x00000001ff097807 */ /* 0x000fe20001000000 */
[----:B------:R-:W-:Y:S01]  /*3380*/  UMOV UR5, UR33 ;  /* 0x0000002100057c82 */ /* 0x000fe20008000000 */
[----:B------:R-:W-:Y:S01]  /*3390*/  IADD3 R6, R12, 0x4, RZ ;  /* 0x000000040c067810 */ /* 0x000fe20007ffe0ff */
[----:B------:R-:W-:Y:S01]  /*33a0*/  USHF.R.S32.HI UR11, URZ, 0x1f, UR10 ;  /* 0x0000001f3f0b7899 */ /* 0x000fe2000801140a */
[----:B------:R-:W-:Y:S01]  /*33b0*/  SEL R7, R7, RZ, P6 ;  /* 0x000000ff07077207 */ /* 0x000fe20003000000 */
[----:B------:R-:W-:Y:S01]  /*33c0*/  CS2R R28, SRZ ;  /* 0x00000000001c7805 */ /* 0x000fe2000001ff00 */
[----:B------:R-:W-:Y:S01]  /*33d0*/  LOP3.LUT R0, R0, 0x2, R9, 0xe2, !PT ;  /* 0x0000000200007812 */ /* 0x000fe200078ee209 */
[----:B------:R-:W-:Y:S01]  /*33e0*/  CS2R R38, SRZ ;  /* 0x0000000000267805 */ /* 0x000fe2000001ff00 */
[----:B------:R-:W-:Y:S01]  /*33f0*/  ISETP.GE.AND P2, PT, R6, UR4, PT ;  /* 0x0000000406007c0c */ /* 0x000fe2000bf46270 */
[C---:B------:R-:W-:Y:S01]  /*3400*/  IMAD.SHL.U32 R8, R7.reuse, 0x10, RZ ;  /* 0x0000001007087824 */ /* 0x040fe200078e00ff */
[----:B------:R-:W-:Y:S01]  /*3410*/  SEL R9, RZ, 0x4, P5 ;  /* 0x00000004ff097807 */ /* 0x000fe20002800000 */
[----:B------:R-:W-:Y:S01]  /*3420*/  CS2R R60, SRZ ;  /* 0x00000000003c7805 */ /* 0x000fe2000001ff00 */
[----:B------:R-:W-:Y:S01]  /*3430*/  SEL R162, RZ, 0x8, P4 ;  /* 0x00000008ffa27807 */ /* 0x000fe20002000000 */
[----:B------:R-:W-:Y:S01]  /*3440*/  CS2R R30, SRZ ;  /* 0x00000000001e7805 */ /* 0x000fe2000001ff00 */
[----:B------:R-:W-:Y:S01]  /*3450*/  LEA R6, R146, UR50, 0x3 ;  /* 0x0000003292067c11 */ /* 0x000fe2000f8e18ff */
[----:B------:R-:W-:Y:S01]  /*3460*/  CS2R R36, SRZ ;  /* 0x0000000000247805 */ /* 0x000fe2000001ff00 */
[----:B------:R-:W-:Y:S01]  /*3470*/  ISETP.GE.AND P1, PT, R12, UR4, PT ;  /* 0x000000040c007c0c */ /* 0x000fe2000bf26270 */
[----:B------:R-:W-:Y:S01]  /*3480*/  UMOV UR4, UR34 ;  /* 0x0000002200047c82 */ /* 0x000fe20008000000 */
[----:B------:R-:W-:Y:S01]  /*3490*/  LOP3.LUT R162, R162, R9, R0, 0xfe, !PT ;  /* 0x00000009a2a27212 */ /* 0x000fe200078efe00 */
[C---:B------:R-:W-:Y:S01]  /*34a0*/  IMAD.SHL.U32 R9, R7.reuse, 0x4, RZ ;  /* 0x0000000407097824 */ /* 0x040fe200078e00ff */
[C---:B------:R-:W-:Y:S01]  /*34b0*/  IADD3 R0, R6.reuse, 0x40, RZ ;  /* 0x0000004006007810 */ /* 0x040fe20007ffe0ff */
[----:B------:R-:W-:Y:S01]  /*34c0*/  UIMAD.WIDE UR4, UR10, 0x2, UR4 ;  /* 0x000000020a0478a5 */ /* 0x000fe2000f8e0204 */
[----:B------:R-:W-:Y:S01]  /*34d0*/  ISETP.LT.AND P0, PT, R6, c[0x0][0x1c8], !P1 ;  /* 0x0000720006007a0c */ /* 0x000fe20004f01270 */
[----:B------:R-:W-:Y:S01]  /*34e0*/  CS2R R62, SRZ ;  /* 0x00000000003e7805 */ /* 0x000fe2000001ff00 */
[----:B------:R-:W-:Y:S01]  /*34f0*/  LOP3.LUT P4, RZ, R8, 0x10, RZ, 0xc0, !PT ;  /* 0x0000001008ff7812 */ /* 0x000fe2000788c0ff */
[C---:B------:R-:W-:Y:S01]  /*3500*/  IMAD.SHL.U32 R8, R7.reuse, 0x8, RZ ;  /* 0x0000000807087824 */ /* 0x040fe200078e00ff */
[C---:B------:R-:W-:Y:S01]  /*3510*/  ISETP.LT.AND P3, PT, R0.reuse, c[0x0][0x1c8], !P2 ;  /* 0x0000720000007a0c */ /* 0x040fe20005761270 */
[----:B------:R-:W-:Y:S01]  /*3520*/  IMAD.SHL.U32 R7, R7, 0x2, RZ ;  /* 0x0000000207077824 */ /* 0x000fe200078e00ff */
[----:B------:R-:W-:Y:S01]  /*3530*/  ISETP.LT.AND P1, PT, R0, c[0x0][0x1c8], !P1 ;  /* 0x0000720000007a0c */ /* 0x000fe20004f21270 */
[----:B------:R-:W-:Y:S01]  /*3540*/  CS2R R32, SRZ ;  /* 0x0000000000207805 */ /* 0x000fe2000001ff00 */
[----:B------:R-:W-:Y:S01]  /*3550*/  ISETP.LT.AND P2, PT, R6, c[0x0][0x1c8], !P2 ;  /* 0x0000720006007a0c */ /* 0x000fe20005741270 */
[----:B------:R-:W-:Y:S01]  /*3560*/  CS2R R34, SRZ ;  /* 0x0000000000227805 */ /* 0x000fe2000001ff00 */
[----:B------:R-:W-:Y:S01]  /*3570*/  SEL R10, RZ, 0x1, !P0 ;  /* 0x00000001ff0a7807 */ /* 0x000fe20004000000 */
[----:B------:R-:W-:Y:S01]  /*3580*/  CS2R R64, SRZ ;  /* 0x0000000000407805 */ /* 0x000fe2000001ff00 */
[----:B------:R-:W-:Y:S01]  /*3590*/  LOP3.LUT P5, RZ, R8, 0x10, RZ, 0xc0, !PT ;  /* 0x0000001008ff7812 */ /* 0x000fe200078ac0ff */
[----:B------:R-:W-:Y:S01]  /*35a0*/  CS2R R58, SRZ ;  /* 0x00000000003a7805 */ /* 0x000fe2000001ff00 */
[----:B------:R-:W-:Y:S01]  /*35b0*/  P2R R8, PR, R10, 0xf ;  /* 0x0000000f0a087803 */ /* 0x000fe20000000000 */
[----:B------:R-:W-:Y:S01]  /*35c0*/  @!PT LDS RZ, [RZ] ;  /* 0x00000000fffff984 */ /* 0x000fe20000000800 */
[----:B------:R-:W-:Y:S01]  /*35d0*/  @!PT LDS RZ, [RZ] ;  /* 0x00000000fffff984 */ /* 0x000fe20000000800 */
[----:B------:R-:W-:Y:S01]  /*35e0*/  @!PT LDS RZ, [RZ] ;  /* 0x00000000fffff984 */ /* 0x000fe20000000800 */
[----:B------:R3:W-:Y:S01]  /*35f0*/  LDGSTS.E.BYPASS.LTC128B.128 [R142], [R14.64], P4 ;  /* 0x000000000e8e7fae */ /* 0x0007e2000a101d6e */
[----:B------:R-:W-:Y:S01]  /*3600*/  LOP3.LUT P1, RZ, R9, 0x10, RZ, 0xc0, !PT ;  /* 0x0000001009ff7812 */ /* 0x000fe2000782c0ff */
[----:B------:R-:W-:Y:S01]  /*3610*/  CS2R R40, SRZ ;  /* 0x0000000000287805 */ /* 0x000fe2000001ff00 */
[----:B------:R-:W-:Y:S01]  /*3620*/  SHF.R.S32.HI R9, RZ, 0x1f, R12 ;  /* 0x0000001fff097819 */ /* 0x000fe2000001140c */
[----:B------:R-:W-:Y:S01]  /*3630*/  CS2R R26, SRZ ;  /* 0x00000000001a7805 */ /* 0x000fe2000001ff00 */
[----:B-1----:R-:W-:Y:S01]  /*3640*/  IADD3 R16, P3, R14, c[0x0][0x178], RZ ;  /* 0x00005e000e107a10 */ /* 0x002fe20007f7e0ff */
[----:B------:R-:W-:Y:S01]  /*3650*/  CS2R R56, SRZ ;  /* 0x0000000000387805 */ /* 0x000fe2000001ff00 */
[----:B------:R-:W-:Y:S01]  /*3660*/  LOP3.LUT P0, RZ, R7, 0x10, RZ, 0xc0, !PT ;  /* 0x0000001007ff7812 */ /* 0x000fe2000780c0ff */
[----:B------:R-:W-:Y:S01]  /*3670*/  IMAD R9, R9, c[0x0][0x190], RZ ;  /* 0x0000640009097a24 */ /* 0x000fe200078e02ff */
[--C-:B------:R-:W-:Y:S01]  /*3680*/  SHF.R.S32.HI R7, RZ, 0x1f, R6.reuse ;  /* 0x0000001fff077819 */ /* 0x100fe20000011406 */
[----:B------:R-:W-:Y:S01]  /*3690*/  CS2R R42, SRZ ;  /* 0x00000000002a7805 */ /* 0x000fe2000001ff00 */
[----:B------:R-:W-:Y:S01]  /*36a0*/  ISETP.GE.AND P2, PT, R0, c[0x0][0x1c8], PT ;  /* 0x0000720000007a0c */ /* 0x000fe20003f46270 */
[C---:B------:R-:W-:Y:S01]  /*36b0*/  IMAD R9, R12.reuse, c[0x0][0x194], R9 ;  /* 0x000065000c097a24 */ /* 0x040fe200078e0209 */
[----:B------:R-:W-:Y:S01]  /*36c0*/  IADD3.X R17, R15, c[0x0][0x17c], RZ, P3, !PT ;  /* 0x00005f000f117a10 */ /* 0x000fe20001ffe4ff */
[----:B------:R-:W-:Y:S01]  /*36d0*/  IMAD.WIDE.U32 R12, R12, c[0x0][0x190], R6 ;  /* 0x000064000c0c7a25 */ /* 0x000fe200078e0006 */
[----:B------:R-:W-:Y:S01]  /*36e0*/  IADD3 R10, P3, R16, c[0x0][0x178], RZ ;  /* 0x00005e00100a7a10 */ /* 0x000fe20007f7e0ff */
[----:B------:R-:W-:Y:S01]  /*36f0*/  CS2R R24, SRZ ;  /* 0x0000000000187805 */ /* 0x000fe2000001ff00 */
[----:B------:R-:W-:Y:S01]  /*3700*/  SEL R7, RZ, 0xffffffff, P2 ;  /* 0xffffffffff077807 */ /* 0x000fe20001000000 */
[----:B------:R1:W-:Y:S01]  /*3710*/  LDGSTS.E.BYPASS.LTC128B.128 [R152], [R16.64], P5 ;  /* 0x0000000010987fae */ /* 0x0003e2000a901d6e */
[----:B------:R-:W-:Y:S01]  /*3720*/  IADD3.X R11, R17, c[0x0][0x17c], RZ, P3, !PT ;  /* 0x00005f00110b7a10 */ /* 0x000fe20001ffe4ff */
[----:B------:R-:W-:Y:S01]  /*3730*/  CS2R R54, SRZ ;  /* 0x0000000000367805 */ /* 0x000fe2000001ff00 */
[----:B------:R-:W-:Y:S01]  /*3740*/  PLOP3.LUT P4, PT, PT, PT, UP0, 0x80, 0x0 ;  /* 0x000000000000781c */ /* 0x000fe20003f8f008 */
[----:B------:R-:W-:Y:S01]  /*3750*/  IMAD.SHL.U32 R7, R7, 0x2, RZ ;  /* 0x0000000207077824 */ /* 0x000fe200078e00ff */
[----:B------:R-:W-:Y:S01]  /*3760*/  ISETP.GE.AND P3, PT, R6, c[0x0][0x1c8], PT ;  /* 0x0000720006007a0c */ /* 0x000fe20003f66270 */
[----:B------:R4:W-:Y:S01]  /*3770*/  LDGSTS.E.BYPASS.LTC128B.128 [R142+0x1000], [R10.64], P1 ;  /* 0x010000000a8e7fae */ /* 0x0009e20008901d6e */
[----:B------:R-:W-:Y:S01]  /*3780*/  SEL R162, R162, RZ, P4 ;  /* 0x000000ffa2a27207 */ /* 0x000fe20002000000 */
[----:B------:R-:W-:Y:S01]  /*3790*/  UISETP.NE.AND UP0, UPT, UR7, 0x2, UPT ;  /* 0x000000020700788c */ /* 0x000fe2000bf05270 */
[----:B------:R-:W-:Y:S01]  /*37a0*/  SEL R0, RZ, 0x1, P3 ;  /* 0x00000001ff007807 */ /* 0x000fe20001800000 */
[----:B------:R-:W-:Y:S01]  /*37b0*/  CS2R R44, SRZ ;  /* 0x00000000002c7805 */ /* 0x000fe2000001ff00 */
[----:B---3--:R-:W-:Y:S01]  /*37c0*/  IADD3 R14, P1, R10, c[0x0][0x178], RZ ;  /* 0x00005e000a0e7a10 */ /* 0x008fe20007f3e0ff */
[C---:B------:R-:W-:Y:S01]  /*37d0*/  IMAD.SHL.U32 R6, R162.reuse, 0x10, RZ ;  /* 0x00000010a2067824 */ /* 0x040fe200078e00ff */
[----:B------:R-:W-:Y:S01]  /*37e0*/  LOP3.LUT R7, R7, 0x2, R0, 0xe2, !PT ;  /* 0x0000000207077812 */ /* 0x000fe200078ee200 */
[----:B------:R-:W-:Y:S01]  /*37f0*/  IMAD.SHL.U32 R0, R162, 0x8, RZ ;  /* 0x00000008a2007824 */ /* 0x000fe200078e00ff */
[----:B------:R-:W-:Y:S01]  /*3800*/  SEL R8, R8, RZ, P6 ;  /* 0x000000ff08087207 */ /* 0x000fe20003000000 */
[----:B------:R-:W-:Y:S01]  /*3810*/  CS2R R22, SRZ ;  /* 0x0000000000167805 */ /* 0x000fe2000001ff00 */
[----:B------:R-:W-:Y:S01]  /*3820*/  IADD3.X R15, R11, c[0x0][0x17c], RZ, P1, !PT ;  /* 0x00005f000b0f7a10 */ /* 0x000fe20000ffe4ff */
[----:B------:R-:W-:Y:S01]  /*3830*/  CS2R R52, SRZ ;  /* 0x0000000000347805 */ /* 0x000fe2000001ff00 */
[----:B------:R-:W-:Y:S01]  /*3840*/  LOP3.LUT P5, RZ, R6, 0x10, RZ, 0xc0, !PT ;  /* 0x0000001006ff7812 */ /* 0x000fe200078ac0ff */
[----:B------:R-:W-:Y:S01]  /*3850*/  IMAD.SHL.U32 R6, R8, 0x10, RZ ;  /* 0x0000001008067824 */ /* 0x000fe200078e00ff */
[----:B------:R-:W-:Y:S01]  /*3860*/  LOP3.LUT P1, RZ, R0, 0x10, RZ, 0xc0, !PT ;  /* 0x0000001000ff7812 */ /* 0x000fe2000782c0ff */
[----:B------:R-:W-:Y:S01]  /*3870*/  IMAD.SHL.U32 R0, R8, 0x8, RZ ;  /* 0x0000000808007824 */ /* 0x000fe200078e00ff */
[----:B------:R3:W-:Y:S01]  /*3880*/  LDGSTS.E.BYPASS.LTC128B.128 [R152+0x1000], [R14.64], P0 ;  /* 0x010000000e987fae */ /* 0x0007e20008101d6e */
[----:B------:R-:W-:Y:S01]  /*3890*/  CS2R R46, SRZ ;  /* 0x00000000002e7805 */ /* 0x000fe2000001ff00 */
[----:B------:R-:W-:Y:S01]  /*38a0*/  LOP3.LUT P6, RZ, R6, 0x10, RZ, 0xc0, !PT ;  /* 0x0000001006ff7812 */ /* 0x000fe200078cc0ff */
[----:B------:R-:W-:Y:S01]  /*38b0*/  CS2R R20, SRZ ;  /* 0x0000000000147805 */ /* 0x000fe2000001ff00 */
[----:B------:R-:W-:Y:S01]  /*38c0*/  LOP3.LUT P0, RZ, R0, 0x10, RZ, 0xc0, !PT ;  /* 0x0000001000ff7812 */ /* 0x000fe2000780c0ff */
[----:B------:R-:W-:Y:S01]  /*38d0*/  IMAD.IADD R0, R13, 0x1, R9 ;  /* 0x000000010d007824 */ /* 0x000fe200078e0209 */
[----:B------:R-:W-:Y:S01]  /*38e0*/  SEL R6, RZ, 0x4, P3 ;  /* 0x00000004ff067807 */ /* 0x000fe20001800000 */
[----:B------:R-:W-:Y:S01]  /*38f0*/  CS2R R50, SRZ ;  /* 0x0000000000327805 */ /* 0x000fe2000001ff00 */
[----:B------:R-:W-:Y:S01]  /*3900*/  SEL R9, RZ, 0x8, P2 ;  /* 0x00000008ff097807 */ /* 0x000fe20001000000 */
[----:B------:R-:W-:Y:S01]  /*3910*/  CS2R R48, SRZ ;  /* 0x0000000000307805 */ /* 0x000fe2000001ff00 */
[C---:B----4-:R-:W-:Y:S01]  /*3920*/  IMAD.SHL.U32 R10, R8.reuse, 0x4, RZ ;  /* 0x00000004080a7824 */ /* 0x050fe200078e00ff */
[----:B------:R-:W-:Y:S01]  /*3930*/  CS2R R18, SRZ ;  /* 0x0000000000127805 */ /* 0x000fe2000001ff00 */
[----:B------:R-:W-:Y:S01]  /*3940*/  IMAD.SHL.U32 R8, R8, 0x2, RZ ;  /* 0x0000000208087824 */ /* 0x000fe200078e00ff */
[----:B------:R-:W-:Y:S01]  /*3950*/  LOP3.LUT R6, R9, R6, R7, 0xfe, !PT ;  /* 0x0000000609067212 */ /* 0x000fe200078efe07 */
[----:B-1----:R-:W-:-:S03]  /*3960*/  CS2R R16, SRZ ;  /* 0x0000000000107805 */ /* 0x002fc6000001ff00 */
[----:B------:R-:W-:Y:S02]  /*3970*/  LOP3.LUT P2, RZ, R8, 0x10, RZ, 0xc0, !PT ;  /* 0x0000001008ff7812 */ /* 0x000fe4000784c0ff */
[----:B------:R-:W-:Y:S01]  /*3980*/  SEL R160, R6, RZ, P4 ;  /* 0x000000ff06a07207 */ /* 0x000fe20002000000 */
[----:B------:R-:W-:-:S05]  /*3990*/  IMAD.SHL.U32 R6, R162, 0x2, RZ ;  /* 0x00000002a2067824 */ /* 0x000fca00078e00ff */
[----:B------:R-:W-:Y:S01]  /*39a0*/  LOP3.LUT P4, RZ, R6, 0x10, RZ, 0xc0, !PT ;  /* 0x0000001006ff7812 */ /* 0x000fe2000788c0ff */
[----:B---3--:R-:W-:Y:S01]  /*39b0*/  CS2R R14, SRZ ;  /* 0x00000000000e7805 */ /* 0x008fe2000001ff00 */
[----:B--2---:R-:W-:-:S04]  /*39c0*/  LEA R2, P3, R12, R2, 0x1 ;  /* 0x000000020c027211 */ /* 0x004fc800078608ff */
[----:B------:R-:W-:Y:S01]  /*39d0*/  LEA.HI.X R3, R12, R3, R0, 0x1, P3 ;  /* 0x000000030c037211 */ /* 0x000fe200018f0c00 */
[----:B------:R-:W-:Y:S01]  /*39e0*/  IMAD.SHL.U32 R0, R162, 0x4, RZ ;  /* 0x00000004a2007824 */ /* 0x000fe200078e00ff */
[----:B------:R-:W-:-:S03]  /*39f0*/  LOP3.LUT P3, RZ, R10, 0x10, RZ, 0xc0, !PT ;  /* 0x000000100aff7812 */ /* 0x000fc6000786c0ff */
[----:B------:R1:W-:Y:S01]  /*3a00*/  LDGSTS.E.BYPASS.LTC128B.128 [R141], [R2.64], P6 ;  /* 0x00000000028d7fae */ /* 0x0003e2000b101d6e */
[----:B------:R-:W-:Y:S01]  /*3a10*/  LOP3.LUT P6, RZ, R0, 0x10, RZ, 0xc0, !PT ;  /* 0x0000001000ff7812 */ /* 0x000fe200078cc0ff */
[----:B------:R-:W-:Y:S02]  /*3a20*/  IMAD.SHL.U32 R0, R160, 0x10, RZ ;  /* 0x00000010a0007824 */ /* 0x000fe400078e00ff */
[----:B------:R1:W-:Y:S01]  /*3a30*/  LDGSTS.E.BYPASS.LTC128B.128 [R141+0x80], [R2.64+0x80], P0 ;  /* 0x00080080028d7fae */ /* 0x0003e20008101d6e */
[----:B------:R-:W-:-:S04]  /*3a40*/  IADD3 R8, P0, R2, c[0x0][0x198], RZ ;  /* 0x0000660002087a10 */ /* 0x000fc80007f1e0ff */
[----:B------:R-:W-:Y:S02]  /*3a50*/  IADD3.X R9, R3, c[0x0][0x19c], RZ, P0, !PT ;  /* 0x0000670003097a10 */ /* 0x000fe400007fe4ff */
[----:B------:R-:W-:Y:S01]  /*3a60*/  LOP3.LUT P0, RZ, R0, 0x10, RZ, 0xc0, !PT ;  /* 0x0000001000ff7812 */ /* 0x000fe2000780c0ff */
[----:B------:R-:W-:Y:S02]  /*3a70*/  IMAD.SHL.U32 R0, R160, 0x8, RZ ;  /* 0x00000008a0007824 */ /* 0x000fe400078e00ff */
[----:B------:R2:W-:Y:S04]  /*3a80*/  LDGSTS.E.BYPASS.LTC128B.128 [R139], [R8.64], P3 ;  /* 0x00000000088b7fae */ /* 0x0005e80009901d6e */
[----:B------:R2:W-:Y:S01]  /*3a90*/  LDGSTS.E.BYPASS.LTC128B.128 [R139+0x80], [R8.64+0x80], P2 ;  /* 0x00080080088b7fae */ /* 0x0005e20009101d6e */
[----:B------:R-:W-:-:S03]  /*3aa0*/  IADD3 R6, P2, R5, UR4, RZ ;  /* 0x0000000405067c10 */ /* 0x000fc6000ff5e0ff */
[----:B------:R-:W0:Y:S01]  /*3ab0*/  LDGDEPBAR ;  /* 0x00000000000079af */ /* 0x000e220000000000 */
[----:B------:R-:W-:Y:S01]  /*3ac0*/  IADD3.X R7, R4, UR5, RZ, P2, !PT ;  /* 0x0000000504077c10 */ /* 0x000fe200097fe4ff */
[----:B------:R-:W-:Y:S01]  /*3ad0*/  ULDC.64 UR4, c[0x0][0x190] ;  /* 0x0000640000047ab9 */ /* 0x000fe20000000a00 */
[----:B------:R-:W-:Y:S01]  /*3ae0*/  IADD3 R12, P3, R6, c[0x0][0x178], RZ ;  /* 0x00005e00060c7a10 */ /* 0x000fe20007f7e0ff */
[----:B------:R-:W-:Y:S01]  /*3af0*/  UIMAD UR11, UR11, UR4, URZ ;  /* 0x000000040b0b72a4 */ /* 0x000fe2000f8e023f */
[----:B------:R-:W-:Y:S01]  /*3b00*/  LOP3.LUT P2, RZ, R0, 0x10, RZ, 0xc0, !PT ;  /* 0x0000001000ff7812 */ /* 0x000fe2000784c0ff */
[----:B------:R3:W-:Y:S01]  /*3b10*/  LDGSTS.E.BYPASS.LTC128B.128 [R142+0x80], [R6.64], P5 ;  /* 0x00080000068e7fae */ /* 0x0007e2000a901d6e */
[----:B------:R-:W-:Y:S01]  /*3b20*/  IADD3.X R13, R7, c[0x0][0x17c], RZ, P3, !PT ;  /* 0x00005f00070d7a10 */ /* 0x000fe20001ffe4ff */
[----:B------:R-:W-:Y:S01]  /*3b30*/  UIMAD.WIDE.U32 UR12, UR10, UR4, URZ ;  /* 0x000000040a0c72a5 */ /* 0x000fe2000f8e003f */
[----:B------:R-:W-:Y:S01]  /*3b40*/  PLOP3.LUT P3, PT, PT, PT, UP0, 0x80, 0x0 ;  /* 0x000000000000781c */ /* 0x000fe20003f6f008 */
[----:B------:R-:W-:Y:S01]  /*3b50*/  UIMAD UR5, UR10, UR5, UR11 ;  /* 0x000000050a0572a4 */ /* 0x000fe2000f8e020b */
[----:B------:R-:W-:Y:S01]  /*3b60*/  IADD3 R10, P5, R12, c[0x0][0x178], RZ ;  /* 0x00005e000c0a7a10 */ /* 0x000fe20007fbe0ff */
[----:B------:R-:W-:Y:S01]  /*3b70*/  ULEA UR4, UP0, UR12, UR36, 0x1 ;  /* 0x000000240c047291 */ /* 0x000fe2000f80083f */
[----:B------:R-:W-:Y:S01]  /*3b80*/  SEL R162, R162, RZ, P3 ;  /* 0x000000ffa2a27207 */ /* 0x000fe20001800000 */
[----:B------:R-:W-:Y:S01]  /*3b90*/  UIADD3 UR5, UR13, UR5, URZ ;  /* 0x000000050d057290 */ /* 0x000fe2000fffe03f */
[----:B------:R-:W-:Y:S01]  /*3ba0*/  IADD3.X R11, R13, c[0x0][0x17c], RZ, P5, !PT ;  /* 0x00005f000d0b7a10 */ /* 0x000fe20002ffe4ff */
[----:B------:R4:W-:Y:S02]  /*3bb0*/  LDGSTS.E.BYPASS.LTC128B.128 [R152+0x80], [R12.64], P1 ;  /* 0x000800000c987fae */ /* 0x0009e40008901d6e */
[C---:B------:R-:W-:Y:S01]  /*3bc0*/  IMAD.SHL.U32 R0, R162.reuse, 0x8, RZ ;  /* 0x00000008a2007824 */ /* 0x040fe200078e00ff */
[----:B------:R-:W-:Y:S01]  /*3bd0*/  ULEA.HI.X UR5, UR12, UR35, UR5, 0x1, UP0 ;  /* 0x000000230c057291 */ /* 0x000fe200080f0c05 */
[----:B------:R5:W-:Y:S01]  /*3be0*/  LDGSTS.E.BYPASS.LTC128B.128 [R142+0x1080], [R10.64], P6 ;  /* 0x010800000a8e7fae */ /* 0x000be2000b101d6e */
[----:B------:R-:W-:Y:S01]  /*3bf0*/  IMAD.SHL.U32 R4, R162, 0x10, RZ ;  /* 0x00000010a2047824 */ /* 0x000fe200078e00ff */
[----:B--2---:R-:W-:Y:S01]  /*3c00*/  IADD3 R8, P6, R2, UR4, RZ ;  /* 0x0000000402087c10 */ /* 0x004fe2000ffde0ff */
[----:B-1----:R-:W-:Y:S01]  /*3c10*/  IMAD.SHL.U32 R2, R160, 0x4, RZ ;  /* 0x00000004a0027824 */ /* 0x002fe200078e00ff */
[----:B------:R-:W-:-:S02]  /*3c20*/  UIADD3 UR4, UR7, -0x2, URZ ;  /* 0xfffffffe07047890 */ /* 0x000fc4000fffe03f */
[----:B------:R-:W-:Y:S02]  /*3c30*/  LOP3.LUT P5, RZ, R4, 0x10, RZ, 0xc0, !PT ;  /* 0x0000001004ff7812 */ /* 0x000fe400078ac0ff */
[----:B------:R-:W-:Y:S01]  /*3c40*/  IADD3.X R9, R3, UR5, RZ, P6, !PT ;  /* 0x0000000503097c10 */ /* 0x000fe2000b7fe4ff */
[----:B------:R-:W-:Y:S01]  /*3c50*/  UISETP.GE.AND UP0, UPT, UR4, -0x1, UPT ;  /* 0xffffffff0400788c */ /* 0x000fe2000bf06270 */
[----:B------:R-:W-:Y:S01]  /*3c60*/  LOP3.LUT P6, RZ, R2, 0x10, RZ, 0xc0, !PT ;  /* 0x0000001002ff7812 */ /* 0x000fe200078cc0ff */
[----:B------:R-:W-:Y:S01]  /*3c70*/  IMAD.SHL.U32 R2, R162, 0x4, RZ ;  /* 0x00000004a2027824 */ /* 0x000fe200078e00ff */
[----:B---3--:R-:W-:-:S04]  /*3c80*/  IADD3 R6, P1, R10, c[0x0][0x178], RZ ;  /* 0x00005e000a067a10 */ /* 0x008fc80007f3e0ff */
[----:B------:R-:W-:Y:S02]  /*3c90*/  IADD3.X R7, R11, c[0x0][0x17c], RZ, P1, !PT ;  /* 0x00005f000b077a10 */ /* 0x000fe40000ffe4ff */
[----:B------:R-:W-:Y:S01]  /*3ca0*/  LOP3.LUT P1, RZ, R0, 0x10, RZ, 0xc0, !PT ;  /* 0x0000001000ff7812 */ /* 0x000fe2000782c0ff */
[C---:B------:R-:W-:Y:S01]  /*3cb0*/  IMAD.SHL.U32 R0, R160.reuse, 0x2, RZ ;  /* 0x00000002a0007824 */ /* 0x040fe200078e00ff */
[----:B------:R-:W-:Y:S01]  /*3cc0*/  SEL R160, R160, RZ, P3 ;  /* 0x000000ffa0a07207 */ /* 0x000fe20001800000 */
[----:B------:R1:W-:Y:S01]  /*3cd0*/  LDGSTS.E.BYPASS.LTC128B.128 [R152+0x1080], [R6.64], P4 ;  /* 0x0108000006987fae */ /* 0x0003e2000a101d6e */
[--C-:B----4-:R-:W-:Y:S02]  /*3ce0*/  LOP3.LUT R13, R147, 0x3, R138.reuse, 0x78, !PT ;  /* 0x00000003930d7812 */ /* 0x110fe400078e788a */
[----:B------:R-:W-:Y:S01]  /*3cf0*/  LOP3.LUT P4, RZ, R0, 0x10, RZ, 0xc0, !PT ;  /* 0x0000001000ff7812 */ /* 0x000fe2000788c0ff */
[----:B------:R2:W-:Y:S01]  /*3d00*/  LDGSTS.E.BYPASS.LTC128B.128 [R141+0x2000], [R8.64], P0 ;  /* 0x02000000088d7fae */ /* 0x0005e20008101d6e */
[----:B-----5:R-:W-:Y:S01]  /*3d10*/  IADD3 R10, P0, R6, c[0x0][0x180], RZ ;  /* 0x00006000060a7a10 */ /* 0x020fe20007f1e0ff */
[----:B------:R-:W-:Y:S01]  /*3d20*/  IMAD.SHL.U32 R0, R162, 0x2, RZ ;  /* 0x00000002a2007824 */ /* 0x000fe200078e00ff */
[----:B------:R-:W-:Y:S01]  /*3d30*/  LOP3.LUT R132, R13, 0x4, R138, 0xf4, !PT ;  /* 0x000000040d847812 */ /* 0x000fe200078ef48a */
[----:B------:R2:W-:Y:S01]  /*3d40*/  LDGSTS.E.BYPASS.LTC128B.128 [R141+0x2080], [R8.64+0x80], P2 ;  /* 0x02080080088d7fae */ /* 0x0005e20009101d6e */
[----:B------:R-:W-:-:S02]  /*3d50*/  IADD3 R4, P2, R8, c[0x0][0x198], RZ ;  /* 0x0000660008047a10 */ /* 0x000fc40007f5e0ff */
[----:B------:R-:W-:Y:S02]  /*3d60*/  IADD3.X R11, R7, c[0x0][0x184], RZ, P0, !PT ;  /* 0x00006100070b7a10 */ /* 0x000fe400007fe4ff */
[----:B------:R-:W-:Y:S02]  /*3d70*/  IADD3.X R5, R9, c[0x0][0x19c], RZ, P2, !PT ;  /* 0x0000670009057a10 */ /* 0x000fe400017fe4ff */
[----:B------:R-:W-:Y:S01]  /*3d80*/  LOP3.LUT P0, RZ, R0, 0x10, RZ, 0xc0, !PT ;  /* 0x0000001000ff7812 */ /* 0x000fe2000780c0ff */
[----:B------:R-:W-:Y:S01]  /*3d90*/  IMAD.SHL.U32 R0, R160, 0x10, RZ ;  /* 0x00000010a0007824 */ /* 0x000fe200078e00ff */
[----:B------:R-:W-:Y:S01]  /*3da0*/  LOP3.LUT P2, RZ, R2, 0x10, RZ, 0xc0, !PT ;  /* 0x0000001002ff7812 */ /* 0x000fe2000784c0ff */
[----:B------:R3:W-:Y:S01]  /*3db0*/  LDGSTS.E.BYPASS.LTC128B.128 [R139+0x2000], [R4.64], P6 ;  /* 0x02000000048b7fae */ /* 0x0007e2000b101d6e */
[----:B------:R-:W-:Y:S01]  /*3dc0*/  IMAD.SHL.U32 R2, R160, 0x4, RZ ;  /* 0x00000004a0027824 */ /* 0x000fe200078e00ff */
[----:B------:R-:W-:Y:S02]  /*3dd0*/  LOP3.LUT R66, R13, 0x4, R138, 0xf8, !PT ;  /* 0x000000040d427812 */ /* 0x000fe400078ef88a */
[----:B------:R3:W-:Y:S01]  /*3de0*/  LDGSTS.E.BYPASS.LTC128B.128 [R139+0x2080], [R4.64+0x80], P4 ;  /* 0x02080080048b7fae */ /* 0x0007e2000a101d6e */
[----:B------:R-:W-:Y:S01]  /*3df0*/  LOP3.LUT P4, RZ, R0, 0x10, RZ, 0xc0, !PT ;  /* 0x0000001000ff7812 */ /* 0x000fe2000788c0ff */
[----:B------:R-:W-:Y:S01]  /*3e00*/  IMAD.SHL.U32 R0, R160, 0x8, RZ ;  /* 0x00000008a0007824 */ /* 0x000fe200078e00ff */
[----:B------:R-:W-:Y:S01]  /*3e10*/  LOP3.LUT P6, RZ, R2, 0x10, RZ, 0xc0, !PT ;  /* 0x0000001002ff7812 */ /* 0x000fe200078cc0ff */
[----:B------:R-:W0:Y:S01]  /*3e20*/  LDGDEPBAR ;  /* 0x00000000000079af */ /* 0x000e220000000000 */
[--C-:B------:R-:W-:Y:S01]  /*3e30*/  LOP3.LUT R132, R132, 0xf0, R135.reuse, 0xf8, !PT ;  /* 0x000000f084847812 */ /* 0x100fe200078ef887 */
[----:B------:R-:W-:Y:S01]  /*3e40*/  CS2R R2, SRZ ;  /* 0x0000000000027805 */ /* 0x000fe2000001ff00 */
[----:B------:R-:W-:Y:S01]  /*3e50*/  LOP3.LUT R66, R66, 0xf0, R135, 0xf8, !PT ;  /* 0x000000f042427812 */ /* 0x000fe200078ef887 */
[----:B------:R4:W-:Y:S01]  /*3e60*/  LDGSTS.E.BYPASS.LTC128B.128 [R142+0x100], [R10.64], P5 ;  /* 0x001000000a8e7fae */ /* 0x0009e2000a901d6e */
[----:B------:R-:W-:Y:S01]  /*3e70*/  LEA R132, R132, 0x8000, 0x4 ;  /* 0x0000800084847811 */ /* 0x000fe200078e20ff */
[----:B------:R-:W-:Y:S01]  /*3e80*/  CS2R R12, SRZ ;  /* 0x00000000000c7805 */ /* 0x000fe2000001ff00 */
[----:B------:R-:W-:-:S02]  /*3e90*/  LEA R66, R66, 0x8000, 0x4 ;  /* 0x0000800042427811 */ /* 0x000fc400078e20ff */
[----:B--2---:R-:W-:-:S04]  /*3ea0*/  IADD3 R8, P3, R10, c[0x0][0x178], RZ ;  /* 0x00005e000a087a10 */ /* 0x004fc80007f7e0ff */
[----:B------:R-:W-:Y:S02]  /*3eb0*/  IADD3.X R9, R11, c[0x0][0x17c], RZ, P3, !PT ;  /* 0x00005f000b097a10 */ /* 0x000fe40001ffe4ff */
[----:B-1----:R-:W-:Y:S02]  /*3ec0*/  IADD3 R6, P5, R8, c[0x0][0x178], RZ ;  /* 0x00005e0008067a10 */ /* 0x002fe40007fbe0ff */
[----:B------:R-:W-:Y:S01]  /*3ed0*/  LOP3.LUT P3, RZ, R0, 0x10, RZ, 0xc0, !PT ;  /* 0x0000001000ff7812 */ /* 0x000fe2000786c0ff */
[----:B------:R1:W-:Y:S01]  /*3ee0*/  LDGSTS.E.BYPASS.LTC128B.128 [R152+0x100], [R8.64], P1 ;  /* 0x0010000008987fae */ /* 0x0003e20008901d6e */
[----:B------:R-:W-:Y:S01]  /*3ef0*/  IADD3.X R7, R9, c[0x0][0x17c], RZ, P5, !PT ;  /* 0x00005f0009077a10 */ /* 0x000fe20002ffe4ff */
[----:B------:R-:W-:Y:S01]  /*3f00*/  IMAD.SHL.U32 R0, R160, 0x2, RZ ;  /* 0x00000002a0007824 */ /* 0x000fe200078e00ff */
[----:B------:R-:W-:Y:S02]  /*3f10*/  IADD3 R102, P1, R6, c[0x0][0x178], RZ ;  /* 0x00005e0006667a10 */ /* 0x000fe40007f3e0ff */
[----:B---3--:R-:W-:Y:S01]  /*3f20*/  IADD3 R4, P5, R4, c[0x0][0x1a0], RZ ;  /* 0x0000680004047a10 */ /* 0x008fe20007fbe0ff */
[----:B------:R2:W-:Y:S01]  /*3f30*/  LDGSTS.E.BYPASS.LTC128B.128 [R142+0x1100], [R6.64], P2 ;  /* 0x01100000068e7fae */ /* 0x0005e20009101d6e */
[----:B------:R-:W-:-:S02]  /*3f40*/  IADD3.X R103, R7, c[0x0][0x17c], RZ, P1, !PT ;  /* 0x00005f0007677a10 */ /* 0x000fc40000ffe4ff */
[----:B------:R-:W-:Y:S02]  /*3f50*/  LOP3.LUT P1, RZ, R0, 0x10, RZ, 0xc0, !PT ;  /* 0x0000001000ff7812 */ /* 0x000fe4000782c0ff */
[----:B------:R-:W-:Y:S01]  /*3f60*/  IADD3.X R5, R5, c[0x0][0x1a4], RZ, P5, !PT ;  /* 0x0000690005057a10 */ /* 0x000fe20002ffe4ff */
[----:B------:R3:W-:Y:S01]  /*3f70*/  LDGSTS.E.BYPASS.LTC128B.128 [R152+0x1100], [R102.64], P0 ;  /* 0x0110000066987fae */ /* 0x0007e20008101d6e */
[----:B------:R-:W-:Y:S02]  /*3f80*/  IADD3 R100, P2, R4, c[0x0][0x198], RZ ;  /* 0x0000660004647a10 */ /* 0x000fe40007f5e0ff */
[----:B----4-:R-:W-:Y:S01]  /*3f90*/  IADD3 R11, R147, 0x2, RZ ;  /* 0x00000002930b7810 */ /* 0x010fe20007ffe0ff */
[----:B------:R4:W-:Y:S01]  /*3fa0*/  LDGSTS.E.BYPASS.LTC128B.128 [R141+0x4000], [R4.64], P4 ;  /* 0x04000000048d7fae */ /* 0x0009e2000a101d6e */
[----:B------:R-:W-:Y:S02]  /*3fb0*/  IADD3.X R101, R5, c[0x0][0x19c], RZ, P2, !PT ;  /* 0x0000670005657a10 */ /* 0x000fe400017fe4ff */
[----:B------:R-:W-:Y:S01]  /*3fc0*/  LOP3.LUT R0, R145, R144, RZ, 0xfc, !PT ;  /* 0x0000009091007212 */ /* 0x000fe200078efcff */
[----:B------:R4:W-:Y:S01]  /*3fd0*/  LDGSTS.E.BYPASS.LTC128B.128 [R141+0x4080], [R4.64+0x80], P3 ;  /* 0x04080080048d7fae */ /* 0x0009e20009901d6e */
[----:B------:R-:W-:-:S02]  /*3fe0*/  LOP3.LUT R11, R11, 0x3, R138, 0x78, !PT ;  /* 0x000000030b0b7812 */ /* 0x000fc400078e788a */
[--C-:B------:R-:W-:Y:S01]  /*3ff0*/  LOP3.LUT R153, R0, 0xe0, R135.reuse, 0xf8, !PT ;  /* 0x000000e000997812 */ /* 0x100fe200078ef887 */
[----:B------:R3:W-:Y:S01]  /*4000*/  LDGSTS.E.BYPASS.LTC128B.128 [R139+0x4000], [R100.64], P6 ;  /* 0x04000000648b7fae */ /* 0x0007e2000b101d6e */
[C-C-:B------:R-:W-:Y:S02]  /*4010*/  LOP3.LUT R10, R11.reuse, 0x4, R138.reuse, 0xf4, !PT ;  /* 0x000000040b0a7812 */ /* 0x140fe400078ef48a */
[----:B------:R-:W-:Y:S01]  /*4020*/  LOP3.LUT R0, R11, 0x4, R138, 0xf8, !PT ;  /* 0x000000040b007812 */ /* 0x000fe200078ef88a */
[----:B------:R3:W-:Y:S01]  /*4030*/  LDGSTS.E.BYPASS.LTC128B.128 [R139+0x4080], [R100.64+0x80], P1 ;  /* 0x04080080648b7fae */ /* 0x0007e20008901d6e */
[----:B------:R-:W-:Y:S01]  /*4040*/  PLOP3.LUT P0, PT, PT, PT, UP0, 0x80, 0x0 ;  /* 0x000000000000781c */ /* 0x000fe20003f0f008 */
[----:B-1----:R-:W-:Y:S01]  /*4050*/  CS2R R8, SRZ ;  /* 0x0000000000087805 */ /* 0x002fe2000001ff00 */
[--C-:B------:R-:W-:Y:S01]  /*4060*/  LOP3.LUT R133, R10, 0xf0, R135.reuse, 0xf8, !PT ;  /* 0x000000f00a857812 */ /* 0x100fe200078ef887 */
[----:B------:R-:W0:Y:S01]  /*4070*/  LDGDEPBAR ;  /* 0x00000000000079af */ /* 0x000e220000000000 */
[----:B------:R-:W-:Y:S01]  /*4080*/  LOP3.LUT R67, R0, 0xf0, R135, 0xf8, !PT ;  /* 0x000000f000437812 */ /* 0x000fe200078ef887 */
[----:B--2---:R-:W-:Y:S01]  /*4090*/  CS2R R6, SRZ ;  /* 0x0000000000067805 */ /* 0x004fe2000001ff00 */
[----:B------:R-:W-:Y:S01]  /*40a0*/  LEA R68, R153, UR38, 0x4 ;  /* 0x0000002699447c11 */ /* 0x000fe2000f8e20ff */
[----:B------:R-:W-:Y:S01]  /*40b0*/  CS2R R10, SRZ ;  /* 0x00000000000a7805 */ /* 0x000fe2000001ff00 */
[----:B------:R-:W-:-:S02]  /*40c0*/  LEA R133, R133, 0x8000, 0x4 ;  /* 0x0000800085857811 */ /* 0x000fc400078e20ff */
[----:B------:R-:W-:Y:S02]  /*40d0*/  LEA R67, R67, 0x8000, 0x4 ;  /* 0x0000800043437811 */ /* 0x000fe400078e20ff */
[----:B------:R-:W-:Y:S02]  /*40e0*/  IADD3 R156, P2, R102, c[0x0][0x180], RZ ;  /* 0x00006000669c7a10 */ /* 0x000fe40007f5e0ff */
[----:B------:R-:W-:Y:S02]  /*40f0*/  IADD3 R158, P1, R100, c[0x0][0x1a0], RZ ;  /* 0x00006800649e7a10 */ /* 0x000fe40007f3e0ff */
[----:B------:R-:W-:Y:S01]  /*4100*/  IADD3.X R155, R103, c[0x0][0x184], RZ, P2, !PT ;  /* 0x00006100679b7a10 */ /* 0x000fe200017fe4ff */
[----:B----4-:R-:W-:Y:S01]  /*4110*/  CS2R R4, SRZ ;  /* 0x0000000000047805 */ /* 0x010fe2000001ff00 */
[----:B------:R-:W-:Y:S01]  /*4120*/  IADD3.X R157, R101, c[0x0][0x1a4], RZ, P1, !PT ;  /* 0x00006900659d7a10 */ /* 0x000fe20000ffe4ff */
[----:B------:R-:W-:-:S04]  /*4130*/  DEPBAR.LE SB0, 0x2 ;  /* 0x000080800000791a */ /* 0x000fc80000000000 */
[----:B------:R-:W-:Y:S06]  /*4140*/  BAR.SYNC.DEFER_BLOCKING 0x0 ;  /* 0x0000000000007b1d */ /* 0x000fec0000010000 */
[----:B------:R-:W1:Y:S04]  /*4150*/  LDSM.16.M88.4 R68, [R68] ;  /* 0x000000004444783b */ /* 0x000e680000000200 */
[----:B------:R3:W2:Y:S04]  /*4160*/  LDSM.16.M88.4 R88, [R140+0x1000] ;  /* 0x001000008c58783b */ /* 0x0006a80000000200 */
[----:B------:R3:W4:Y:S04]  /*4170*/  LDSM.16.M88.4 R92, [R140+0x2000] ;  /* 0x002000008c5c783b */ /* 0x0007280000000200 */
[----:B------:R3:W1:Y:S04]  /*4180*/  LDSM.16.M88.4 R96, [R140+0x3000] ;  /* 0x003000008c60783b */ /* 0x0006680000000200 */
[----:B------:R3:W1:Y:S04]  /*4190*/  LDSM.16.MT88.4 R72, [R66+UR37] ;  /* 0x000000254248783b */ /* 0x0006680008004200 */
[----:B------:R3:W1:Y:S04]  /*41a0*/  LDSM.16.MT88.4 R76, [R67+UR37] ;  /* 0x00000025434c783b */ /* 0x0006680008004200 */
[----:B------:R3:W1:Y:S04]  /*41b0*/  LDSM.16.MT88.4 R80, [R132+UR37] ;  /* 0x000000258450783b */ /* 0x0006680008004200 */
[----:B------:R3:W1:Y:S01]  /*41c0*/  LDSM.16.MT88.4 R84, [R133+UR37] ;  /* 0x000000258554783b */ /* 0x0006620008004200 */
[----:B------:R-:W-:Y:S05]  /*41d0*/  @!P0 BRA `(.L_x_48) ;  /* 0x00000cf000008947 */ /* 0x000fea0003800000 */
[----:B------:R-:W-:Y:S01]  /*41e0*/  UIADD3 UR55, UR7, -0x3, URZ ;  /* 0xfffffffd07377890 */ /* 0x000fe2000fffe03f */
[----:B------:R-:W-:Y:S01]  /*41f0*/  IMAD.SHL.U32 R0, R153, 0x10, RZ ;  /* 0x0000001099007824 */ /* 0x000fe200078e00ff */
[----:B------:R-:W-:Y:S01]  /*4200*/  CS2R R6, SRZ ;  /* 0x0000000000067805 */ /* 0x000fe2000001ff00 */
[----:B------:R-:W-:Y:S01]  /*4210*/  IMAD.MOV.U32 R161, RZ, RZ, c[0x0][0x17c] ;  /* 0x00005f00ffa17624 */ /* 0x000fe200078e00ff */
[----:B------:R-:W-:Y:S01]  /*4220*/  CS2R R28, SRZ ;  /* 0x00000000001c7805 */ /* 0x000fe2000001ff00 */
[----:B------:R-:W-:Y:S01]  /*4230*/  IMAD.MOV.U32 R154, RZ, RZ, 0x3 ;  /* 0x00000003ff9a7424 */ /* 0x000fe200078e00ff */
[----:B------:R-:W-:Y:S01]  /*4240*/  ISETP.NE.AND P0, PT, RZ, UR55, PT ;  /* 0x00000037ff007c0c */ /* 0x000fe2000bf05270 */
[----:B------:R-:W-:Y:S01]  /*4250*/  CS2R R38, SRZ ;  /* 0x0000000000267805 */ /* 0x000fe2000001ff00 */
        /* <DEDUP_REMOVED lines=29> */
[----:B------:R-:W-:Y:S01]  /*4430*/  LOP3.LUT R0, R0, 0x20, RZ, 0x3c, !PT ;  /* 0x0000002000007812 */ /* 0x000fe200078e3cff */
[----:B------:R-:W-:Y:S01]  /*4440*/  IMAD R161, R161, 0x3, RZ ;  /* 0x00000003a1a17824 */ /* 0x000fe200078e02ff */
[----:B------:R-:W-:Y:S01]  /*4450*/  SEL R162, R162, RZ, P0 ;  /* 0x000000ffa2a27207 */ /* 0x000fe20000000000 */
[----:B------:R-:W-:Y:S01]  /*4460*/  UMOV UR54, URZ ;  /* 0x0000003f00367c82 */ /* 0x000fe20008000000 */
[----:B------:R-:W-:Y:S01]  /*4470*/  SEL R160, R160, RZ, P0 ;  /* 0x000000ffa0a07207 */ /* 0x000fe20000000000 */
[----:B------:R-:W-:-:S02]  /*4480*/  UMOV UR53, 0x180 ;  /* 0x0000018000357882 */ /* 0x000fc40000000000 */
[----:B------:R-:W-:Y:S02]  /*4490*/  UMOV UR52, 0x6000 ;  /* 0x0000600000347882 */ /* 0x000fe40000000000 */
[----:B------:R-:W-:Y:S02]  /*44a0*/  UMOV UR51, 0x3 ;  /* 0x0000000300337882 */ /* 0x000fe40000000000 */
[----:B------:R-:W-:Y:S02]  /*44b0*/  UMOV UR5, UR38 ;  /* 0x0000002600057c82 */ /* 0x000fe40008000000 */
[----:B------:R-:W-:Y:S02]  /*44c0*/  UMOV UR4, UR37 ;  /* 0x0000002500047c82 */ /* 0x000fe40008000000 */
.L_x_49:
[C---:B-12---:R-:W-:Y:S01]  /*44d0*/  HMMA.16816.F16 R64, R68.reuse, R72, R64 ;  /* 0x000000484440723c */ /* 0x046fe20000000840 */
[----:B---3--:R-:W-:Y:S01]  /*44e0*/  LDSM.16.M88.4 R100, [R0+UR5] ;  /* 0x000000050064783b */ /* 0x008fe20008000200 */
[----:B------:R-:W-:Y:S02]  /*44f0*/  UIADD3 UR11, UR4, 0x2000, URZ ;  /* 0x00002000040b7890 */ /* 0x000fe4000fffe03f */
[----:B------:R-:W-:Y:S01]  /*4500*/  IMAD.MOV.U32 R159, RZ, RZ, R157 ;  /* 0x000000ffff9f7224 */ /* 0x000fe200078e009d */
[C---:B------:R-:W-:Y:S01]  /*4510*/  LOP3.LUT P1, RZ, R162.reuse, 0x1, RZ, 0xc0, !PT ;  /* 0x00000001a2ff7812 */ /* 0x040fe2000782c0ff */
[----:B------:R-:W-:Y:S01]  /*4520*/  UIADD3 UR54, UR54, 0x1, URZ ;  /* 0x0000000136367890 */ /* 0x000fe2000fffe03f */
[C---:B------:R-:W-:Y:S01]  /*4530*/  LOP3.LUT R157, R162.reuse, 0x2, RZ, 0xc0, !PT ;  /* 0x00000002a29d7812 */ /* 0x040fe200078ec0ff */
[C---:B------:R-:W-:Y:S01]  /*4540*/  HMMA.16816.F16 R62, R68.reuse, R74, R62 ;  /* 0x0000004a443e723c */ /* 0x040fe2000000083e */
[----:B------:R-:W1:Y:S01]  /*4550*/  LDSM.16.MT88.4 R104, [R66+UR4+0x1000] ;  /* 0x001000044268783b */ /* 0x000e620008004200 */
[----:B------:R-:W-:Y:S02]  /*4560*/  UIADD3 UR51, UR51, 0x1, URZ ;  /* 0x0000000133337890 */ /* 0x000fe4000fffe03f */
[----:B------:R-:W-:Y:S01]  /*4570*/  SHF.R.U32.HI R157, RZ, 0x1, R157 ;  /* 0x00000001ff9d7819 */ /* 0x000fe2000001169d */
[----:B------:R-:W-:Y:S01]  /*4580*/  UIADD3 UR13, UR52, 0x2000, URZ ;  /* 0x00002000340d7890 */ /* 0x000fe2000fffe03f */
[----:B------:R-:W-:Y:S01]  /*4590*/  LOP3.LUT R163, R162, 0x8, RZ, 0xc0, !PT ;  /* 0x00000008a2a37812 */ /* 0x000fe200078ec0ff */
[----:B------:R-:W-:Y:S01]  /*45a0*/  UISETP.NE.AND UP0, UPT, UR51, 0x4, UPT ;  /* 0x000000043300788c */ /* 0x000fe2000bf05270 */
[C---:B------:R-:W-:Y:S01]  /*45b0*/  HMMA.16816.F16 R60, R68.reuse, R76, R60 ;  /* 0x0000004c443c723c */ /* 0x040fe2000000083c */
[----:B------:R-:W1:Y:S01]  /*45c0*/  LDSM.16.MT88.4 R108, [R67+UR4+0x1000] ;  /* 0x00100004436c783b */ /* 0x000e620008004200 */
[----:B------:R-:W-:Y:S01]  /*45d0*/  ISETP.NE.U32.AND P0, PT, R157, RZ, PT ;  /* 0x000000ff9d00720c */ /* 0x000fe20003f05070 */
[----:B------:R-:W-:Y:S01]  /*45e0*/  UIADD3 UR12, UR53, 0x80, URZ ;  /* 0x00000080350c7890 */ /* 0x000fe2000fffe03f */
[----:B------:R-:W-:Y:S01]  /*45f0*/  SHF.R.U32.HI R163, RZ, 0x3, R163 ;  /* 0x00000003ffa37819 */ /* 0x000fe200000116a3 */
[----:B------:R-:W-:Y:S01]  /*4600*/  UIADD3 UR10, UR55, -0x1, URZ ;  /* 0xffffffff370a7890 */ /* 0x000fe2000fffe03f */
[----:B------:R-:W-:Y:S02]  /*4610*/  LOP3.LUT R157, R160, 0x4, RZ, 0xc0, !PT ;  /* 0x00000004a09d7812 */ /* 0x000fe400078ec0ff */
[C---:B------:R-:W-:Y:S01]  /*4620*/  HMMA.16816.F16 R58, R68.reuse, R78, R58 ;  /* 0x0000004e443a723c */ /* 0x040fe2000000083a */
[----:B------:R-:W1:Y:S01]  /*4630*/  LDSM.16.MT88.4 R112, [R132+UR4+0x1000] ;  /* 0x001000048470783b */ /* 0x000e620008004200 */
[----:B------:R-:W-:Y:S01]  /*4640*/  ISETP.NE.U32.AND P3, PT, R163, RZ, PT ;  /* 0x000000ffa300720c */ /* 0x000fe20003f65070 */
[----:B------:R-:W-:Y:S01]  /*4650*/  @!UP0 UIADD3 UR13, UR52, -0x6000, URZ ;  /* 0xffffa000340d8890 */ /* 0x000fe2000fffe03f */
[----:B------:R-:W-:Y:S01]  /*4660*/  IADD3 R163, R142, UR53, RZ ;  /* 0x000000358ea37c10 */ /* 0x000fe2000fffe0ff */
[----:B------:R-:W-:Y:S01]  /*4670*/  @!UP0 UIADD3 UR12, UR53, -0x180, URZ ;  /* 0xfffffe80350c8890 */ /* 0x000fe2000fffe03f */
[----:B------:R-:W-:Y:S01]  /*4680*/  SHF.R.U32.HI R157, RZ, 0x2, R157 ;  /* 0x00000002ff9d7819 */ /* 0x000fe2000001169d */
[----:B------:R-:W-:Y:S01]  /*4690*/  @!UP0 UMOV UR51, URZ ;  /* 0x0000003f00338c82 */ /* 0x000fe20008000000 */
[C---:B------:R-:W-:Y:S01]  /*46a0*/  HMMA.16816.F16 R56, R68.reuse, R80, R56 ;  /* 0x000000504438723c */ /* 0x040fe20000000838 */
[----:B------:R-:W1:Y:S01]  /*46b0*/  LDSM.16.MT88.4 R116, [R133+UR4+0x1000] ;  /* 0x001000048574783b */ /* 0x000e620008004200 */
[----:B------:R-:W-:Y:S01]  /*46c0*/  ISETP.NE.U32.AND P2, PT, R157, RZ, PT ;  /* 0x000000ff9d00720c */ /* 0x000fe20003f45070 */
[----:B------:R-:W-:Y:S01]  /*46d0*/  UISETP.NE.AND UP0, UPT, UR54, 0x4, UPT ;  /* 0x000000043600788c */ /* 0x000fe2000bf05270 */
[----:B------:R-:W-:Y:S01]  /*46e0*/  IMAD.MOV.U32 R157, RZ, RZ, R155 ;  /* 0x000000ffff9d7224 */ /* 0x000fe200078e009b */
[----:B------:R-:W-:Y:S02]  /*46f0*/  LOP3.LUT R165, R160, 0x2, RZ, 0xc0, !PT ;  /* 0x00000002a0a57812 */ /* 0x000fe400078ec0ff */
[----:B------:R-:W-:Y:S01]  /*4700*/  LOP3.LUT R164, R162, 0x4, RZ, 0xc0, !PT ;  /* 0x00000004a2a47812 */ /* 0x000fe200078ec0ff */
[C---:B------:R-:W-:Y:S01]  /*4710*/  HMMA.16816.F16 R54, R68.reuse, R82, R54 ;  /* 0x000000524436723c */ /* 0x040fe20000000836 */
[----:B------:R-:W1:Y:S03]  /*4720*/  LDSM.16.M88.4 R120, [R0+UR5+0x1000] ;  /* 0x001000050078783b */ /* 0x000e660008000200 */
[----:B------:R-:W-:Y:S02]  /*4730*/  SHF.R.U32.HI R165, RZ, 0x1, R165 ;  /* 0x00000001ffa57819 */ /* 0x000fe400000116a5 */
[----:B------:R-:W-:Y:S01]  /*4740*/  @!UP0 UIADD3 UR11, UR4, -0x6000, URZ ;  /* 0xffffa000040b8890 */ /* 0x000fe2000fffe03f */
[----:B------:R-:W-:Y:S01]  /*4750*/  SHF.R.U32.HI R164, RZ, 0x2, R164 ;  /* 0x00000002ffa47819 */ /* 0x000fe200000116a4 */
[C---:B------:R-:W-:Y:S01]  /*4760*/  HMMA.16816.F16 R52, R68.reuse, R84, R52 ;  /* 0x000000544434723c */ /* 0x040fe20000000834 */
[----:B------:R-:W3:Y:S01]  /*4770*/  LDSM.16.M88.4 R124, [R0+UR5+0x2000] ;  /* 0x00200005007c783b */ /* 0x000ee20008000200 */
[----:B------:R-:W-:Y:S01]  /*4780*/  ISETP.NE.U32.AND P5, PT, R165, RZ, PT ;  /* 0x000000ffa500720c */ /* 0x000fe20003fa5070 */
[----:B------:R-:W-:Y:S01]  /*4790*/  @!UP0 UMOV UR54, URZ ;  /* 0x0000003f00368c82 */ /* 0x000fe20008000000 */
[----:B------:R-:W-:Y:S01]  /*47a0*/  ISETP.NE.U32.AND P4, PT, R164, RZ, PT ;  /* 0x000000ffa400720c */ /* 0x000fe20003f85070 */
[----:B------:R-:W-:Y:S01]  /*47b0*/  UMOV UR4, UR11 ;  /* 0x0000000b00047c82 */ /* 0x000fe20008000000 */
[----:B------:R-:W-:Y:S02]  /*47c0*/  LOP3.LUT R165, R160, 0x8, RZ, 0xc0, !PT ;  /* 0x00000008a0a57812 */ /* 0x000fe400078ec0ff */
[-C--:B------:R-:W-:Y:S01]  /*47d0*/  HMMA.16816.F16 R50, R68, R86.reuse, R50 ;  /* 0x000000564432723c */ /* 0x080fe20000000832 */
[----:B------:R-:W3:Y:S07]  /*47e0*/  LDSM.16.M88.4 R128, [R0+UR5+0x3000] ;  /* 0x003000050080783b */ /* 0x000eee0008000200 */
[C---:B--2---:R-:W-:Y:S01]  /*47f0*/  HMMA.16816.F16 R48, R88.reuse, R86, R48 ;  /* 0x000000565830723c */ /* 0x044fe20000000830 */
[----:B------:R-:W-:Y:S01]  /*4800*/  @!PT LDS RZ, [RZ] ;  /* 0x00000000fffff984 */ /* 0x000fe20000000800 */
[----:B------:R-:W-:Y:S01]  /*4810*/  @!PT LDS RZ, [RZ] ;  /* 0x00000000fffff984 */ /* 0x000fe20000000800 */
[----:B------:R-:W-:Y:S01]  /*4820*/  @!PT LDS RZ, [RZ] ;  /* 0x00000000fffff984 */ /* 0x000fe20000000800 */
[----:B------:R2:W-:Y:S07]  /*4830*/  @P1 LDGSTS.E.BYPASS.LTC128B.128 [R163], [R156.64] ;  /* 0x000000009ca31fae */ /* 0x0005ee000b901d6e */
[C---:B------:R-:W-:Y:S08]  /*4840*/  HMMA.16816.F16 R46, R88.reuse, R84, R46 ;  /* 0x00000054582e723c */ /* 0x040ff0000000082e */
[C---:B------:R-:W-:Y:S08]  /*4850*/  HMMA.16816.F16 R44, R88.reuse, R82, R44 ;  /* 0x00000052582c723c */ /* 0x040ff0000000082c */
[C---:B------:R-:W-:Y:S08]  /*4860*/  HMMA.16816.F16 R42, R88.reuse, R80, R42 ;  /* 0x00000050582a723c */ /* 0x040ff0000000082a */
[C---:B------:R-:W-:Y:S08]  /*4870*/  HMMA.16816.F16 R40, R88.reuse, R78, R40 ;  /* 0x0000004e5828723c */ /* 0x040ff00000000828 */
[C---:B------:R-:W-:Y:S08]  /*4880*/  HMMA.16816.F16 R38, R88.reuse, R76, R38 ;  /* 0x0000004c5826723c */ /* 0x040ff00000000826 */
[C---:B------:R-:W-:Y:S08]  /*4890*/  HMMA.16816.F16 R36, R88.reuse, R74, R36 ;  /* 0x0000004a5824723c */ /* 0x040ff00000000824 */
[-C--:B------:R-:W-:Y:S08]  /*48a0*/  HMMA.16816.F16 R34, R88, R72.reuse, R34 ;  /* 0x000000485822723c */ /* 0x080ff00000000822 */
[C---:B----4-:R-:W-:Y:S08]  /*48b0*/  HMMA.16816.F16 R32, R92.reuse, R72, R32 ;  /* 0x000000485c20723c */ /* 0x050ff00000000820 */
[C---:B------:R-:W-:Y:S08]  /*48c0*/  HMMA.16816.F16 R30, R92.reuse, R74, R30 ;  /* 0x0000004a5c1e723c */ /* 0x040ff0000000081e */
[C---:B------:R-:W-:Y:S08]  /*48d0*/  HMMA.16816.F16 R28, R92.reuse, R76, R28 ;  /* 0x0000004c5c1c723c */ /* 0x040ff0000000081c */
[C---:B------:R-:W-:Y:S08]  /*48e0*/  HMMA.16816.F16 R26, R92.reuse, R78, R26 ;  /* 0x0000004e5c1a723c */ /* 0x040ff0000000081a */
[C---:B------:R-:W-:Y:S08]  /*48f0*/  HMMA.16816.F16 R24, R92.reuse, R80, R24 ;  /* 0x000000505c18723c */ /* 0x040ff00000000818 */
[C---:B------:R-:W-:Y:S08]  /*4900*/  HMMA.16816.F16 R22, R92.reuse, R82, R22 ;  /* 0x000000525c16723c */ /* 0x040ff00000000816 */
[C---:B------:R-:W-:Y:S08]  /*4910*/  HMMA.16816.F16 R20, R92.reuse, R84, R20 ;  /* 0x000000545c14723c */ /* 0x040ff00000000814 */
[-C--:B------:R-:W-:Y:S08]  /*4920*/  HMMA.16816.F16 R18, R92, R86.reuse, R18 ;  /* 0x000000565c12723c */ /* 0x080ff00000000812 */
[C---:B------:R-:W-:Y:S07]  /*4930*/  HMMA.16816.F16 R16, R96.reuse, R86, R16 ;  /* 0x000000566010723c */ /* 0x040fee0000000810 */
[----:B------:R-:W-:Y:S01]  /*4940*/  IADD3 R86, P6, R156, c[0x0][0x178], RZ ;  /* 0x00005e009c567a10 */ /* 0x000fe20007fde0ff */
[C---:B------:R-:W-:Y:S04]  /*4950*/  HMMA.16816.F16 R14, R96.reuse, R84, R14 ;  /* 0x00000054600e723c */ /* 0x040fe8000000080e */
[----:B------:R-:W-:Y:S01]  /*4960*/  IADD3.X R87, R155, c[0x0][0x17c], RZ, P6, !PT ;  /* 0x00005f009b577a10 */ /* 0x000fe200037fe4ff */
[----:B--2---:R-:W-:Y:S01]  /*4970*/  IMAD.WIDE.U32 R156, R154, c[0x0][0x178], R156 ;  /* 0x00005e009a9c7a25 */ /* 0x004fe200078e009c */
[----:B------:R-:W-:Y:S01]  /*4980*/  IADD3 R155, R152, UR53, RZ ;  /* 0x00000035989b7c10 */ /* 0x000fe2000fffe0ff */
[----:B------:R-:W-:Y:S01]  /*4990*/  UMOV UR53, UR12 ;  /* 0x0000000c00357c82 */ /* 0x000fe20008000000 */
[C---:B------:R-:W-:Y:S02]  /*49a0*/  HMMA.16816.F16 R12, R96.reuse, R82, R12 ;  /* 0x00000052600c723c */ /* 0x040fe4000000080c */
[----:B------:R-:W-:Y:S01]  /*49b0*/  LOP3.LUT P6, RZ, R160, 0x1, RZ, 0xc0, !PT ;  /* 0x00000001a0ff7812 */ /* 0x000fe200078cc0ff */
[----:B------:R2:W-:Y:S01]  /*49c0*/  @P0 LDGSTS.E.BYPASS.LTC128B.128 [R155], [R86.64] ;  /* 0x00000000569b0fae */ /* 0x0005e2000b901d6e */
[----:B------:R-:W-:Y:S03]  /*49d0*/  IADD3 R164, P0, R158, c[0x0][0x198], RZ ;  /* 0x000066009ea47a10 */ /* 0x000fe60007f1e0ff */
[----:B------:R-:W-:Y:S01]  /*49e0*/  IADD3 R83, R141, UR52, RZ ;  /* 0x000000348d537c10 */ /* 0x000fe2000fffe0ff */
[C---:B------:R-:W-:Y:S04]  /*49f0*/  HMMA.16816.F16 R10, R96.reuse, R80, R10 ;  /* 0x00000050600a723c */ /* 0x040fe8000000080a */
[----:B------:R-:W-:Y:S02]  /*4a00*/  SHF.R.U32.HI R82, RZ, 0x3, R165 ;  /* 0x00000003ff527819 */ /* 0x000fe400000116a5 */
[----:B------:R-:W-:Y:S01]  /*4a10*/  IADD3.X R165, R159, c[0x0][0x19c], RZ, P0, !PT ;  /* 0x000067009fa57a10 */ /* 0x000fe200007fe4ff */
[----:B------:R4:W-:Y:S01]  /*4a20*/  @P6 LDGSTS.E.BYPASS.LTC128B.128 [R83], [R158.64] ;  /* 0x000000009e536fae */ /* 0x0009e2000b901d6e */
[C---:B------:R-:W-:Y:S02]  /*4a30*/  HMMA.16816.F16 R8, R96.reuse, R78, R8 ;  /* 0x0000004e6008723c */ /* 0x040fe40000000808 */
[----:B------:R-:W-:Y:S05]  /*4a40*/  ISETP.NE.U32.AND P0, PT, R82, RZ, PT ;  /* 0x000000ff5200720c */ /* 0x000fea0003f05070 */
[----:B------:R4:W-:Y:S01]  /*4a50*/  @P5 LDGSTS.E.BYPASS.LTC128B.128 [R83+0x80], [R158.64+0x80] ;  /* 0x000800809e535fae */ /* 0x0009e2000b901d6e */
[C---:B------:R-:W-:Y:S04]  /*4a60*/  HMMA.16816.F16 R6, R96.reuse, R76, R6 ;  /* 0x0000004c6006723c */ /* 0x040fe80000000806 */
[----:B--2---:R-:W-:Y:S04]  /*4a70*/  IADD3 R86, P1, R86, c[0x0][0x178], RZ ;  /* 0x00005e0056567a10 */ /* 0x004fe80007f3e0ff */
[C---:B------:R-:W-:Y:S04]  /*4a80*/  HMMA.16816.F16 R4, R96.reuse, R74, R4 ;  /* 0x0000004a6004723c */ /* 0x040fe80000000804 */
[----:B------:R-:W-:Y:S02]  /*4a90*/  IADD3.X R87, R87, c[0x0][0x17c], RZ, P1, !PT ;  /* 0x00005f0057577a10 */ /* 0x000fe40000ffe4ff */
[----:B------:R-:W-:Y:S02]  /*4aa0*/  IADD3 R82, P1, R86, c[0x0][0x178], RZ ;  /* 0x00005e0056527a10 */ /* 0x000fe40007f3e0ff */
[----:B------:R-:W-:Y:S01]  /*4ab0*/  HMMA.16816.F16 R2, R96, R72, R2 ;  /* 0x000000486002723c */ /* 0x000fe20000000802 */
[----:B------:R2:W-:-:S07]  /*4ac0*/  @P4 LDGSTS.E.BYPASS.LTC128B.128 [R163+0x1000], [R86.64] ;  /* 0x0100000056a34fae */ /* 0x0005ce000b901d6e */
[C---:B-1----:R-:W-:Y:S04]  /*4ad0*/  HMMA.16816.F16 R64, R100.reuse, R104, R64 ;  /* 0x000000686440723c */ /* 0x042fe80000000840 */
[----:B----4-:R-:W-:Y:S02]  /*4ae0*/  IADD3.X R83, R87, c[0x0][0x17c], RZ, P1, !PT ;  /* 0x00005f0057537a10 */ /* 0x010fe40000ffe4ff */
[----:B------:R-:W-:Y:S02]  /*4af0*/  ISETP.NE.AND P1, PT, RZ, UR10, PT ;  /* 0x0000000aff007c0c */ /* 0x000fe4000bf25270 */
[C---:B------:R-:W-:Y:S01]  /*4b00*/  HMMA.16816.F16 R62, R100.reuse, R106, R62 ;  /* 0x0000006a643e723c */ /* 0x040fe2000000083e */
[----:B------:R1:W-:Y:S03]  /*4b10*/  @P3 LDGSTS.E.BYPASS.LTC128B.128 [R155+0x1000], [R82.64] ;  /* 0x01000000529b3fae */ /* 0x0003e6000b901d6e */
[----:B------:R-:W-:Y:S02]  /*4b20*/  SEL R162, R162, RZ, P1 ;  /* 0x000000ffa2a27207 */ /* 0x000fe40000800000 */
[----:B------:R-:W-:Y:S02]  /*4b30*/  SEL R160, R160, RZ, P1 ;  /* 0x000000ffa0a07207 */ /* 0x000fe40000800000 */
[C---:B------:R-:W-:Y:S08]  /*4b40*/  HMMA.16816.F16 R60, R100.reuse, R108, R60 ;  /* 0x0000006c643c723c */ /* 0x040ff0000000083c */
[C---:B------:R-:W-:Y:S08]  /*4b50*/  HMMA.16816.F16 R58, R100.reuse, R110, R58 ;  /* 0x0000006e643a723c */ /* 0x040ff0000000083a */
[C---:B------:R-:W-:Y:S04]  /*4b60*/  HMMA.16816.F16 R56, R100.reuse, R112, R56 ;  /* 0x000000706438723c */ /* 0x040fe80000000838 */
[----:B-1----:R-:W-:Y:S01]  /*4b70*/  IADD3 R155, R139, UR52, RZ ;  /* 0x000000348b9b7c10 */ /* 0x002fe2000fffe0ff */
[----:B------:R-:W-:Y:S02]  /*4b80*/  UIADD3 UR52, UR5, 0x80, URZ ;  /* 0x0000008005347890 */ /* 0x000fe4000fffe03f */
[----:B------:R-:W-:Y:S01]  /*4b90*/  @!UP0 UIADD3 UR52, UR5, -0x180, URZ ;  /* 0xfffffe8005348890 */ /* 0x000fe2000fffe03f */
[C---:B------:R-:W-:Y:S01]  /*4ba0*/  HMMA.16816.F16 R54, R100.reuse, R114, R54 ;  /* 0x000000726436723c */ /* 0x040fe20000000836 */
[----:B--2---:R2:W-:Y:S01]  /*4bb0*/  @P2 LDGSTS.E.BYPASS.LTC128B.128 [R155], [R164.64] ;  /* 0x00000000a49b2fae */ /* 0x0045e2000b901d6e */
[----:B------:R-:W-:Y:S03]  /*4bc0*/  UISETP.GT.AND UP0, UPT, UR55, -0x2, UPT ;  /* 0xfffffffe3700788c */ /* 0x000fe6000bf04270 */
[----:B------:R-:W-:Y:S01]  /*4bd0*/  LEA R159, R153, UR52, 0x4 ;  /* 0x00000034999f7c11 */ /* 0x000fe2000f8e20ff */
[----:B------:R-:W-:Y:S02]  /*4be0*/  UMOV UR5, UR52 ;  /* 0x0000003400057c82 */ /* 0x000fe40008000000 */
[C---:B------:R-:W-:Y:S01]  /*4bf0*/  HMMA.16816.F16 R52, R100.reuse, R116, R52 ;  /* 0x000000746434723c */ /* 0x040fe20000000834 */
[----:B------:R2:W-:Y:S01]  /*4c00*/  @P0 LDGSTS.E.BYPASS.LTC128B.128 [R155+0x80], [R164.64+0x80] ;  /* 0x00080080a49b0fae */ /* 0x0005e2000b901d6e */
[----:B------:R-:W-:Y:S02]  /*4c10*/  UMOV UR52, UR13 ;  /* 0x0000000d00347c82 */ /* 0x000fe40008000000 */
[----:B------:R-:W-:Y:S01]  /*4c20*/  IADD3 R156, P0, R156, c[0x0][0x180], RZ ;  /* 0x000060009c9c7a10 */ /* 0x000fe20007f1e0ff */
[----:B------:R-:W-:Y:S03]  /*4c30*/  UMOV UR55, UR10 ;  /* 0x0000000a00377c82 */ /* 0x000fe60008000000 */
[-C--:B------:R-:W-:Y:S01]  /*4c40*/  HMMA.16816.F16 R50, R100, R118.reuse, R50 ;  /* 0x000000766432723c */ /* 0x080fe20000000832 */
[----:B------:R-:W0:Y:S07]  /*4c50*/  LDGDEPBAR ;  /* 0x00000000000079af */ /* 0x000e2e0000000000 */
[C---:B------:R-:W-:Y:S08]  /*4c60*/  HMMA.16816.F16 R48, R120.reuse, R118, R48 ;  /* 0x000000767830723c */ /* 0x040ff00000000830 */
[C---:B------:R-:W-:Y:S04]  /*4c70*/  HMMA.16816.F16 R46, R120.reuse, R116, R46 ;  /* 0x00000074782e723c */ /* 0x040fe8000000082e */
[----:B--2---:R-:W-:Y:S02]  /*4c80*/  IADD3.X R155, R157, c[0x0][0x184], R161, P0, !PT ;  /* 0x000061009d9b7a10 */ /* 0x004fe400007fe4a1 */
[----:B------:R-:W-:Y:S02]  /*4c90*/  IADD3 R158, P0, R164, c[0x0][0x1a0], RZ ;  /* 0x00006800a49e7a10 */ /* 0x000fe40007f1e0ff */
[C---:B------:R-:W-:Y:S01]  /*4ca0*/  HMMA.16816.F16 R44, R120.reuse, R114, R44 ;  /* 0x00000072782c723c */ /* 0x040fe2000000082c */
[----:B------:R-:W-:Y:S04]  /*4cb0*/  DEPBAR.LE SB0, 0x2 ;  /* 0x000080800000791a */ /* 0x000fe80000000000 */
[----:B------:R-:W-:Y:S01]  /*4cc0*/  BAR.SYNC.DEFER_BLOCKING 0x0 ;  /* 0x0000000000007b1d */ /* 0x000fe20000010000 */
[----:B------:R-:W-:Y:S02]  /*4cd0*/  IADD3.X R157, R165, c[0x0][0x1a4], RZ, P0, !PT ;  /* 0x00006900a59d7a10 */ /* 0x000fe400007fe4ff */
[C---:B------:R-:W-:Y:S01]  /*4ce0*/  HMMA.16816.F16 R42, R120.reuse, R112, R42 ;  /* 0x00000070782a723c */ /* 0x040fe2000000082a */
[----:B------:R-:W-:Y:S07]  /*4cf0*/  PLOP3.LUT P0, PT, PT, PT, UP0, 0x80, 0x0 ;  /* 0x000000000000781c */ /* 0x000fee0003f0f008 */
[C---:B------:R-:W-:Y:S08]  /*4d00*/  HMMA.16816.F16 R40, R120.reuse, R110, R40 ;  /* 0x0000006e7828723c */ /* 0x040ff00000000828 */
[C---:B------:R-:W-:Y:S08]  /*4d10*/  HMMA.16816.F16 R38, R120.reuse, R108, R38 ;  /* 0x0000006c7826723c */ /* 0x040ff00000000826 */
[C---:B------:R-:W-:Y:S08]  /*4d20*/  HMMA.16816.F16 R36, R120.reuse, R106, R36 ;  /* 0x0000006a7824723c */ /* 0x040ff00000000824 */
[-C--:B------:R-:W-:Y:S01]  /*4d30*/  HMMA.16816.F16 R34, R120, R104.reuse, R34 ;  /* 0x000000687822723c */ /* 0x080fe20000000822 */
[----:B------:R1:W2:Y:S07]  /*4d40*/  LDSM.16.M88.4 R68, [R159] ;  /* 0x000000009f44783b */ /* 0x0002ae0000000200 */
[C---:B---3--:R-:W-:Y:S01]  /*4d50*/  HMMA.16816.F16 R32, R124.reuse, R104, R32 ;  /* 0x000000687c20723c */ /* 0x048fe20000000820 */
[----:B------:R1:W2:Y:S07]  /*4d60*/  LDSM.16.M88.4 R88, [R159+0x1000] ;  /* 0x001000009f58783b */ /* 0x0002ae0000000200 */
[C---:B------:R-:W-:Y:S01]  /*4d70*/  HMMA.16816.F16 R30, R124.reuse, R106, R30 ;  /* 0x0000006a7c1e723c */ /* 0x040fe2000000081e */
[----:B------:R1:W2:Y:S07]  /*4d80*/  LDSM.16.M88.4 R92, [R159+0x2000] ;  /* 0x002000009f5c783b */ /* 0x0002ae0000000200 */
[C---:B------:R-:W-:Y:S01]  /*4d90*/  HMMA.16816.F16 R28, R124.reuse, R108, R28 ;  /* 0x0000006c7c1c723c */ /* 0x040fe2000000081c */
[----:B------:R1:W2:Y:S07]  /*4da0*/  LDSM.16.M88.4 R96, [R159+0x3000] ;  /* 0x003000009f60783b */ /* 0x0002ae0000000200 */
[C---:B------:R-:W-:Y:S01]  /*4db0*/  HMMA.16816.F16 R26, R124.reuse, R110, R26 ;  /* 0x0000006e7c1a723c */ /* 0x040fe2000000081a */
[----:B------:R1:W2:Y:S07]  /*4dc0*/  LDSM.16.MT88.4 R72, [R66+UR11] ;  /* 0x0000000b4248783b */ /* 0x0002ae0008004200 */
[C---:B------:R-:W-:Y:S01]  /*4dd0*/  HMMA.16816.F16 R24, R124.reuse, R112, R24 ;  /* 0x000000707c18723c */ /* 0x040fe20000000818 */
[----:B------:R1:W2:Y:S07]  /*4de0*/  LDSM.16.MT88.4 R76, [R67+UR11] ;  /* 0x0000000b434c783b */ /* 0x0002ae0008004200 */
[C---:B------:R-:W-:Y:S01]  /*4df0*/  HMMA.16816.F16 R22, R124.reuse, R114, R22 ;  /* 0x000000727c16723c */ /* 0x040fe20000000816 */
[----:B------:R1:W2:Y:S07]  /*4e00*/  LDSM.16.MT88.4 R80, [R132+UR11] ;  /* 0x0000000b8450783b */ /* 0x0002ae0008004200 */
[C---:B------:R-:W-:Y:S01]  /*4e10*/  HMMA.16816.F16 R20, R124.reuse, R116, R20 ;  /* 0x000000747c14723c */ /* 0x040fe20000000814 */
[----:B------:R1:W2:Y:S07]  /*4e20*/  LDSM.16.MT88.4 R84, [R133+UR11] ;  /* 0x0000000b8554783b */ /* 0x0002ae0008004200 */
[-C--:B------:R-:W-:Y:S08]  /*4e30*/  HMMA.16816.F16 R18, R124, R118.reuse, R18 ;  /* 0x000000767c12723c */ /* 0x080ff00000000812 */
[C---:B------:R-:W-:Y:S08]  /*4e40*/  HMMA.16816.F16 R16, R128.reuse, R118, R16 ;  /* 0x000000768010723c */ /* 0x040ff00000000810 */
[C---:B------:R-:W-:Y:S08]  /*4e50*/  HMMA.16816.F16 R14, R128.reuse, R116, R14 ;  /* 0x00000074800e723c */ /* 0x040ff0000000080e */
[C---:B------:R-:W-:Y:S08]  /*4e60*/  HMMA.16816.F16 R12, R128.reuse, R114, R12 ;  /* 0x00000072800c723c */ /* 0x040ff0000000080c */
[C---:B------:R-:W-:Y:S08]  /*4e70*/  HMMA.16816.F16 R10, R128.reuse, R112, R10 ;  /* 0x00000070800a723c */ /* 0x040ff0000000080a */
[C---:B------:R-:W-:Y:S08]  /*4e80*/  HMMA.16816.F16 R8, R128.reuse, R110, R8 ;  /* 0x0000006e8008723c */ /* 0x040ff00000000808 */
[C---:B------:R-:W-:Y:S08]  /*4e90*/  HMMA.16816.F16 R6, R128.reuse, R108, R6 ;  /* 0x0000006c8006723c */ /* 0x040ff00000000806 */
[C---:B------:R-:W-:Y:S08]  /*4ea0*/  HMMA.16816.F16 R4, R128.reuse, R106, R4 ;  /* 0x0000006a8004723c */ /* 0x040ff00000000804 */
[----:B------:R-:W-:Y:S01]  /*4eb0*/  HMMA.16816.F16 R2, R128, R104, R2 ;  /* 0x000000688002723c */ /* 0x000fe20000000802 */
[----:B------:R-:W-:-:S10]  /*4ec0*/  @P0 BRA `(.L_x_49) ;  /* 0xfffff60000000947 */ /* 0x000fd4000383ffff */
.L_x_48:
[----:B------:R-:W0:Y:S01]  /*4ed0*/  LDGDEPBAR ;  /* 0x00000000000079af */ /* 0x000e220000000000 */
[----:B------:R-:W-:Y:S01]  /*4ee0*/  PLOP3.LUT P0, PT, PT, PT, UP6, 0x80, 0x0 ;  /* 0x000000000000781c */ /* 0x000fe20003f0f068 */
[----:B------:R-:W-:Y:S02]  /*4ef0*/  BSSY B0, `(.L_x_50) ;  /* 0x0000472000007945 */ /* 0x000fe40003800000 */
[----:B------:R-:W0:Y:S01]  /*4f00*/  LDGDEPBAR ;  /* 0x00000000000079af */ /* 0x000e220000000000 */
[----:B------:R-:W-:-:S04]  /*4f10*/  DEPBAR.LE SB0, 0x0 ;  /* 0x000080000000791a */ /* 0x000fc80000000000 */
[----:B------:R-:W-:Y:S06]  /*4f20*/  BAR.SYNC.DEFER_BLOCKING 0x0 ;  /* 0x0000000000007b1d */ /* 0x000fec0000010000 */
[----:B------:R-:W-:Y:S05]  /*4f30*/  @P0 BRA `(.L_x_51) ;  /* 0x0000064000000947 */ /* 0x000fea0003800000 */
[----:B------:R-:W-:Y:S01]  /*4f40*/  UISETP.NE.AND UP0, UPT, UR48, URZ, UPT ;  /* 0x0000003f3000728c */ /* 0x000fe2000bf05270 */
[----:B-12---:R-:W-:Y:S01]  /*4f50*/  IMAD.MOV.U32 R68, RZ, RZ, R64 ;  /* 0x000000ffff447224 */ /* 0x006fe200078e0040 */
[----:B------:R-:W-:Y:S01]  /*4f60*/  USHF.L.U32 UR4, UR43, 0xb, URZ ;  /* 0x0000000b2b047899 */ /* 0x000fe2000800063f */
[----:B------:R-:W-:Y:S01]  /*4f70*/  MOV R69, R62 ;  /* 0x0000003e00457202 */ /* 0x000fe20000000f00 */
[----:B------:R-:W-:Y:S01]  /*4f80*/  IMAD.MOV.U32 R72, RZ, RZ, R56 ;  /* 0x000000ffff487224 */ /* 0x000fe200078e0038 */
[----:B------:R-:W-:Y:S01]  /*4f90*/  MOV R73, R54 ;  /* 0x0000003600497202 */ /* 0x000fe20000000f00 */
[----:B------:R-:W-:Y:S01]  /*4fa0*/  IMAD.MOV.U32 R64, RZ, RZ, R65 ;  /* 0x000000ffff407224 */ /* 0x000fe200078e0041 */
[C---:B------:R-:W-:Y:S01]  /*4fb0*/  ISETP.GT.AND P0, PT, R138.reuse, 0x7, PT ;  /* 0x000000078a00780c */ /* 0x040fe20003f04270 */
[----:B---3--:R-:W-:Y:S01]  /*4fc0*/  IMAD.MOV.U32 R66, RZ, RZ, R61 ;  /* 0x000000ffff427224 */ /* 0x008fe200078e003d */
[----:B------:R-:W-:Y:S01]  /*4fd0*/  MOV R71, R58 ;  /* 0x0000003a00477202 */ /* 0x000fe20000000f00 */
[----:B------:R-:W-:Y:S01]  /*4fe0*/  IMAD.MOV.U32 R56, RZ, RZ, R57 ;  /* 0x000000ffff387224 */ /* 0x000fe200078e0039 */
[----:B------:R-:W-:Y:S01]  /*4ff0*/  @UP0 UIADD3 UR4, UR4, 0x400, URZ ;  /* 0x0000040004040890 */ /* 0x000fe2000fffe03f */
[----:B------:R-:W-:Y:S01]  /*5000*/  IMAD.MOV.U32 R54, RZ, RZ, R38 ;  /* 0x000000ffff367224 */ /* 0x000fe200078e0026 */
[----:B------:R-:W-:Y:S01]  /*5010*/  MOV R65, R63 ;  /* 0x0000003f00417202 */ /* 0x000fe20000000f00 */
[----:B------:R-:W-:Y:S01]  /*5020*/  IMAD.MOV.U32 R62, RZ, RZ, R46 ;  /* 0x000000ffff3e7224 */ /* 0x000fe200078e002e */
[----:B------:R-:W-:Y:S01]  /*5030*/  UIMAD.WIDE UR4, UR4, UR31, UR44 ;  /* 0x0000001f040472a5 */ /* 0x000fe2000f8e022c */
[----:B------:R-:W-:Y:S01]  /*5040*/  MOV R57, R55 ;  /* 0x0000003700397202 */ /* 0x000fe20000000f00 */
[----:B------:R-:W-:Y:S01]  /*5050*/  IMAD.MOV.U32 R46, RZ, RZ, R47 ;  /* 0x000000ffff2e7224 */ /* 0x000fe200078e002f */
[----:B------:R-:W-:Y:S01]  /*5060*/  MOV R61, R44 ;  /* 0x0000002c003d7202 */ /* 0x000fe20000000f00 */
[----:B------:R-:W-:Y:S01]  /*5070*/  IMAD.MOV.U32 R74, RZ, RZ, R52 ;  /* 0x000000ffff4a7224 */ /* 0x000fe200078e0034 */
[----:B------:R-:W-:Y:S01]  /*5080*/  MOV R38, R39 ;  /* 0x0000002700267202 */ /* 0x000fe20000000f00 */
[----:B------:R-:W-:Y:S01]  /*5090*/  IMAD.MOV.U32 R58, RZ, RZ, R53 ;  /* 0x000000ffff3a7224 */ /* 0x000fe200078e0035 */
[----:B------:R-:W-:Y:S01]  /*50a0*/  MOV R76, UR4 ;  /* 0x00000004004c7c02 */ /* 0x000fe20008000f00 */
[----:B------:R-:W-:Y:S01]  /*50b0*/  IMAD.MOV.U32 R39, RZ, RZ, R41 ;  /* 0x000000ffff277224 */ /* 0x000fe200078e0029 */
[----:B------:R-:W-:Y:S01]  /*50c0*/  MOV R77, UR5 ;  /* 0x00000005004d7c02 */ /* 0x000fe20008000f00 */
[----:B------:R-:W-:Y:S01]  /*50d0*/  IMAD.MOV.U32 R70, RZ, RZ, R60 ;  /* 0x000000ffff467224 */ /* 0x000fe200078e003c */
[----:B------:R-:W-:Y:S01]  /*50e0*/  MOV R55, R40 ;  /* 0x0000002800377202 */ /* 0x000fe20000000f00 */
        /* <DEDUP_REMOVED lines=28> */
[----:B------:R-:W-:Y:S01]  /*52b0*/  IMAD.WIDE R76, R138, 0x10, R76 ;  /* 0x000000108a4c7825 */ /* 0x000fe200078e024c */
[----:B------:R-:W-:-:S02]  /*52c0*/  MOV R29, R12 ;  /* 0x0000000c001d7202 */ /* 0x000fc40000000f00 */
        /* <DEDUP_REMOVED lines=9> */
[----:B------:R-:W-:Y:S01]  /*5360*/  IMAD.U32 R3, RZ, RZ, UR41 ;  /* 0x00000029ff037e24 */ /* 0x000fe2000f8e00ff */
[----:B------:R-:W-:Y:S01]  /*5370*/  MOV R12, R11 ;  /* 0x0000000b000c7202 */ /* 0x000fe20000000f00 */
[----:B------:R1:W-:Y:S01]  /*5380*/  STG.E.128 [R76.64], R68 ;  /* 0x000000444c007986 */ /* 0x0003e2000c101d2e */
[----:B------:R-:W-:Y:S01]  /*5390*/  MOV R15, R17 ;  /* 0x00000011000f7202 */ /* 0x000fe20000000f00 */
[----:B------:R-:W-:Y:S01]  /*53a0*/  IMAD R3, R3, 0x8, R138 ;  /* 0x0000000803037824 */ /* 0x000fe200078e028a */
[----:B------:R-:W-:Y:S01]  /*53b0*/  MOV R0, 0x4 ;  /* 0x0000000400007802 */ /* 0x000fe20000000f00 */
[----:B------:R1:W-:Y:S04]  /*53c0*/  STG.E.128 [R76.64+0x800], R72 ;  /* 0x000800484c007986 */ /* 0x0003e8000c101d2e */
[----:B------:R1:W-:Y:S01]  /*53d0*/  STG.E.128 [R76.64+0x1000], R64 ;  /* 0x001000404c007986 */ /* 0x0003e2000c101d2e */
[----:B------:R-:W-:-:S03]  /*53e0*/  IMAD.WIDE R2, R3, R0, c[0x0][0x268] ;  /* 0x00009a0003027625 */ /* 0x000fc600078e0200 */
[----:B------:R1:W-:Y:S04]  /*53f0*/  STG.E.128 [R76.64+0x1800], R56 ;  /* 0x001800384c007986 */ /* 0x0003e8000c101d2e */
        /* <DEDUP_REMOVED lines=12> */
[----:B------:R-:W-:Y:S06]  /*54c0*/  BAR.SYNC.DEFER_BLOCKING 0x0 ;  /* 0x0000000000007b1d */ /* 0x000fec0000010000 */
[----:B------:R-:W-:Y:S05]  /*54d0*/  @P0 BRA `(.L_x_52) ;  /* 0x0000413000000947 */ /* 0x000fea0003800000 */
[----:B------:R-:W-:Y:S01]  /*54e0*/  @!PT LDS RZ, [RZ] ;  /* 0x00000000fffff984 */ /* 0x000fe20000000800 */
[----:B------:R-:W-:Y:S01]  /*54f0*/  @!PT LDS RZ, [RZ] ;  /* 0x00000000fffff984 */ /* 0x000fe20000000800 */
[----:B------:R-:W-:Y:S01]  /*5500*/  @!PT LDS RZ, [RZ] ;  /* 0x00000000fffff984 */ /* 0x000fe20000000800 */
[----:B------:R-:W-:Y:S01]  /*5510*/  @!PT LDS RZ, [RZ] ;  /* 0x00000000fffff984 */ /* 0x000fe20000000800 */
[----:B------:R-:W-:Y:S06]  /*5520*/  MEMBAR.ALL.GPU ;  /* 0x0000000000007992 */ /* 0x000fec000000a000 */
[----:B------:R-:W-:Y:S01]  /*5530*/  MOV R0, 0x1 ;  /* 0x0000000100007802 */ /* 0x000fe20000000f00 */
[----:B------:R-:W-:-:S00]  /*5540*/  ERRBAR ;  /* 0x00000000000079ab */ /* 0x000fc00000000000 */
[----:B012345:R-:W-:-:S05]  /*5550*/  CCTL.IVALL ;  /* 0x00000000ff00798f */ /* 0x03ffca0002000000 */
[----:B------:R2:W-:Y:S01]  /*5560*/  RED.E.ADD.S32.STRONG.GPU [R2.64], R0 ;  /* 0x000000000200798e */ /* 0x0005e2000c10e3ae */
[----:B------:R-:W-:Y:S05]  /*5570*/  BRA `(.L_x_52) ;  /* 0x0000409000007947 */ /* 0x000fea0003800000 */
.L_x_51:
[----:B------:R-:W-:Y:S01]  /*5580*/  UISETP.GE.AND UP0, UPT, UR41, UR26, UPT ;  /* 0x0000001a2900728c */ /* 0x000fe2000bf06270 */
[----:B-12---:R-:W-:-:S05]  /*5590*/  MOV R71, UR43 ;  /* 0x0000002b00477c02 */ /* 0x006fca0008000f00 */
[----:B------:R-:W-:-:S13]  /*55a0*/  PLOP3.LUT P0, PT, PT, PT, UP0, 0x80, 0x0 ;  /* 0x000000000000781c */ /* 0x000fda0003f0f008 */
[----:B------:R-:W-:Y:S05]  /*55b0*/  @P0 BRA `(.L_x_53) ;  /* 0x000001a000000947 */ /* 0x000fea0003800000 */
[----:B------:R-:W-:Y:S02]  /*55c0*/  ULDC.64 UR4, c[0x0][0x240] ;  /* 0x0000900000047ab9 */ /* 0x000fe40000000a00 */
[----:B------:R-:W-:Y:S02]  /*55d0*/  UISETP.NE.AND UP0, UPT, UR30, UR4, UPT ;  /* 0x000000041e00728c */ /* 0x000fe4000bf05270 */
[----:B------:R-:W-:Y:S02]  /*55e0*/  UIMAD UR10, UR41, UR25, URZ ;  /* 0x00000019290a72a4 */ /* 0x000fe4000f8e023f */
[----:B------:R-:W-:Y:S02]  /*55f0*/  ULDC.64 UR12, c[0x0][0x228] ;  /* 0x00008a00000c7ab9 */ /* 0x000fe40000000a00 */
[----:B------:R-:W-:-:S03]  /*5600*/  UIMAD.WIDE.U32 UR4, UR10, UR5, URZ ;  /* 0x000000050a0472a5 */ /* 0x000fc6000f8e003f */
[----:B------:R-:W-:Y:S02]  /*5610*/  UMOV UR51, UR10 ;  /* 0x0000000a00337c82 */ /* 0x000fe40008000000 */
[----:B------:R-:W-:-:S03]  /*5620*/  @UP0 USHF.R.U32.HI UR51, URZ, UR24, UR5 ;  /* 0x000000183f330299 */ /* 0x000fc60008011605 */
[----:B------:R-:W-:Y:S02]  /*5630*/  ULDC.64 UR4, c[0x0][0x230] ;  /* 0x00008c0000047ab9 */ /* 0x000fe40000000a00 */
[----:B------:R-:W-:Y:S02]  /*5640*/  UIADD3 UR11, -UR51, URZ, URZ ;  /* 0x0000003f330b7290 */ /* 0x000fe4000fffe13f */
[----:B------:R-:W-:Y:S02]  /*5650*/  UISETP.NE.AND UP0, UPT, UR30, UR5, UPT ;  /* 0x000000051e00728c */ /* 0x000fe4000bf05270 */
[----:B------:R-:W-:-:S03]  /*5660*/  UIMAD UR5, UR11, UR23, UR10 ;  /* 0x000000170b0572a4 */ /* 0x000fc6000f8e020a */
[----:B------:R-:W-:Y:S02]  /*5670*/  ULDC.64 UR10, c[0x0][0x238] ;  /* 0x00008e00000a7ab9 */ /* 0x000fe40000000a00 */
[----:B------:R-:W-:Y:S02]  /*5680*/  UIMAD.WIDE.U32 UR54, UR5, UR10, URZ ;  /* 0x0000000a053672a5 */ /* 0x000fe4000f8e003f */
[----:B------:R-:W-:Y:S02]  /*5690*/  UIADD3 UR10, -UR12, URZ, URZ ;  /* 0x0000003f0c0a7290 */ /* 0x000fe4000fffe13f */
[----:B------:R-:W-:-:S03]  /*56a0*/  UIADD3 UR52, UR5, -UR22, URZ ;  /* 0x8000001605347290 */ /* 0x000fc6000fffe03f */
[----:B------:R-:W-:Y:S02]  /*56b0*/  @UP0 UMOV UR53, UR55 ;  /* 0x0000003700350c82 */ /* 0x000fe40008000000 */
[----:B------:R-:W-:Y:S02]  /*56c0*/  @UP0 USHF.R.U32.HI UR5, URZ, UR11, UR53 ;  /* 0x0000000b3f050299 */ /* 0x000fe40008011635 */
[----:B------:R-:W-:Y:S02]  /*56d0*/  UISETP.NE.AND UP0, UPT, UR30, UR12, UPT ;  /* 0x0000000c1e00728c */ /* 0x000fe4000bf05270 */
[----:B------:R-:W-:-:S04]  /*56e0*/  UIMAD UR10, UR10, UR22, UR52 ;  /* 0x000000160a0a72a4 */ /* 0x000fc8000f8e0234 */
[----:B------:R-:W-:-:S07]  /*56f0*/  UIMAD.WIDE.U32 UR12, UR10, UR13, URZ ;  /* 0x0000000d0a0c72a5 */ /* 0x000fce000f8e003f */
[----:B------:R-:W-:Y:S02]  /*5700*/  @UP0 UMOV UR11, UR13 ;  /* 0x0000000d000b0c82 */ /* 0x000fe40008000000 */
[----:B------:R-:W-:Y:S02]  /*5710*/  @UP0 USHF.R.U32.HI UR10, URZ, UR4, UR11 ;  /* 0x000000043f0a0299 */ /* 0x000fe4000801160b */
[----:B------:R-:W-:-:S11]  /*5720*/  UISETP.GE.AND UP0, UPT, UR5, UR21, UPT ;  /* 0x000000150500728c */ /* 0x000fd6000bf06270 */
[----:B------:R-:W-:-:S04]  /*5730*/  @UP0 UIADD3 UR5, UR10, UR21, URZ ;  /* 0x000000150a050290 */ /* 0x000fc8000fffe03f */
[----:B------:R-:W-:-:S06]  /*5740*/  UIMAD UR5, UR51, UR20, UR5 ;  /* 0x00000014330572a4 */ /* 0x000fcc000f8e0205 */
[----:B------:R-:W-:-:S03]  /*5750*/  MOV R71, UR5 ;  /* 0x0000000500477c02 */ /* 0x000fc60008000f00 */
.L_x_53:
[----:B------:R-:W-:Y:S01]  /*5760*/  UISETP.NE.AND UP0, UPT, UR6, UR19, UPT ;  /* 0x000000130600728c */ /* 0x000fe2000bf05270 */
[----:B------:R-:W-:Y:S02]  /*5770*/  SHF.L.U32 R0, R71, 0x7, RZ ;  /* 0x0000000747007819 */ /* 0x000fe400000006ff */
[----:B---3--:R-:W-:-:S03]  /*5780*/  MOV R67, 0x100 ;  /* 0x0000010000437802 */ /* 0x008fc60000000f00 */
[----:B------:R-:W-:Y:S02]  /*5790*/  PLOP3.LUT P0, PT, PT, PT, UP0, 0x80, 0x0 ;  /* 0x000000000000781c */ /* 0x000fe40003f0f008 */
[----:B------:R-:W-:-:S06]  /*57a0*/  IMAD.WIDE R68, R0, R67, c[0x0][0x270] ;  /* 0x00009c0000447625 */ /* 0x000fcc00078e0243 */
[----:B------:R-:W-:-:S05]  /*57b0*/  IMAD.WIDE R68, R138, 0x4, R68 ;  /* 0x000000048a447825 */ /* 0x000fca00078e0244 */
[----:B------:R-:W-:Y:S05]  /*57c0*/  @!P0 BRA `(.L_x_54) ;  /* 0x000009e000008947 */ /* 0x000fea0003800000 */
[----:B------:R-:W-:-:S13]  /*57d0*/  ISETP.NE.AND P0, PT, R71, UR43, PT ;  /* 0x0000002b47007c0c */ /* 0x000fda000bf05270 */
[----:B------:R-:W-:Y:S05]  /*57e0*/  @!P0 BRA `(.L_x_55) ;  /* 0x000004d000008947 */ /* 0x000fea0003800000 */
[----:B------:R-:W-:-:S13]  /*57f0*/  ISETP.NE.AND P0, PT, R138, RZ, PT ;  /* 0x000000ff8a00720c */ /* 0x000fda0003f05270 */
[----:B------:R-:W-:Y:S05]  /*5800*/  @P0 BRA `(.L_x_56) ;  /* 0x0000008000000947 */ /* 0x000fea0003800000 */
[----:B------:R-:W-:Y:S02]  /*5810*/  MOV R0, 0x4 ;  /* 0x0000000400007802 */ /* 0x000fe40000000f00 */
[----:B------:R-:W-:-:S03]  /*5820*/  IADD3 R66, -R71, UR43, RZ ;  /* 0x0000002b47427c10 */ /* 0x000fc6000fffe1ff */
[----:B------:R-:W-:-:S05]  /*5830*/  IMAD.WIDE R72, R71, R0, c[0x0][0x268] ;  /* 0x00009a0047487625 */ /* 0x000fca00078e0200 */
.L_x_57:
[----:B------:R-:W2:Y:S01]  /*5840*/  LDG.E.STRONG.GPU R67, [R72.64] ;  /* 0x0000002e48437981 */ /* 0x000ea2000c1ef900 */
[----:B------:R-:W-:Y:S01]  /*5850*/  YIELD ;  /* 0x0000000000007946 */ /* 0x000fe20003800000 */
[----:B--2---:R-:W-:Y:S01]  /*5860*/  ISETP.NE.AND P0, PT, R67, R66, PT ;  /* 0x000000424300720c */ /* 0x004fe20003f05270 */
[----:B------:R-:W-:-:S12]  /*5870*/  CCTL.IVALL ;  /* 0x00000000ff00798f */ /* 0x000fd80002000000 */
[----:B------:R-:W-:Y:S05]  /*5880*/  @P0 BRA `(.L_x_57) ;  /* 0xffffffb000000947 */ /* 0x000fea000383ffff */
.L_x_56:
[----:B------:R-:W-:Y:S01]  /*5890*/  WARPSYNC 0xffffffff ;  /* 0xffffffff00007948 */ /* 0x000fe20003800000 */
[----:B------:R-:W-:Y:S06]  /*58a0*/  BAR.SYNC.DEFER_BLOCKING 0x0 ;  /* 0x0000000000007b1d */ /* 0x000fec0000010000 */
[----:B------:R1:W-:Y:S04]  /*58b0*/  RED.E.ADD.F16x2.RN.STRONG.GPU [R68.64], R64 ;  /* 0x000000404400798e */ /* 0x0003e8000c10e9ae */
[----:B------:R1:W-:Y:S04]  /*58c0*/  RED.E.ADD.F16x2.RN.STRONG.GPU [R68.64+0x200], R65 ;  /* 0x000200414400798e */ /* 0x0003e8000c10e9ae */
        /* <DEDUP_REMOVED lines=61> */
[----:B------:R1:W-:Y:S01]  /*5ca0*/  RED.E.ADD.F16x2.RN.STRONG.GPU [R68.64+0x7e00], R17 ;  /* 0x007e00114400798e */ /* 0x0003e2000c10e9ae */
[----:B------:R-:W-:Y:S05]  /*5cb0*/  BRA `(.L_x_58) ;  /* 0x0000040000007947 */ /* 0x000fea0003800000 */
.L_x_55:
[----:B------:R1:W-:Y:S04]  /*5cc0*/  STG.E [R68.64], R64 ;  /* 0x0000004044007986 */ /* 0x0003e8000c10192e */
[----:B------:R1:W-:Y:S04]  /*5cd0*/  STG.E [R68.64+0x200], R65 ;  /* 0x0002004144007986 */ /* 0x0003e8000c10192e */
        /* <DEDUP_REMOVED lines=61> */
[----:B------:R1:W-:Y:S02]  /*60b0*/  STG.E [R68.64+0x7e00], R17 ;  /* 0x007e001144007986 */ /* 0x0003e4000c10192e */
.L_x_58:
[----:B------:R-:W-:Y:S01]  /*60c0*/  BAR.SYNC.DEFER_BLOCKING 0x0 ;  /* 0x0000000000007b1d */ /* 0x000fe20000010000 */
[----:B------:R-:W-:-:S02]  /*60d0*/  ISETP.NE.AND P0, PT, R138, RZ, PT ;  /* 0x000000ff8a00720c */ /* 0x000fc40003f05270 */
[----:B-1----:R-:W-:-:S05]  /*60e0*/  MOV R2, 0x4 ;  /* 0x0000000400027802 */ /* 0x002fca0000000f00 */
[----:B------:R-:W-:-:S06]  /*60f0*/  IMAD.WIDE R2, R71, R2, c[0x0][0x268] ;  /* 0x00009a0047027625 */ /* 0x000fcc00078e0202 */
        /* <DEDUP_REMOVED lines=11> */
.L_x_54:
[----:B------:R-:W-:-:S13]  /*61b0*/  ISETP.NE.AND P0, PT, RZ, UR48, PT ;  /* 0x00000030ff007c0c */ /* 0x000fda000bf05270 */
[----:B------:R-:W-:Y:S05]  /*61c0*/  @!P0 BRA `(.L_x_59) ;  /* 0x000008c000008947 */ /* 0x000fea0003800000 */
[----:B------:R-:W-:-:S13]  /*61d0*/  ISETP.NE.AND P0, PT, R138, RZ, PT ;  /* 0x000000ff8a00720c */ /* 0x000fda0003f05270 */
[----:B------:R-:W-:Y:S05]  /*61e0*/  @P0 BRA `(.L_x_60) ;  /* 0x0000008000000947 */ /* 0x000fea0003800000 */
[----:B------:R-:W-:Y:S02]  /*61f0*/  MOV R70, 0x4 ;  /* 0x0000000400467802 */ /* 0x000fe40000000f00 */
[----:B------:R-:W-:-:S03]  /*6200*/  IADD3 R66, -R71, UR43, RZ ;  /* 0x0000002b47427c10 */ /* 0x000fc6000fffe1ff */
[----:B------:R-:W-:-:S04]  /*6210*/  IMAD.WIDE R70, R71, R70, c[0x0][0x268] ;  /* 0x00009a0047467625 */ /* 0x000fc800078e0246 */
.L_x_61:
[----:B------:R-:W-:Y:S01]  /*6220*/  MOV R67, RZ ;  /* 0x000000ff00437202 */ /* 0x000fe20000000f00 */
[----:B------:R-:W-:Y:S05]  /*6230*/  YIELD ;  /* 0x0000000000007946 */ /* 0x000fea0003800000 */
[----:B------:R-:W2:Y:S02]  /*6240*/  ATOMG.E.CAS.STRONG.GPU PT, R67, [R70], R66, R67 ;  /* 0x00000042464373a9 */ /* 0x000ea400001ee143 */
[----:B--2---:R-:W-:-:S13]  /*6250*/  ISETP.NE.AND P0, PT, R67, R66, PT ;  /* 0x000000424300720c */ /* 0x004fda0003f05270 */
[----:B------:R-:W-:Y:S05]  /*6260*/  @P0 BRA `(.L_x_61) ;  /* 0xffffffb000000947 */ /* 0x000fea000383ffff */
.L_x_60:
[----:B------:R-:W-:Y:S01]  /*6270*/  WARPSYNC 0xffffffff ;  /* 0xffffffff00007948 */ /* 0x000fe20003800000 */
[----:B------:R-:W-:Y:S06]  /*6280*/  BAR.SYNC.DEFER_BLOCKING 0x0 ;  /* 0x0000000000007b1d */ /* 0x000fec0000010000 */
[----:B------:R-:W2:Y:S04]  /*6290*/  LDG.E R0, [R68.64+0x7e00] ;  /* 0x007e002e44007981 */ /* 0x000ea8000c1e1900 */
[----:B------:R-:W3:Y:S04]  /*62a0*/  LDG.E R129, [R68.64] ;  /* 0x0000002e44817981 */ /* 0x000ee8000c1e1900 */
[----:B------:R-:W5:Y:S04]  /*62b0*/  LDG.E R128, [R68.64+0x200] ;  /* 0x0002002e44807981 */ /* 0x000f68000c1e1900 */
[----:B----4-:R-:W4:Y:S04]  /*62c0*/  LDG.E R127, [R68.64+0x400] ;  /* 0x0004002e447f7981 */ /* 0x010f28000c1e1900 */
[----:B------:R-:W4:Y:S04]  /*62d0*/  LDG.E R126, [R68.64+0x600] ;  /* 0x0006002e447e7981 */ /* 0x000f28000c1e1900 */
        /* <DEDUP_REMOVED lines=58> */
[----:B------:R-:W4:Y:S01]  /*6680*/  LDG.E R131, [R68.64+0x7c00] ;  /* 0x007c002e44837981 */ /* 0x000f22000c1e1900 */
[----:B--2---:R-:W-:-:S02]  /*6690*/  HADD2 R17, R17, R0 ;  /* 0x0000000011117230 */ /* 0x004fc40000000000 */
[----:B---3--:R-:W-:Y:S02]  /*66a0*/  HADD2 R64, R64, R129 ;  /* 0x0000008140407230 */ /* 0x008fe40000000000 */
[----:B-----5:R-:W-:Y:S02]  /*66b0*/  HADD2 R65, R65, R128 ;  /* 0x0000008041417230 */ /* 0x020fe40000000000 */
[----:B----4-:R-:W-:Y:S02]  /*66c0*/  HADD2 R34, R34, R127 ;  /* 0x0000007f22227230 */ /* 0x010fe40000000000 */
[----:B------:R-:W-:Y:S02]  /*66d0*/  HADD2 R35, R35, R126 ;  /* 0x0000007e23237230 */ /* 0x000fe40000000000 */
[----:B------:R-:W-:Y:S02]  /*66e0*/  HADD2 R32, R32, R125 ;  /* 0x0000007d20207230 */ /* 0x000fe40000000000 */
[----:B------:R-:W-:-:S02]  /*66f0*/  HADD2 R33, R33, R124 ;  /* 0x0000007c21217230 */ /* 0x000fc40000000000 */
[----:B------:R-:W-:Y:S02]  /*6700*/  HADD2 R2, R2, R123 ;  /* 0x0000007b02027230 */ /* 0x000fe40000000000 */
[----:B------:R-:W-:Y:S02]  /*6710*/  HADD2 R3, R3, R122 ;  /* 0x0000007a03037230 */ /* 0x000fe40000000000 */
[----:B------:R-:W-:Y:S02]  /*6720*/  HADD2 R62, R62, R121 ;  /* 0x000000793e3e7230 */ /* 0x000fe40000000000 */
        /* <DEDUP_REMOVED lines=54> */
.L_x_59:
[----:B------:R-:W-:Y:S01]  /*6a90*/  IMAD.MOV.U32 R0, RZ, RZ, c[0x0][0x1c0] ;  /* 0x00007000ff007624 */ /* 0x000fe200078e00ff */
[----:B------:R-:W-:Y:S01]  /*6aa0*/  MOV R66, c[0x0][0x2a8] ;  /* 0x0000aa0000427a02 */ /* 0x000fe20000000f00 */
[----:B------:R-:W-:Y:S01]  /*6ab0*/  IMAD.MOV.U32 R67, RZ, RZ, c[0x0][0x2ac] ;  /* 0x0000ab00ff437624 */ /* 0x000fe200078e00ff */
[----:B------:R-:W-:Y:S01]  /*6ac0*/  MOV R68, c[0x0][0x2a0] ;  /* 0x0000a80000447a02 */ /* 0x000fe20000000f00 */
[----:B------:R-:W-:Y:S01]  /*6ad0*/  IMAD.MOV.U32 R69, RZ, RZ, c[0x0][0x2a4] ;  /* 0x0000a900ff457624 */ /* 0x000fe200078e00ff */
[----:B------:R-:W-:-:S13]  /*6ae0*/  ISETP.NE.AND P0, PT, R0, 0x2, PT ;  /* 0x000000020000780c */ /* 0x000fda0003f05270 */
[----:B------:R-:W-:Y:S05]  /*6af0*/  @P0 BRA `(.L_x_62) ;  /* 0x000000e000000947 */ /* 0x000fea0003800000 */
[----:B------:R-:W1:Y:S02]  /*6b00*/  S2R R69, SR_CTAID.Z ;  /* 0x0000000000457919 */ /* 0x000e640000002700 */
[----:B-1----:R-:W-:Y:S01]  /*6b10*/  SHF.R.S32.HI R66, RZ, 0x1f, R69 ;  /* 0x0000001fff427819 */ /* 0x002fe20000011445 */
[----:B------:R-:W-:-:S04]  /*6b20*/  IMAD.WIDE.U32 R72, R69, c[0x0][0x338], RZ ;  /* 0x0000ce0045487a25 */ /* 0x000fc800078e00ff */
[C---:B------:R-:W-:Y:S02]  /*6b30*/  IMAD R68, R66.reuse, c[0x0][0x338], RZ ;  /* 0x0000ce0042447a24 */ /* 0x040fe400078e02ff */
[----:B------:R-:W-:Y:S02]  /*6b40*/  IMAD R66, R66, c[0x0][0x330], RZ ;  /* 0x0000cc0042427a24 */ /* 0x000fe400078e02ff */
[----:B------:R-:W-:-:S04]  /*6b50*/  IMAD.WIDE.U32 R70, R69, c[0x0][0x330], RZ ;  /* 0x0000cc0045467a25 */ /* 0x000fc800078e00ff */
[C---:B------:R-:W-:Y:S01]  /*6b60*/  IMAD R67, R69.reuse, c[0x0][0x33c], R68 ;  /* 0x0000cf0045437a24 */ /* 0x040fe200078e0244 */
[----:B------:R-:W-:Y:S01]  /*6b70*/  LEA R68, P0, R70, c[0x0][0x2a0], 0x1 ;  /* 0x0000a80046447a11 */ /* 0x000fe200078008ff */
[----:B------:R-:W-:Y:S01]  /*6b80*/  IMAD R69, R69, c[0x0][0x334], R66 ;  /* 0x0000cd0045457a24 */ /* 0x000fe200078e0242 */
[C---:B------:R-:W-:Y:S02]  /*6b90*/  LEA R66, P1, R72.reuse, c[0x0][0x2a8], 0x1 ;  /* 0x0000aa0048427a11 */ /* 0x040fe400078208ff */
[----:B------:R-:W-:Y:S02]  /*6ba0*/  IADD3 R67, R73, R67, RZ ;  /* 0x0000004349437210 */ /* 0x000fe40007ffe0ff */
[----:B------:R-:W-:Y:S02]  /*6bb0*/  IADD3 R69, R71, R69, RZ ;  /* 0x0000004547457210 */ /* 0x000fe40007ffe0ff */
[----:B------:R-:W-:Y:S02]  /*6bc0*/  LEA.HI.X R67, R72, c[0x0][0x2ac], R67, 0x1, P1 ;  /* 0x0000ab0048437a11 */ /* 0x000fe400008f0c43 */
[----:B------:R-:W-:-:S02]  /*6bd0*/  LEA.HI.X R69, R70, c[0x0][0x2a4], R69, 0x1, P0 ;  /* 0x0000a90046457a11 */ /* 0x000fc400000f0c45 */
.L_x_62:
[----:B------:R-:W-:-:S13]  /*6be0*/  ISETP.NE.AND P0, PT, R0, 0x3, PT ;  /* 0x000000030000780c */ /* 0x000fda0003f05270 */
[----:B------:R-:W1:Y:S01]  /*6bf0*/  @!P0 S2R R71, SR_CTAID.Z ;  /* 0x0000000000478919 */ /* 0x000e620000002700 */
[----:B------:R-:W-:-:S04]  /*6c00*/  @!P0 IMAD.MOV.U32 R0, RZ, RZ, 0x8 ;  /* 0x00000008ff008424 */ /* 0x000fc800078e00ff */
[----:B-1----:R-:W-:-:S04]  /*6c10*/  @!P0 IMAD.WIDE R74, R71, R0, c[0x0][0x2a8] ;  /* 0x0000aa00474a8625 */ /* 0x002fc800078e0200 */
[----:B------:R-:W-:Y:S01]  /*6c20*/  @!P0 IMAD.WIDE R76, R71, R0, c[0x0][0x2a0] ;  /* 0x0000a800474c8625 */ /* 0x000fe200078e0200 */
[----:B------:R1:W2:Y:S04]  /*6c30*/  @!P0 LDG.E.64 R66, [R74.64] ;  /* 0x0000002e4a428981 */ /* 0x0002a8000c1e1b00 */
[----:B------:R3:W5:Y:S01]  /*6c40*/  @!P0 LDG.E.64 R68, [R76.64] ;  /* 0x0000002e4c448981 */ /* 0x000762000c1e1b00 */
[----:B------:R-:W-:Y:S01]  /*6c50*/  IADD3 R70, R151, UR50, RZ ;  /* 0x0000003297467c10 */ /* 0x000fe2000fffe0ff */
[----:B------:R-:W-:Y:S01]  /*6c60*/  IMAD.U32 R71, RZ, RZ, UR49 ;  /* 0x00000031ff477e24 */ /* 0x000fe2000f8e00ff */
[----:B------:R-:W-:Y:S02]  /*6c70*/  ISETP.NE.U32.AND P2, PT, RZ, c[0x0][0x290], PT ;  /* 0x0000a400ff007a0c */ /* 0x000fe40003f45070 */
[C---:B------:R-:W-:Y:S01]  /*6c80*/  ISETP.GE.AND P3, PT, R70.reuse, c[0x0][0x1c8], PT ;  /* 0x0000720046007a0c */ /* 0x040fe20003f66270 */
[----:B------:R-:W-:Y:S01]  /*6c90*/  IMAD.WIDE R72, R70, 0x2, RZ ;  /* 0x0000000246487825 */ /* 0x000fe200078e02ff */
[----:B------:R-:W-:-:S03]  /*6ca0*/  ISETP.NE.AND.EX P2, PT, RZ, c[0x0][0x294], PT, P2 ;  /* 0x0000a500ff007a0c */ /* 0x000fc60003f45320 */
[----:B------:R-:W-:Y:S01]  /*6cb0*/  IMAD R0, R71, 0x80, R134 ;  /* 0x0000008047007824 */ /* 0x000fe200078e0286 */
[----:B------:R-:W-:Y:S02]  /*6cc0*/  LOP3.LUT R72, R72, 0xfffffff0, RZ, 0xc0, !PT ;  /* 0xfffffff048487812 */ /* 0x000fe400078ec0ff */
[----:B------:R-:W-:Y:S02]  /*6cd0*/  LOP3.LUT R73, R73, 0x1fffffff, RZ, 0xc0, !PT ;  /* 0x1fffffff49497812 */ /* 0x000fe400078ec0ff */
[----:B------:R-:W-:-:S05]  /*6ce0*/  SHF.R.S32.HI R71, RZ, 0x1f, R0 ;  /* 0x0000001fff477819 */ /* 0x000fca0000011400 */
[C---:B-1----:R-:W-:Y:S02]  /*6cf0*/  IMAD R75, R71.reuse, c[0x0][0x2f0], RZ ;  /* 0x0000bc00474b7a24 */ /* 0x042fe400078e02ff */
[----:B------:R-:W-:Y:S02]  /*6d00*/  IMAD R71, R71, c[0x0][0x2b0], RZ ;  /* 0x0000ac0047477a24 */ /* 0x000fe400078e02ff */
[----:B---3--:R-:W-:-:S04]  /*6d10*/  IMAD.WIDE.U32 R76, R0, c[0x0][0x2f0], R72 ;  /* 0x0000bc00004c7a25 */ /* 0x008fc800078e0048 */
[----:B------:R-:W-:-:S04]  /*6d20*/  IMAD.WIDE.U32 R72, R0, c[0x0][0x2b0], R72 ;  /* 0x0000ac0000487a25 */ /* 0x000fc800078e0048 */
[----:B------:R-:W-:Y:S01]  /*6d30*/  IMAD R70, R0, c[0x0][0x2f4], R75 ;  /* 0x0000bd0000467a24 */ /* 0x000fe200078e024b */
[C---:B--2---:R-:W-:Y:S02]  /*6d40*/  ISETP.NE.U32.AND P1, PT, R66.reuse, RZ, PT ;  /* 0x000000ff4200720c */ /* 0x044fe40003f25070 */
[----:B------:R-:W-:Y:S01]  /*6d50*/  IADD3 R88, P4, R66, R76, RZ ;  /* 0x0000004c42587210 */ /* 0x000fe20007f9e0ff */
[----:B------:R-:W-:Y:S01]  /*6d60*/  IMAD R66, R0, c[0x0][0x2b4], R71 ;  /* 0x0000ad0000427a24 */ /* 0x000fe200078e0247 */
[C---:B-----5:R-:W-:Y:S02]  /*6d70*/  ISETP.NE.U32.AND P0, PT, R68.reuse, RZ, PT ;  /* 0x000000ff4400720c */ /* 0x060fe40003f05070 */
[----:B------:R-:W-:Y:S02]  /*6d80*/  ISETP.NE.AND.EX P1, PT, R67, RZ, !P3, P1 ;  /* 0x000000ff4300720c */ /* 0x000fe40005f25310 */
[----:B------:R-:W-:Y:S02]  /*6d90*/  ISETP.NE.AND.EX P0, PT, R69, RZ, !P3, P0 ;  /* 0x000000ff4500720c */ /* 0x000fe40005f05300 */
[----:B------:R-:W-:-:S02]  /*6da0*/  IADD3 R84, P3, R68, R72, RZ ;  /* 0x0000004844547210 */ /* 0x000fc40007f7e0ff */
[----:B------:R-:W-:Y:S02]  /*6db0*/  IADD3.X R89, R67, R77, R70, P4, !PT ;  /* 0x0000004d43597210 */ /* 0x000fe400027fe446 */
[----:B------:R-:W-:Y:S01]  /*6dc0*/  IADD3.X R85, R69, R73, R66, P3, !PT ;  /* 0x0000004945557210 */ /* 0x000fe20001ffe442 */
        /* <DEDUP_REMOVED lines=9> */
.L_x_63:
[----:B------:R-:W-:Y:S01]  /*6e60*/  ISETP.NE.U32.AND P2, PT, RZ, c[0x0][0x280], PT ;  /* 0x0000a000ff007a0c */ /* 0x000fe20003f45070 */
[----:B------:R-:W-:-:S03]  /*6e70*/  IMAD.U32 R66, RZ, RZ, UR29 ;  /* 0x0000001dff427e24 */ /* 0x000fc6000f8e00ff */
[----:B------:R-:W-:-:S13]  /*6e80*/  ISETP.NE.AND.EX P2, PT, RZ, c[0x0][0x284], PT, P2 ;  /* 0x0000a100ff007a0c */ /* 0x000fda0003f45320 */
[----:B------:R-:W-:Y:S05]  /*6e90*/  @!P2 BRA `(.L_x_64) ;  /* 0x000000300000a947 */ /* 0x000fea0003800000 */
[----:B------:R-:W-:Y:S02]  /*6ea0*/  MOV R66, c[0x0][0x280] ;  /* 0x0000a00000427a02 */ /* 0x000fe40000000f00 */
[----:B------:R-:W-:-:S05]  /*6eb0*/  MOV R67, c[0x0][0x284] ;  /* 0x0000a10000437a02 */ /* 0x000fca0000000f00 */
[----:B------:R1:W5:Y:S02]  /*6ec0*/  LDG.E.U16 R66, [R66.64] ;  /* 0x0000002e42427981 */ /* 0x000364000c1e1500 */
.L_x_64:
[----:B------:R-:W-:-:S04]  /*6ed0*/  ISETP.NE.U32.AND P2, PT, RZ, c[0x0][0x298], PT ;  /* 0x0000a600ff007a0c */ /* 0x000fc80003f45070 */
[----:B------:R-:W-:-:S13]  /*6ee0*/  ISETP.NE.AND.EX P2, PT, RZ, c[0x0][0x29c], PT, P2 ;  /* 0x0000a700ff007a0c */ /* 0x000fda0003f45320 */
[----:B------:R-:W-:Y:S05]  /*6ef0*/  @!P2 BRA `(.L_x_65) ;  /* 0x000000800000a947 */ /* 0x000fea0003800000 */
[----:B------:R-:W-:Y:S02]  /*6f00*/  IMAD.MOV.U32 R68, RZ, RZ, c[0x0][0x298] ;  /* 0x0000a600ff447624 */ /* 0x000fe400078e00ff */
[----:B------:R-:W-:-:S06]  /*6f10*/  IMAD.MOV.U32 R69, RZ, RZ, c[0x0][0x29c] ;  /* 0x0000a700ff457624 */ /* 0x000fcc00078e00ff */
[----:B------:R-:W2:Y:S02]  /*6f20*/  LDG.E.64 R68, [R68.64] ;  /* 0x0000002e44447981 */ /* 0x000ea4000c1e1b00 */
[----:B--2---:R-:W-:-:S04]  /*6f30*/  ISETP.NE.U32.AND P2, PT, R68, RZ, PT ;  /* 0x000000ff4400720c */ /* 0x004fc80003f45070 */
[----:B------:R-:W-:-:S13]  /*6f40*/  ISETP.NE.AND.EX P2, PT, R69, RZ, PT, P2 ;  /* 0x000000ff4500720c */ /* 0x000fda0003f45320 */
[----:B------:R-:W-:Y:S05]  /*6f50*/  @!P2 BRA `(.L_x_65) ;  /* 0x000000200000a947 */ /* 0x000fea0003800000 */
[----:B-1----:R1:W5:Y:S01]  /*6f60*/  LD.E.U16 R67, [R68.64] ;  /* 0x0000002e44437980 */ /* 0x002362000c101500 */
[----:B------:R-:W-:Y:S05]  /*6f70*/  BRA `(.L_x_66) ;  /* 0x0000007000007947 */ /* 0x000fea0003800000 */
.L_x_65:
[----:B------:R-:W-:Y:S01]  /*6f80*/  ISETP.NE.U32.AND P2, PT, RZ, c[0x0][0x288], PT ;  /* 0x0000a200ff007a0c */ /* 0x000fe20003f45070 */
[----:B-1----:R-:W-:-:S03]  /*6f90*/  IMAD.U32 R67, RZ, RZ, UR28 ;  /* 0x0000001cff437e24 */ /* 0x002fc6000f8e00ff */
[----:B------:R-:W-:-:S13]  /*6fa0*/  ISETP.NE.AND.EX P2, PT, RZ, c[0x0][0x28c], PT, P2 ;  /* 0x0000a300ff007a0c */ /* 0x000fda0003f45320 */
[----:B------:R-:W-:Y:S05]  /*6fb0*/  @!P2 BRA `(.L_x_66) ;  /* 0x000000300000a947 */ /* 0x000fea0003800000 */
[----:B------:R-:W-:Y:S02]  /*6fc0*/  MOV R68, c[0x0][0x288] ;  /* 0x0000a20000447a02 */ /* 0x000fe40000000f00 */
[----:B------:R-:W-:-:S05]  /*6fd0*/  MOV R69, c[0x0][0x28c] ;  /* 0x0000a30000457a02 */ /* 0x000fca0000000f00 */
[----:B------:R1:W5:Y:S02]  /*6fe0*/  LDG.E.U16 R67, [R68.64] ;  /* 0x0000002e44437981 */ /* 0x000364000c1e1500 */
.L_x_66:
[----:B-----5:R-:W-:-:S13]  /*6ff0*/  HSETP2.NE.AND P2, PT, R67.H0_H0, RZ.H0_H0, PT ;  /* 0x200000ff43007234 */ /* 0x020fda0003f45800 */
[----:B------:R-:W-:Y:S05]  /*7000*/  @!P2 BRA `(.L_x_67) ;  /* 0x000017100000a947 */ /* 0x000fea0003800000 */
[C---:B------:R-:W-:Y:S01]  /*7010*/  IADD3 R86, R0.reuse, 0x2, RZ ;  /* 0x0000000200567810 */ /* 0x040fe20007ffe0ff */
[----:B------:R-:W-:Y:S01]  /*7020*/  CS2R R72, SRZ ;  /* 0x0000000000487805 */ /* 0x000fe2000001ff00 */
[----:B------:R-:W-:Y:S01]  /*7030*/  ISETP.LT.AND P4, PT, R0, c[0x0][0x1c4], P1 ;  /* 0x0000710000007a0c */ /* 0x000fe20000f81270 */
[----:B------:R-:W-:Y:S01]  /*7040*/  CS2R R74, SRZ ;  /* 0x00000000004a7805 */ /* 0x000fe2000001ff00 */
[----:B------:R-:W-:Y:S02]  /*7050*/  ISETP.LT.AND P3, PT, R86, c[0x0][0x1c4], P1 ;  /* 0x0000710056007a0c */ /* 0x000fe40000f61270 */
[----:B------:R-:W-:Y:S01]  /*7060*/  IADD3 R90, P2, R88, c[0x0][0x2f8], RZ ;  /* 0x0000be00585a7a10 */ /* 0x000fe20007f5e0ff */
[----:B-1----:R-:W-:Y:S01]  /*7070*/  CS2R R68, SRZ ;  /* 0x0000000000447805 */ /* 0x002fe2000001ff00 */
[----:B------:R-:W-:Y:S02]  /*7080*/  CS2R R70, SRZ ;  /* 0x0000000000467805 */ /* 0x000fe4000001ff00 */
[----:B------:R-:W-:-:S05]  /*7090*/  IADD3.X R91, R89, c[0x0][0x2fc], RZ, P2, !PT ;  /* 0x0000bf00595b7a10 */ /* 0x000fca00017fe4ff */
[----:B------:R1:W2:Y:S04]  /*70a0*/  @P4 LDG.E.LTC128B.128 R72, [R88.64] ;  /* 0x0000002e58484981 */ /* 0x0002a8000c1e1d20 */
[----:B------:R3:W5:Y:S04]  /*70b0*/  @P3 LDG.E.LTC128B.128 R68, [R90.64] ;  /* 0x0000002e5a443981 */ /* 0x000768000c1e1d20 */
[----:B------:R-:W-:Y:S01]  /*70c0*/  BAR.SYNC.DEFER_BLOCKING 0x0 ;  /* 0x0000000000007b1d */ /* 0x000fe20000010000 */
[----:B------:R-:W-:Y:S02]  /*70d0*/  ISETP.LT.AND P6, PT, R0, c[0x0][0x1c4], P0 ;  /* 0x0000710000007a0c */ /* 0x000fe400007c1270 */
[----:B------:R-:W-:-:S02]  /*70e0*/  ISETP.LT.AND P5, PT, R86, c[0x0][0x1c4], P0 ;  /* 0x0000710056007a0c */ /* 0x000fc400007a1270 */
[----:B------:R-:W-:-:S04]  /*70f0*/  IADD3 R86, P3, R84, c[0x0][0x2b8], RZ ;  /* 0x0000ae0054567a10 */ /* 0x000fc80007f7e0ff */
[----:B------:R-:W-:Y:S02]  /*7100*/  IADD3.X R87, R85, c[0x0][0x2bc], RZ, P3, !PT ;  /* 0x0000af0055577a10 */ /* 0x000fe40001ffe4ff */
[----:B-1----:R-:W-:-:S04]  /*7110*/  IADD3 R88, P2, R88, c[0x0][0x310], RZ ;  /* 0x0000c40058587a10 */ /* 0x002fc80007f5e0ff */
[----:B------:R-:W-:Y:S02]  /*7120*/  IADD3.X R89, R89, c[0x0][0x314], RZ, P2, !PT ;  /* 0x0000c50059597a10 */ /* 0x000fe400017fe4ff */
[----:B---3--:R-:W-:Y:S01]  /*7130*/  IADD3 R90, P3, R90, c[0x0][0x310], RZ ;  /* 0x0000c4005a5a7a10 */ /* 0x008fe20007f7e0ff */
[----:B------:R-:W-:Y:S04]  /*7140*/  STS [R136.X4], R64 ;  /* 0x0000004088007388 */ /* 0x000fe80000004800 */
[----:B------:R-:W-:Y:S04]  /*7150*/  STS [R136.X4+0x10], R62 ;  /* 0x0000103e88007388 */ /* 0x000fe80000004800 */
[----:B------:R-:W-:Y:S04]  /*7160*/  STS [R136.X4+0x20], R60 ;  /* 0x0000203c88007388 */ /* 0x000fe80000004800 */
[----:B------:R-:W-:Y:S04]  /*7170*/  STS [R136.X4+0x30], R58 ;  /* 0x0000303a88007388 */ /* 0x000fe80000004800 */
[----:B------:R-:W-:Y:S04]  /*7180*/  STS [R136.X4+0x40], R56 ;  /* 0x0000403888007388 */ /* 0x000fe80000004800 */
[----:B------:R2:W-:Y:S04]  /*7190*/  STS [R136.X4+0x50], R54 ;  /* 0x0000503688007388 */ /* 0x0005e80000004800 */
[----:B------:R-:W-:Y:S04]  /*71a0*/  STS [R136.X4+0x60], R52 ;  /* 0x0000603488007388 */ /* 0x000fe80000004800 */
[----:B------:R5:W-:Y:S04]  /*71b0*/  STS [R136.X4+0x70], R50 ;  /* 0x0000703288007388 */ /* 0x000be80000004800 */
[----:B------:R-:W-:Y:S06]  /*71c0*/  BAR.SYNC.DEFER_BLOCKING 0x0 ;  /* 0x0000000000007b1d */ /* 0x000fec0000010000 */
[----:B------:R-:W1:Y:S04]  /*71d0*/  LDS.128 R80, [R137] ;  /* 0x0000000089507984 */ /* 0x000e680000000c00 */
[----:B------:R-:W3:Y:S01]  /*71e0*/  LDS.128 R76, [R137+0x240] ;  /* 0x00024000894c7984 */ /* 0x000ee20000000c00 */
[----:B------:R-:W-:Y:S01]  /*71f0*/  IADD3.X R91, R91, c[0x0][0x314], RZ, P3, !PT ;  /* 0x0000c5005b5b7a10 */ /* 0x000fe20001ffe4ff */
[----:B--2---:R-:W-:-:S02]  /*7200*/  HMUL2 R54, R67.H0_H0, R75 ;  /* 0x0000004b43367232 */ /* 0x004fc40000000800 */
[C---:B------:R-:W-:Y:S02]  /*7210*/  HMUL2 R64, R67.reuse.H0_H0, R72 ;  /* 0x0000004843407232 */ /* 0x040fe40000000800 */
[C---:B-----5:R-:W-:Y:S02]  /*7220*/  HMUL2 R50, R67.reuse.H0_H0, R68 ;  /* 0x0000004443327232 */ /* 0x060fe40000000800 */
[C---:B-1----:R-:W-:Y:S01]  /*7230*/  HFMA2 R83, R66.reuse.H0_H0, R83, R54 ;  /* 0x0000005342537231 */ /* 0x042fe20000000836 */
[----:B------:R-:W-:Y:S01]  /*7240*/  IADD3 R54, R0, 0x8, RZ ;  /* 0x0000000800367810 */ /* 0x000fe20007ffe0ff */
[----:B---3--:R-:W-:Y:S02]  /*7250*/  HFMA2 R76, R66.H0_H0, R76, R50 ;  /* 0x0000004c424c7231 */ /* 0x008fe40000000832 */
[C---:B------:R-:W-:Y:S01]  /*7260*/  HMUL2 R50, R67.reuse.H0_H0, R70 ;  /* 0x0000004643327232 */ /* 0x040fe20000000800 */
[----:B------:R-:W-:Y:S01]  /*7270*/  ISETP.LT.AND P4, PT, R54, c[0x0][0x1c4], P1 ;  /* 0x0000710036007a0c */ /* 0x000fe20000f81270 */
[----:B------:R-:W-:-:S02]  /*7280*/  HMUL2 R52, R67.H0_H0, R69 ;  /* 0x0000004543347232 */ /* 0x000fc40000000800 */
[C---:B------:R-:W-:Y:S01]  /*7290*/  HFMA2 R78, R66.reuse.H0_H0, R78, R50 ;  /* 0x0000004e424e7231 */ /* 0x040fe20000000832 */
[----:B------:R-:W-:Y:S01]  /*72a0*/  IADD3 R50, R0, 0xa, RZ ;  /* 0x0000000a00327810 */ /* 0x000fe20007ffe0ff */
[C---:B------:R-:W-:Y:S02]  /*72b0*/  HMUL2 R60, R67.reuse.H0_H0, R73 ;  /* 0x00000049433c7232 */ /* 0x040fe40000000800 */
[C---:B------:R-:W-:Y:S01]  /*72c0*/  HMUL2 R58, R67.reuse.H0_H0, R74 ;  /* 0x0000004a433a7232 */ /* 0x040fe20000000800 */
[----:B------:R-:W-:Y:S01]  /*72d0*/  ISETP.LT.AND P2, PT, R50, c[0x0][0x1c4], P1 ;  /* 0x0000710032007a0c */ /* 0x000fe20000f41270 */
[C---:B------:R-:W-:Y:S02]  /*72e0*/  HFMA2 R77, R66.reuse.H0_H0, R77, R52 ;  /* 0x0000004d424d7231 */ /* 0x040fe40000000834 */
[----:B------:R-:W-:Y:S02]  /*72f0*/  HMUL2 R52, R67.H0_H0, R71 ;  /* 0x0000004743347232 */ /* 0x000fe40000000800 */
[----:B------:R-:W-:-:S02]  /*7300*/  HFMA2 R80, R66.H0_H0, R80, R64 ;  /* 0x0000005042507231 */ /* 0x000fc40000000840 */
[C---:B------:R-:W-:Y:S02]  /*7310*/  HFMA2 R81, R66.reuse.H0_H0, R81, R60 ;  /* 0x0000005142517231 */ /* 0x040fe4000000083c */
[C---:B------:R-:W-:Y:S02]  /*7320*/  HFMA2 R82, R66.reuse.H0_H0, R82, R58 ;  /* 0x0000005242527231 */ /* 0x040fe4000000083a */
[----:B------:R-:W-:-:S03]  /*7330*/  HFMA2 R79, R66.H0_H0, R79, R52 ;  /* 0x0000004f424f7231 */ /* 0x000fc60000000834 */
[----:B------:R-:W-:Y:S04]  /*7340*/  @P6 STG.E.128 [R84.64], R80 ;  /* 0x0000005054006986 */ /* 0x000fe8000c101d2e */
[----:B------:R-:W-:Y:S04]  /*7350*/  @P5 STG.E.128 [R86.64], R76 ;  /* 0x0000004c56005986 */ /* 0x000fe8000c101d2e */
[----:B------:R-:W2:Y:S04]  /*7360*/  @P4 LDG.E.LTC128B.128 R72, [R88.64] ;  /* 0x0000002e58484981 */ /* 0x000ea8000c1e1d20 */
[----:B------:R-:W3:Y:S04]  /*7370*/  @P2 LDG.E.LTC128B.128 R68, [R90.64] ;  /* 0x0000002e5a442981 */ /* 0x000ee8000c1e1d20 */
[----:B------:R-:W-:Y:S01]  /*7380*/  BAR.SYNC.DEFER_BLOCKING 0x0 ;  /* 0x0000000000007b1d */ /* 0x000fe20000010000 */
[----:B------:R-:W-:-:S02]  /*7390*/  ISETP.LT.AND P3, PT, R54, c[0x0][0x1c4], P0 ;  /* 0x0000710036007a0c */ /* 0x000fc40000761270 */
[----:B------:R-:W-:Y:S02]  /*73a0*/  ISETP.LT.AND P6, PT, R50, c[0x0][0x1c4], P0 ;  /* 0x0000710032007a0c */ /* 0x000fe400007c1270 */
[----:B------:R-:W-:Y:S01]  /*73b0*/  IADD3 R62, P2, R84, c[0x0][0x2d0], RZ ;  /* 0x0000b400543e7a10 */ /* 0x000fe20007f5e0ff */
[----:B------:R-:W-:Y:S04]  /*73c0*/  STS [R136.X4], R65 ;  /* 0x0000004188007388 */ /* 0x000fe80000004800 */
[----:B------:R1:W-:Y:S04]  /*73d0*/  STS [R136.X4+0x10], R63 ;  /* 0x0000103f88007388 */ /* 0x0003e80000004800 */
[----:B------:R-:W-:Y:S04]  /*73e0*/  STS [R136.X4+0x20], R61 ;  /* 0x0000203d88007388 */ /* 0x000fe80000004800 */
[----:B------:R-:W-:Y:S04]  /*73f0*/  STS [R136.X4+0x30], R59 ;  /* 0x0000303b88007388 */ /* 0x000fe80000004800 */
[----:B------:R-:W-:Y:S04]  /*7400*/  STS [R136.X4+0x40], R57 ;  /* 0x0000403988007388 */ /* 0x000fe80000004800 */
[----:B------:R5:W-:Y:S04]  /*7410*/  STS [R136.X4+0x50], R55 ;  /* 0x0000503788007388 */ /* 0x000be80000004800 */
[----:B------:R-:W-:Y:S04]  /*7420*/  STS [R136.X4+0x60], R53 ;  /* 0x0000603588007388 */ /* 0x000fe80000004800 */
[----:B------:R-:W-:Y:S01]  /*7430*/  STS [R136.X4+0x70], R51 ;  /* 0x0000703388007388 */ /* 0x000fe20000004800 */
[----:B-1----:R-:W-:-:S03]  /*7440*/  IADD3.X R63, R85, c[0x0][0x2d4], RZ, P2, !PT ;  /* 0x0000b500553f7a10 */ /* 0x002fc600017fe4ff */
[----:B------:R-:W-:Y:S01]  /*7450*/  BAR.SYNC.DEFER_BLOCKING 0x0 ;  /* 0x0000000000007b1d */ /* 0x000fe20000010000 */
[----:B------:R-:W-:-:S04]  /*7460*/  IADD3 R64, P2, R88, c[0x0][0x310], RZ ;  /* 0x0000c40058407a10 */ /* 0x000fc80007f5e0ff */
[----:B------:R-:W-:Y:S01]  /*7470*/  IADD3.X R65, R89, c[0x0][0x314], RZ, P2, !PT ;  /* 0x0000c50059417a10 */ /* 0x000fe200017fe4ff */
[----:B------:R-:W1:Y:S04]  /*7480*/  LDS.128 R80, [R137] ;  /* 0x0000000089507984 */ /* 0x000e680000000c00 */
[----:B------:R-:W4:Y:S01]  /*7490*/  LDS.128 R76, [R137+0x240] ;  /* 0x00024000894c7984 */ /* 0x000f220000000c00 */
[C---:B--2---:R-:W-:Y:S02]  /*74a0*/  HMUL2 R54, R67.reuse.H0_H0, R74 ;  /* 0x0000004a43367232 */ /* 0x044fe40000000800 */
[C---:B------:R-:W-:Y:S02]  /*74b0*/  HMUL2 R52, R67.reuse.H0_H0, R72 ;  /* 0x0000004843347232 */ /* 0x040fe40000000800 */
[----:B------:R-:W-:-:S02]  /*74c0*/  HMUL2 R50, R67.H0_H0, R73 ;  /* 0x0000004943327232 */ /* 0x000fc40000000800 */
[C---:B-----5:R-:W-:Y:S02]  /*74d0*/  HMUL2 R55, R67.reuse.H0_H0, R75 ;  /* 0x0000004b43377232 */ /* 0x060fe40000000800 */
[C---:B-1----:R-:W-:Y:S01]  /*74e0*/  HFMA2 R54, R66.reuse.H0_H0, R82, R54 ;  /* 0x0000005242367231 */ /* 0x042fe20000000836 */
[----:B------:R-:W-:Y:S01]  /*74f0*/  IADD3 R82, R0, 0x10, RZ ;  /* 0x0000001000527810 */ /* 0x000fe20007ffe0ff */
[----:B---3--:R-:W-:Y:S02]  /*7500*/  HMUL2 R51, R67.H0_H0, R69 ;  /* 0x0000004543337232 */ /* 0x008fe40000000800 */
[C---:B------:R-:W-:Y:S01]  /*7510*/  HFMA2 R52, R66.reuse.H0_H0, R80, R52 ;  /* 0x0000005042347231 */ /* 0x040fe20000000834 */
[----:B------:R-:W-:Y:S01]  /*7520*/  ISETP.LT.AND P5, PT, R82, c[0x0][0x1c4], P1 ;  /* 0x0000710052007a0c */ /* 0x000fe20000fa1270 */
[C---:B------:R-:W-:Y:S01]  /*7530*/  HFMA2 R53, R66.reuse.H0_H0, R81, R50 ;  /* 0x0000005142357231 */ /* 0x040fe20000000832 */
[----:B------:R-:W-:Y:S01]  /*7540*/  IADD3 R80, P2, R90, c[0x0][0x310], RZ ;  /* 0x0000c4005a507a10 */ /* 0x000fe20007f5e0ff */
[----:B------:R-:W-:-:S02]  /*7550*/  HFMA2 R55, R66.H0_H0, R83, R55 ;  /* 0x0000005342377231 */ /* 0x000fc40000000837 */
[C---:B------:R-:W-:Y:S01]  /*7560*/  HMUL2 R50, R67.reuse.H0_H0, R70 ;  /* 0x0000004643327232 */ /* 0x040fe20000000800 */
[----:B------:R-:W-:Y:S01]  /*7570*/  IADD3.X R81, R91, c[0x0][0x314], RZ, P2, !PT ;  /* 0x0000c5005b517a10 */ /* 0x000fe200017fe4ff */
[C---:B----4-:R-:W-:Y:S01]  /*7580*/  HFMA2 R77, R66.reuse.H0_H0, R77, R51 ;  /* 0x0000004d424d7231 */ /* 0x050fe20000000833 */
[----:B------:R-:W-:Y:S01]  /*7590*/  IADD3 R51, R0, 0x12, RZ ;  /* 0x0000001200337810 */ /* 0x000fe20007ffe0ff */
[----:B------:R-:W-:Y:S01]  /*75a0*/  @P3 STG.E.128 [R62.64], R52 ;  /* 0x000000343e003986 */ /* 0x000fe2000c101d2e */
[C---:B------:R-:W-:Y:S01]  /*75b0*/  HFMA2 R78, R66.reuse.H0_H0, R78, R50 ;  /* 0x0000004e424e7231 */ /* 0x040fe20000000832 */
[----:B------:R-:W-:Y:S01]  /*75c0*/  IADD3 R60, P3, R86, c[0x0][0x2d0], RZ ;  /* 0x0000b400563c7a10 */ /* 0x000fe20007f7e0ff */
[C---:B------:R-:W-:Y:S01]  /*75d0*/  HMUL2 R56, R67.reuse.H0_H0, R68 ;  /* 0x0000004443387232 */ /* 0x040fe20000000800 */
[----:B------:R-:W-:Y:S01]  /*75e0*/  ISETP.LT.AND P4, PT, R51, c[0x0][0x1c4], P1 ;  /* 0x0000710033007a0c */ /* 0x000fe20000f81270 */
[----:B------:R-:W-:Y:S01]  /*75f0*/  HMUL2 R50, R67.H0_H0, R71 ;  /* 0x0000004743327232 */ /* 0x000fe20000000800 */
[----:B------:R-:W-:Y:S01]  /*7600*/  IADD3.X R61, R87, c[0x0][0x2d4], RZ, P3, !PT ;  /* 0x0000b500573d7a10 */ /* 0x000fe20001ffe4ff */
[----:B------:R-:W-:-:S02]  /*7610*/  HFMA2 R76, R66.H0_H0, R76, R56 ;  /* 0x0000004c424c7231 */ /* 0x000fc40000000838 */
[----:B------:R-:W-:-:S05]  /*7620*/  HFMA2 R79, R66.H0_H0, R79, R50 ;  /* 0x0000004f424f7231 */ /* 0x000fca0000000832 */
[----:B------:R1:W-:Y:S04]  /*7630*/  @P6 STG.E.128 [R60.64], R76 ;  /* 0x0000004c3c006986 */ /* 0x0003e8000c101d2e */
[----:B------:R-:W2:Y:S04]  /*7640*/  @P5 LDG.E.LTC128B.128 R72, [R64.64] ;  /* 0x0000002e40485981 */ /* 0x000ea8000c1e1d20 */
[----:B------:R-:W3:Y:S04]  /*7650*/  @P4 LDG.E.LTC128B.128 R68, [R80.64] ;  /* 0x0000002e50444981 */ /* 0x000ee8000c1e1d20 */
[----:B------:R-:W-:Y:S01]  /*7660*/  BAR.SYNC.DEFER_BLOCKING 0x0 ;  /* 0x0000000000007b1d */ /* 0x000fe20000010000 */
[----:B------:R-:W-:-:S02]  /*7670*/  ISETP.LT.AND P6, PT, R82, c[0x0][0x1c4], P0 ;  /* 0x0000710052007a0c */ /* 0x000fc400007c1270 */
[----:B------:R-:W-:Y:S02]  /*7680*/  ISETP.LT.AND P5, PT, R51, c[0x0][0x1c4], P0 ;  /* 0x0000710033007a0c */ /* 0x000fe400007a1270 */
[----:B-1----:R-:W-:Y:S01]  /*7690*/  IADD3 R60, P3, R60, c[0x0][0x2d0], RZ ;  /* 0x0000b4003c3c7a10 */ /* 0x002fe20007f7e0ff */
[----:B------:R2:W-:Y:S03]  /*76a0*/  STS [R136.X4], R34 ;  /* 0x0000002288007388 */ /* 0x0005e60000004800 */
[----:B------:R-:W-:Y:S01]  /*76b0*/  IADD3.X R61, R61, c[0x0][0x2d4], RZ, P3, !PT ;  /* 0x0000b5003d3d7a10 */ /* 0x000fe20001ffe4ff */
[----:B------:R-:W-:Y:S04]  /*76c0*/  STS [R136.X4+0x10], R36 ;  /* 0x0000102488007388 */ /* 0x000fe80000004800 */
[----:B------:R1:W-:Y:S04]  /*76d0*/  STS [R136.X4+0x20], R38 ;  /* 0x0000202688007388 */ /* 0x0003e80000004800 */
[----:B------:R-:W-:Y:S04]  /*76e0*/  STS [R136.X4+0x30], R40 ;  /* 0x0000302888007388 */ /* 0x000fe80000004800 */
[----:B------:R-:W-:Y:S04]  /*76f0*/  STS [R136.X4+0x40], R42 ;  /* 0x0000402a88007388 */ /* 0x000fe80000004800 */
[----:B------:R-:W-:Y:S04]  /*7700*/  STS [R136.X4+0x50], R44 ;  /* 0x0000502c88007388 */ /* 0x000fe80000004800 */
[----:B------:R-:W-:Y:S04]  /*7710*/  STS [R136.X4+0x60], R46 ;  /* 0x0000602e88007388 */ /* 0x000fe80000004800 */
[----:B------:R-:W-:Y:S04]  /*7720*/  STS [R136.X4+0x70], R48 ;  /* 0x0000703088007388 */ /* 0x000fe80000004800 */
[----:B------:R-:W-:Y:S06]  /*7730*/  BAR.SYNC.DEFER_BLOCKING 0x0 ;  /* 0x0000000000007b1d */ /* 0x000fec0000010000 */
[----:B------:R-:W4:Y:S04]  /*7740*/  LDS.128 R56, [R137] ;  /* 0x0000000089387984 */ /* 0x000f280000000c00 */
[----:B------:R-:W5:Y:S01]  /*7750*/  LDS.128 R52, [R137+0x240] ;  /* 0x0002400089347984 */ /* 0x000f620000000c00 */
[----:B--2---:R-:W-:-:S02]  /*7760*/  HMUL2 R34, R67.H0_H0, R75 ;  /* 0x0000004b43227232 */ /* 0x004fc40000000800 */
[C---:B-1----:R-:W-:Y:S02]  /*7770*/  HMUL2 R38, R67.reuse.H0_H0, R73 ;  /* 0x0000004943267232 */ /* 0x042fe40000000800 */
[C---:B----4-:R-:W-:Y:S02]  /*7780*/  HFMA2 R59, R66.reuse.H0_H0, R59, R34 ;  /* 0x0000003b423b7231 */ /* 0x050fe40000000822 */
[C---:B---3--:R-:W-:Y:S02]  /*7790*/  HMUL2 R34, R67.reuse.H0_H0, R69 ;  /* 0x0000004543227232 */ /* 0x048fe40000000800 */
[C---:B------:R-:W-:Y:S02]  /*77a0*/  HMUL2 R50, R67.reuse.H0_H0, R72 ;  /* 0x0000004843327232 */ /* 0x040fe40000000800 */
[----:B------:R-:W-:Y:S02]  /*77b0*/  HMUL2 R36, R67.H0_H0, R74 ;  /* 0x0000004a43247232 */ /* 0x000fe40000000800 */
[----:B-----5:R-:W-:-:S02]  /*77c0*/  HFMA2 R53, R66.H0_H0, R53, R34 ;  /* 0x0000003542357231 */ /* 0x020fc40000000822 */
[C---:B------:R-:W-:Y:S01]  /*77d0*/  HFMA2 R57, R66.reuse.H0_H0, R57, R38 ;  /* 0x0000003942397231 */ /* 0x040fe20000000826 */
[----:B------:R-:W-:Y:S01]  /*77e0*/  IADD3 R38, R0, 0x18, RZ ;  /* 0x0000001800267810 */ /* 0x000fe20007ffe0ff */
[C---:B------:R-:W-:Y:S02]  /*77f0*/  HMUL2 R34, R67.reuse.H0_H0, R71 ;  /* 0x0000004743227232 */ /* 0x040fe40000000800 */
[C---:B------:R-:W-:Y:S01]  /*7800*/  HFMA2 R56, R66.reuse.H0_H0, R56, R50 ;  /* 0x0000003842387231 */ /* 0x040fe20000000832 */
[----:B------:R-:W-:Y:S01]  /*7810*/  IADD3 R50, P2, R62, c[0x0][0x2d0], RZ ;  /* 0x0000b4003e327a10 */ /* 0x000fe20007f5e0ff */
[C---:B------:R-:W-:Y:S01]  /*7820*/  HFMA2 R58, R66.reuse.H0_H0, R58, R36 ;  /* 0x0000003a423a7231 */ /* 0x040fe20000000824 */
[----:B------:R-:W-:Y:S01]  /*7830*/  ISETP.LT.AND P4, PT, R38, c[0x0][0x1c4], P1 ;  /* 0x0000710026007a0c */ /* 0x000fe20000f81270 */
[C---:B------:R-:W-:Y:S01]  /*7840*/  HMUL2 R36, R67.reuse.H0_H0, R68 ;  /* 0x0000004443247232 */ /* 0x040fe20000000800 */
[----:B------:R-:W-:Y:S01]  /*7850*/  IADD3.X R51, R63, c[0x0][0x2d4], RZ, P2, !PT ;  /* 0x0000b5003f337a10 */ /* 0x000fe200017fe4ff */
[C---:B------:R-:W-:Y:S01]  /*7860*/  HFMA2 R55, R66.reuse.H0_H0, R55, R34 ;  /* 0x0000003742377231 */ /* 0x040fe20000000822 */
[----:B------:R-:W-:Y:S01]  /*7870*/  IADD3 R34, R0, 0x1a, RZ ;  /* 0x0000001a00227810 */ /* 0x000fe20007ffe0ff */
[C---:B------:R-:W-:Y:S01]  /*7880*/  HFMA2 R52, R66.reuse.H0_H0, R52, R36 ;  /* 0x0000003442347231 */ /* 0x040fe20000000824 */
[----:B------:R-:W-:Y:S01]  /*7890*/  IADD3 R62, P2, R64, c[0x0][0x310], RZ ;  /* 0x0000c400403e7a10 */ /* 0x000fe20007f5e0ff */
[----:B------:R-:W-:Y:S01]  /*78a0*/  HMUL2 R36, R67.H0_H0, R70 ;  /* 0x0000004643247232 */ /* 0x000fe20000000800 */
[----:B------:R-:W-:Y:S01]  /*78b0*/  ISETP.LT.AND P3, PT, R34, c[0x0][0x1c4], P1 ;  /* 0x0000710022007a0c */ /* 0x000fe20000f61270 */
[----:B------:R1:W-:Y:S01]  /*78c0*/  @P6 STG.E.128 [R50.64], R56 ;  /* 0x0000003832006986 */ /* 0x0003e2000c101d2e */
[----:B------:R-:W-:Y:S01]  /*78d0*/  IADD3.X R63, R65, c[0x0][0x314], RZ, P2, !PT ;  /* 0x0000c500413f7a10 */ /* 0x000fe200017fe4ff */
[----:B------:R-:W-:Y:S01]  /*78e0*/  HFMA2 R54, R66.H0_H0, R54, R36 ;  /* 0x0000003642367231 */ /* 0x000fe20000000824 */
[----:B------:R-:W-:-:S04]  /*78f0*/  IADD3 R64, P2, R80, c[0x0][0x310], RZ ;  /* 0x0000c40050407a10 */ /* 0x000fc80007f5e0ff */
[----:B------:R-:W-:Y:S01]  /*7900*/  @P5 STG.E.128 [R60.64], R52 ;  /* 0x000000343c005986 */ /* 0x000fe2000c101d2e */
[----:B------:R-:W-:-:S03]  /*7910*/  IADD3.X R65, R81, c[0x0][0x314], RZ, P2, !PT ;  /* 0x0000c50051417a10 */ /* 0x000fc600017fe4ff */
[----:B------:R-:W2:Y:S04]  /*7920*/  @P4 LDG.E.LTC128B.128 R72, [R62.64] ;  /* 0x0000002e3e484981 */ /* 0x000ea8000c1e1d20 */
[----:B------:R-:W3:Y:S04]  /*7930*/  @P3 LDG.E.LTC128B.128 R68, [R64.64] ;  /* 0x0000002e40443981 */ /* 0x000ee8000c1e1d20 */
[----:B------:R-:W-:Y:S01]  /*7940*/  BAR.SYNC.DEFER_BLOCKING 0x0 ;  /* 0x0000000000007b1d */ /* 0x000fe20000010000 */
[----:B------:R-:W-:Y:S02]  /*7950*/  ISETP.LT.AND P2, PT, R38, c[0x0][0x1c4], P0 ;  /* 0x0000710026007a0c */ /* 0x000fe40000741270 */
[----:B------:R-:W-:-:S02]  /*7960*/  IADD3 R48, R0, 0x20, RZ ;  /* 0x0000002000307810 */ /* 0x000fc40007ffe0ff */
[----:B------:R-:W-:Y:S02]  /*7970*/  ISETP.LT.AND P6, PT, R34, c[0x0][0x1c4], P0 ;  /* 0x0000710022007a0c */ /* 0x000fe400007c1270 */
[----:B------:R-:W-:Y:S02]  /*7980*/  ISETP.LT.AND P5, PT, R48, c[0x0][0x1c4], P1 ;  /* 0x0000710030007a0c */ /* 0x000fe40000fa1270 */
[----:B-1----:R-:W-:-:S04]  /*7990*/  IADD3 R50, P3, R50, c[0x0][0x2d0], RZ ;  /* 0x0000b40032327a10 */ /* 0x002fc80007f7e0ff */
[----:B------:R-:W-:Y:S02]  /*79a0*/  IADD3.X R51, R51, c[0x0][0x2d4], RZ, P3, !PT ;  /* 0x0000b50033337a10 */ /* 0x000fe40001ffe4ff */
[----:B------:R-:W-:Y:S01]  /*79b0*/  IADD3 R44, P3, R60, c[0x0][0x2d0], RZ ;  /* 0x0000b4003c2c7a10 */ /* 0x000fe20007f7e0ff */
        /* <DEDUP_REMOVED lines=8> */
[----:B------:R-:W-:Y:S01]  /*7a40*/  BAR.SYNC.DEFER_BLOCKING 0x0 ;  /* 0x0000000000007b1d */ /* 0x000fe20000010000 */
[----:B-1----:R-:W-:-:S02]  /*7a50*/  IADD3.X R45, R61, c[0x0][0x2d4], RZ, P3, !PT ;  /* 0x0000b5003d2d7a10 */ /* 0x002fc40001ffe4ff */
[----:B----4-:R-:W-:-:S03]  /*7a60*/  IADD3 R49, R0, 0x22, RZ ;  /* 0x0000002200317810 */ /* 0x010fc60007ffe0ff */
[----:B------:R-:W1:Y:S01]  /*7a70*/  LDS.128 R56, [R137] ;  /* 0x0000000089387984 */ /* 0x000e620000000c00 */
[----:B------:R-:W-:-:S03]  /*7a80*/  ISETP.LT.AND P4, PT, R49, c[0x0][0x1c4], P1 ;  /* 0x0000710031007a0c */ /* 0x000fc60000f81270 */
[----:B------:R-:W4:Y:S01]  /*7a90*/  LDS.128 R52, [R137+0x240] ;  /* 0x0002400089347984 */ /* 0x000f220000000c00 */
[C---:B--2---:R-:W-:Y:S02]  /*7aa0*/  HMUL2 R36, R67.reuse.H0_H0, R72 ;  /* 0x0000004843247232 */ /* 0x044fe40000000800 */
[C---:B------:R-:W-:Y:S02]  /*7ab0*/  HMUL2 R37, R67.reuse.H0_H0, R73 ;  /* 0x0000004943257232 */ /* 0x040fe40000000800 */
[C---:B------:R-:W-:Y:S02]  /*7ac0*/  HMUL2 R38, R67.reuse.H0_H0, R74 ;  /* 0x0000004a43267232 */ /* 0x040fe40000000800 */
[----:B------:R-:W-:Y:S02]  /*7ad0*/  HMUL2 R39, R67.H0_H0, R75 ;  /* 0x0000004b43277232 */ /* 0x000fe40000000800 */
[C---:B-1----:R-:W-:Y:S02]  /*7ae0*/  HFMA2 R36, R66.reuse.H0_H0, R56, R36 ;  /* 0x0000003842247231 */ /* 0x042fe40000000824 */
[----:B------:R-:W-:-:S02]  /*7af0*/  HFMA2 R37, R66.H0_H0, R57, R37 ;  /* 0x0000003942257231 */ /* 0x000fc40000000825 */
[C---:B------:R-:W-:Y:S02]  /*7b00*/  HFMA2 R38, R66.reuse.H0_H0, R58, R38 ;  /* 0x0000003a42267231 */ /* 0x040fe40000000826 */
[C---:B------:R-:W-:Y:S02]  /*7b10*/  HFMA2 R39, R66.reuse.H0_H0, R59, R39 ;  /* 0x0000003b42277231 */ /* 0x040fe40000000827 */
[C---:B---3--:R-:W-:Y:S02]  /*7b20*/  HMUL2 R34, R67.reuse.H0_H0, R69 ;  /* 0x0000004543227232 */ /* 0x048fe40000000800 */
[C---:B------:R-:W-:Y:S01]  /*7b30*/  HMUL2 R35, R67.reuse.H0_H0, R68 ;  /* 0x0000004443237232 */ /* 0x040fe20000000800 */
[----:B------:R-:W-:Y:S01]  /*7b40*/  @P2 STG.E.128 [R50.64], R36 ;  /* 0x0000002432002986 */ /* 0x000fe2000c101d2e */
[----:B----4-:R-:W-:Y:S01]  /*7b50*/  HFMA2 R53, R66.H0_H0, R53, R34 ;  /* 0x0000003542357231 */ /* 0x010fe20000000822 */
[----:B------:R-:W-:Y:S01]  /*7b60*/  IADD3 R46, P2, R62, c[0x0][0x310], RZ ;  /* 0x0000c4003e2e7a10 */ /* 0x000fe20007f5e0ff */
[----:B------:R-:W-:-:S02]  /*7b70*/  HMUL2 R40, R67.H0_H0, R70 ;  /* 0x0000004643287232 */ /* 0x000fc40000000800 */
[----:B------:R-:W-:Y:S01]  /*7b80*/  HMUL2 R34, R67.H0_H0, R71 ;  /* 0x0000004743227232 */ /* 0x000fe20000000800 */
[----:B------:R-:W-:Y:S01]  /*7b90*/  IADD3.X R47, R63, c[0x0][0x314], RZ, P2, !PT ;  /* 0x0000c5003f2f7a10 */ /* 0x000fe200017fe4ff */
[C---:B------:R-:W-:Y:S02]  /*7ba0*/  HFMA2 R52, R66.reuse.H0_H0, R52, R35 ;  /* 0x0000003442347231 */ /* 0x040fe40000000823 */
[C---:B------:R-:W-:Y:S02]  /*7bb0*/  HFMA2 R54, R66.reuse.H0_H0, R54, R40 ;  /* 0x0000003642367231 */ /* 0x040fe40000000828 */
[----:B------:R-:W-:Y:S01]  /*7bc0*/  HFMA2 R55, R66.H0_H0, R55, R34 ;  /* 0x0000003742377231 */ /* 0x000fe20000000822 */
[----:B------:R-:W-:-:S04]  /*7bd0*/  IADD3 R34, P2, R64, c[0x0][0x310], RZ ;  /* 0x0000c40040227a10 */ /* 0x000fc80007f5e0ff */
[----:B------:R1:W-:Y:S01]  /*7be0*/  @P6 STG.E.128 [R44.64], R52 ;  /* 0x000000342c006986 */ /* 0x0003e2000c101d2e */
[----:B------:R-:W-:-:S03]  /*7bf0*/  IADD3.X R35, R65, c[0x0][0x314], RZ, P2, !PT ;  /* 0x0000c50041237a10 */ /* 0x000fc600017fe4ff */
[----:B------:R2:W3:Y:S04]  /*7c00*/  @P5 LDG.E.LTC128B.128 R72, [R46.64] ;  /* 0x0000002e2e485981 */ /* 0x0004e8000c1e1d20 */
[----:B------:R4:W5:Y:S04]  /*7c10*/  @P4 LDG.E.LTC128B.128 R68, [R34.64] ;  /* 0x0000002e22444981 */ /* 0x000968000c1e1d20 */
[----:B------:R-:W-:Y:S01]  /*7c20*/  BAR.SYNC.DEFER_BLOCKING 0x0 ;  /* 0x0000000000007b1d */ /* 0x000fe20000010000 */
[----:B------:R-:W-:Y:S02]  /*7c30*/  ISETP.LT.AND P6, PT, R48, c[0x0][0x1c4], P0 ;  /* 0x0000710030007a0c */ /* 0x000fe400007c1270 */
[----:B------:R-:W-:-:S02]  /*7c40*/  ISETP.LT.AND P5, PT, R49, c[0x0][0x1c4], P0 ;  /* 0x0000710031007a0c */ /* 0x000fc400007a1270 */
[----:B------:R-:W-:-:S04]  /*7c50*/  IADD3 R48, P2, R50, c[0x0][0x2d0], RZ ;  /* 0x0000b40032307a10 */ /* 0x000fc80007f5e0ff */
[----:B------:R-:W-:Y:S02]  /*7c60*/  IADD3.X R49, R51, c[0x0][0x2d4], RZ, P2, !PT ;  /* 0x0000b50033317a10 */ /* 0x000fe400017fe4ff */
[----:B--2---:R-:W-:Y:S02]  /*7c70*/  IADD3 R46, P2, R46, c[0x0][0x310], RZ ;  /* 0x0000c4002e2e7a10 */ /* 0x004fe40007f5e0ff */
[----:B-1----:R-:W-:Y:S02]  /*7c80*/  IADD3 R44, P3, R44, c[0x0][0x2d0], RZ ;  /* 0x0000b4002c2c7a10 */ /* 0x002fe40007f7e0ff */
[----:B------:R-:W-:Y:S01]  /*7c90*/  IADD3.X R47, R47, c[0x0][0x314], RZ, P2, !PT ;  /* 0x0000c5002f2f7a10 */ /* 0x000fe200017fe4ff */
[----:B------:R-:W-:Y:S01]  /*7ca0*/  STS [R136.X4], R32 ;  /* 0x0000002088007388 */ /* 0x000fe20000004800 */
[----:B------:R-:W-:-:S03]  /*7cb0*/  IADD3.X R45, R45, c[0x0][0x2d4], RZ, P3, !PT ;  /* 0x0000b5002d2d7a10 */ /* 0x000fc60001ffe4ff */
[----:B------:R-:W-:Y:S04]  /*7cc0*/  STS [R136.X4+0x10], R30 ;  /* 0x0000101e88007388 */ /* 0x000fe80000004800 */
[----:B------:R-:W-:Y:S04]  /*7cd0*/  STS [R136.X4+0x20], R28 ;  /* 0x0000201c88007388 */ /* 0x000fe80000004800 */
[----:B------:R-:W-:Y:S04]  /*7ce0*/  STS [R136.X4+0x30], R26 ;  /* 0x0000301a88007388 */ /* 0x000fe80000004800 */
[----:B------:R-:W-:Y:S04]  /*7cf0*/  STS [R136.X4+0x40], R24 ;  /* 0x0000401888007388 */ /* 0x000fe80000004800 */
[----:B------:R3:W-:Y:S04]  /*7d00*/  STS [R136.X4+0x50], R22 ;  /* 0x0000501688007388 */ /* 0x0007e80000004800 */
[----:B------:R-:W-:Y:S04]  /*7d10*/  STS [R136.X4+0x60], R20 ;  /* 0x0000601488007388 */ /* 0x000fe80000004800 */
[----:B------:R-:W-:Y:S04]  /*7d20*/  STS [R136.X4+0x70], R18 ;  /* 0x0000701288007388 */ /* 0x000fe80000004800 */
[----:B------:R-:W-:Y:S06]  /*7d30*/  BAR.SYNC.DEFER_BLOCKING 0x0 ;  /* 0x0000000000007b1d */ /* 0x000fec0000010000 */
[----:B------:R-:W1:Y:S04]  /*7d40*/  LDS.128 R40, [R137] ;  /* 0x0000000089287984 */ /* 0x000e680000000c00 */
[----:B------:R-:W2:Y:S01]  /*7d50*/  LDS.128 R36, [R137+0x240] ;  /* 0x0002400089247984 */ /* 0x000ea20000000c00 */
[----:B----4-:R-:W-:-:S04]  /*7d60*/  IADD3 R34, P2, R34, c[0x0][0x310], RZ ;  /* 0x0000c40022227a10 */ /* 0x010fc80007f5e0ff */
[----:B------:R-:W-:Y:S01]  /*7d70*/  IADD3.X R35, R35, c[0x0][0x314], RZ, P2, !PT ;  /* 0x0000c50023237a10 */ /* 0x000fe200017fe4ff */
[C---:B---3--:R-:W-:Y:S02]  /*7d80*/  HMUL2 R22, R67.reuse.H0_H0, R75 ;  /* 0x0000004b43167232 */ /* 0x048fe40000000800 */
[C---:B------:R-:W-:Y:S02]  /*7d90*/  HMUL2 R24, R67.reuse.H0_H0, R74 ;  /* 0x0000004a43187232 */ /* 0x040fe40000000800 */
[C---:B-1----:R-:W-:Y:S01]  /*7da0*/  HFMA2 R43, R66.reuse.H0_H0, R43, R22 ;  /* 0x0000002b422b7231 */ /* 0x042fe20000000816 */
[----:B------:R-:W-:Y:S01]  /*7db0*/  IADD3 R22, R0, 0x28, RZ ;  /* 0x0000002800167810 */ /* 0x000fe20007ffe0ff */
[C---:B-----5:R-:W-:Y:S02]  /*7dc0*/  HMUL2 R20, R67.reuse.H0_H0, R68 ;  /* 0x0000004443147232 */ /* 0x060fe40000000800 */
[C---:B------:R-:W-:Y:S01]  /*7dd0*/  HMUL2 R18, R67.reuse.H0_H0, R69 ;  /* 0x0000004543127232 */ /* 0x040fe20000000800 */
[----:B------:R-:W-:Y:S01]  /*7de0*/  ISETP.LT.AND P4, PT, R22, c[0x0][0x1c4], P1 ;  /* 0x0000710016007a0c */ /* 0x000fe20000f81270 */
[----:B------:R-:W-:Y:S01]  /*7df0*/  HFMA2 R42, R66.H0_H0, R42, R24 ;  /* 0x0000002a422a7231 */ /* 0x000fe20000000818 */
[----:B------:R-:W-:Y:S01]  /*7e00*/  IADD3 R24, R0, 0x2a, RZ ;  /* 0x0000002a00187810 */ /* 0x000fe20007ffe0ff */
[----:B------:R-:W-:-:S02]  /*7e10*/  HMUL2 R28, R67.H0_H0, R72 ;  /* 0x00000048431c7232 */ /* 0x000fc40000000800 */
[C---:B------:R-:W-:Y:S02]  /*7e20*/  HMUL2 R26, R67.reuse.H0_H0, R73 ;  /* 0x00000049431a7232 */ /* 0x040fe40000000800 */
[C---:B--2---:R-:W-:Y:S02]  /*7e30*/  HFMA2 R36, R66.reuse.H0_H0, R36, R20 ;  /* 0x0000002442247231 */ /* 0x044fe40000000814 */
[C---:B------:R-:W-:Y:S02]  /*7e40*/  HFMA2 R37, R66.reuse.H0_H0, R37, R18 ;  /* 0x0000002542257231 */ /* 0x040fe40000000812 */
[C---:B------:R-:W-:Y:S02]  /*7e50*/  HMUL2 R20, R67.reuse.H0_H0, R70 ;  /* 0x0000004643147232 */ /* 0x040fe40000000800 */
[----:B------:R-:W-:Y:S01]  /*7e60*/  HMUL2 R18, R67.H0_H0, R71 ;  /* 0x0000004743127232 */ /* 0x000fe20000000800 */
[----:B------:R-:W-:Y:S01]  /*7e70*/  ISETP.LT.AND P3, PT, R24, c[0x0][0x1c4], P1 ;  /* 0x0000710018007a0c */ /* 0x000fe20000f61270 */
[----:B------:R-:W-:-:S02]  /*7e80*/  HFMA2 R40, R66.H0_H0, R40, R28 ;  /* 0x0000002842287231 */ /* 0x000fc4000000081c */
[C---:B------:R-:W-:Y:S02]  /*7e90*/  HFMA2 R41, R66.reuse.H0_H0, R41, R26 ;  /* 0x0000002942297231 */ /* 0x040fe4000000081a */
[C---:B------:R-:W-:Y:S02]  /*7ea0*/  HFMA2 R38, R66.reuse.H0_H0, R38, R20 ;  /* 0x0000002642267231 */ /* 0x040fe40000000814 */
[----:B------:R-:W-:Y:S01]  /*7eb0*/  HFMA2 R39, R66.H0_H0, R39, R18 ;  /* 0x0000002742277231 */ /* 0x000fe20000000812 */
[----:B------:R-:W-:Y:S04]  /*7ec0*/  @P6 STG.E.128 [R48.64], R40 ;  /* 0x0000002830006986 */ /* 0x000fe8000c101d2e */
[----:B------:R-:W-:Y:S04]  /*7ed0*/  @P5 STG.E.128 [R44.64], R36 ;  /* 0x000000242c005986 */ /* 0x000fe8000c101d2e */
[----:B------:R-:W2:Y:S04]  /*7ee0*/  @P4 LDG.E.LTC128B.128 R72, [R46.64] ;  /* 0x0000002e2e484981 */ /* 0x000ea8000c1e1d20 */
[----:B------:R-:W3:Y:S04]  /*7ef0*/  @P3 LDG.E.LTC128B.128 R68, [R34.64] ;  /* 0x0000002e22443981 */ /* 0x000ee8000c1e1d20 */
[----:B------:R-:W-:Y:S01]  /*7f00*/  BAR.SYNC.DEFER_BLOCKING 0x0 ;  /* 0x0000000000007b1d */ /* 0x000fe20000010000 */
[----:B------:R-:W-:-:S02]  /*7f10*/  ISETP.LT.AND P2, PT, R22, c[0x0][0x1c4], P0 ;  /* 0x0000710016007a0c */ /* 0x000fc40000741270 */
[----:B------:R-:W-:Y:S02]  /*7f20*/  IADD3 R28, P3, R48, c[0x0][0x2d0], RZ ;  /* 0x0000b400301c7a10 */ /* 0x000fe40007f7e0ff */
[----:B------:R-:W-:Y:S02]  /*7f30*/  IADD3 R32, R0, 0x30, RZ ;  /* 0x0000003000207810 */ /* 0x000fe40007ffe0ff */
[----:B------:R-:W-:Y:S02]  /*7f40*/  ISETP.LT.AND P6, PT, R24, c[0x0][0x1c4], P0 ;  /* 0x0000710018007a0c */ /* 0x000fe400007c1270 */
[----:B------:R-:W-:Y:S01]  /*7f50*/  ISETP.LT.AND P5, PT, R32, c[0x0][0x1c4], P1 ;  /* 0x0000710020007a0c */ /* 0x000fe20000fa1270 */
[----:B------:R-:W-:Y:S04]  /*7f60*/  STS [R136.X4], R33 ;  /* 0x0000002188007388 */ /* 0x000fe80000004800 */
[----:B------:R-:W-:Y:S04]  /*7f70*/  STS [R136.X4+0x10], R31 ;  /* 0x0000101f88007388 */ /* 0x000fe80000004800 */
[----:B------:R1:W-:Y:S04]  /*7f80*/  STS [R136.X4+0x20], R29 ;  /* 0x0000201d88007388 */ /* 0x0003e80000004800 */
[----:B------:R-:W-:Y:S04]  /*7f90*/  STS [R136.X4+0x30], R27 ;  /* 0x0000301b88007388 */ /* 0x000fe80000004800 */
[----:B------:R-:W-:Y:S04]  /*7fa0*/  STS [R136.X4+0x40], R25 ;  /* 0x0000401988007388 */ /* 0x000fe80000004800 */
[----:B------:R-:W-:Y:S04]  /*7fb0*/  STS [R136.X4+0x50], R23 ;  /* 0x0000501788007388 */ /* 0x000fe80000004800 */
[----:B------:R-:W-:Y:S04]  /*7fc0*/  STS [R136.X4+0x60], R21 ;  /* 0x0000601588007388 */ /* 0x000fe80000004800 */
[----:B------:R-:W-:Y:S04]  /*7fd0*/  STS [R136.X4+0x70], R19 ;  /* 0x0000701388007388 */ /* 0x000fe80000004800 */
[----:B------:R-:W-:Y:S01]  /*7fe0*/  BAR.SYNC.DEFER_BLOCKING 0x0 ;  /* 0x0000000000007b1d */ /* 0x000fe20000010000 */
[----:B-1----:R-:W-:-:S05]  /*7ff0*/  IADD3.X R29, R49, c[0x0][0x2d4], RZ, P3, !PT ;  /* 0x0000b500311d7a10 */ /* 0x002fca0001ffe4ff */
[----:B------:R-:W1:Y:S04]  /*8000*/  LDS.128 R40, [R137] ;  /* 0x0000000089287984 */ /* 0x000e680000000c00 */
[----:B------:R-:W4:Y:S01]  /*8010*/  LDS.128 R36, [R137+0x240] ;  /* 0x0002400089247984 */ /* 0x000f220000000c00 */
[C---:B--2---:R-:W-:Y:S02]  /*8020*/  HMUL2 R18, R67.reuse.H0_H0, R73 ;  /* 0x0000004943127232 */ /* 0x044fe40000000800 */
[C---:B------:R-:W-:Y:S02]  /*8030*/  HMUL2 R33, R67.reuse.H0_H0, R75 ;  /* 0x0000004b43217232 */ /* 0x040fe40000000800 */
[C---:B------:R-:W-:Y:S02]  /*8040*/  HMUL2 R20, R67.reuse.H0_H0, R72 ;  /* 0x0000004843147232 */ /* 0x040fe40000000800 */
[----:B------:R-:W-:-:S02]  /*8050*/  HMUL2 R22, R67.H0_H0, R74 ;  /* 0x0000004a43167232 */ /* 0x000fc40000000800 */
[C---:B-1----:R-:W-:Y:S02]  /*8060*/  HFMA2 R21, R66.reuse.H0_H0, R41, R18 ;  /* 0x0000002942157231 */ /* 0x042fe40000000812 */
[C---:B------:R-:W-:Y:S02]  /*8070*/  HFMA2 R23, R66.reuse.H0_H0, R43, R33 ;  /* 0x0000002b42177231 */ /* 0x040fe40000000821 */
[C---:B------:R-:W-:Y:S01]  /*8080*/  HFMA2 R20, R66.reuse.H0_H0, R40, R20 ;  /* 0x0000002842147231 */ /* 0x040fe20000000814 */
[----:B------:R-:W-:Y:S01]  /*8090*/  IADD3 R40, R0, 0x32, RZ ;  /* 0x0000003200287810 */ /* 0x000fe20007ffe0ff */
[C---:B------:R-:W-:Y:S02]  /*80a0*/  HFMA2 R22, R66.reuse.H0_H0, R42, R22 ;  /* 0x0000002a42167231 */ /* 0x040fe40000000816 */
[C---:B---3--:R-:W-:Y:S01]  /*80b0*/  HMUL2 R18, R67.reuse.H0_H0, R68 ;  /* 0x0000004443127232 */ /* 0x048fe20000000800 */
[----:B------:R-:W-:Y:S01]  /*80c0*/  ISETP.LT.AND P4, PT, R40, c[0x0][0x1c4], P1 ;  /* 0x0000710028007a0c */ /* 0x000fe20000f81270 */
[C---:B------:R-:W-:Y:S01]  /*80d0*/  HMUL2 R33, R67.reuse.H0_H0, R69 ;  /* 0x0000004543217232 */ /* 0x040fe20000000800 */
[----:B------:R1:W-:Y:S01]  /*80e0*/  @P2 STG.E.128 [R28.64], R20 ;  /* 0x000000141c002986 */ /* 0x0003e2000c101d2e */
[C---:B------:R-:W-:Y:S01]  /*80f0*/  HMUL2 R19, R67.reuse.H0_H0, R70 ;  /* 0x0000004643137232 */ /* 0x040fe20000000800 */
[----:B------:R-:W-:Y:S01]  /*8100*/  IADD3 R30, P2, R46, c[0x0][0x310], RZ ;  /* 0x0000c4002e1e7a10 */ /* 0x000fe20007f5e0ff */
[C---:B----4-:R-:W-:Y:S01]  /*8110*/  HFMA2 R36, R66.reuse.H0_H0, R36, R18 ;  /* 0x0000002442247231 */ /* 0x050fe20000000812 */
[----:B------:R-:W-:Y:S01]  /*8120*/  IADD3 R18, P3, R44, c[0x0][0x2d0], RZ ;  /* 0x0000b4002c127a10 */ /* 0x000fe20007f7e0ff */
[C---:B------:R-:W-:Y:S01]  /*8130*/  HFMA2 R37, R66.reuse.H0_H0, R37, R33 ;  /* 0x0000002542257231 */ /* 0x040fe20000000821 */
[----:B------:R-:W-:Y:S01]  /*8140*/  IADD3.X R31, R47, c[0x0][0x314], RZ, P2, !PT ;  /* 0x0000c5002f1f7a10 */ /* 0x000fe200017fe4ff */
[----:B------:R-:W-:Y:S01]  /*8150*/  HMUL2 R33, R67.H0_H0, R71 ;  /* 0x0000004743217232 */ /* 0x000fe20000000800 */
[----:B------:R-:W-:Y:S01]  /*8160*/  IADD3 R34, P2, R34, c[0x0][0x310], RZ ;  /* 0x0000c40022227a10 */ /* 0x000fe20007f5e0ff */
[C---:B------:R-:W-:Y:S01]  /*8170*/  HFMA2 R38, R66.reuse.H0_H0, R38, R19 ;  /* 0x0000002642267231 */ /* 0x040fe20000000813 */
[----:B------:R-:W-:Y:S01]  /*8180*/  IADD3.X R19, R45, c[0x0][0x2d4], RZ, P3, !PT ;  /* 0x0000b5002d137a10 */ /* 0x000fe20001ffe4ff */
[----:B------:R-:W-:Y:S01]  /*8190*/  HFMA2 R39, R66.H0_H0, R39, R33 ;  /* 0x0000002742277231 */ /* 0x000fe20000000821 */
[----:B------:R-:W-:-:S04]  /*81a0*/  IADD3.X R35, R35, c[0x0][0x314], RZ, P2, !PT ;  /* 0x0000c50023237a10 */ /* 0x000fc800017fe4ff */
[----:B------:R2:W-:Y:S04]  /*81b0*/  @P6 STG.E.128 [R18.64], R36 ;  /* 0x0000002412006986 */ /* 0x0005e8000c101d2e */
[----:B------:R3:W4:Y:S04]  /*81c0*/  @P5 LDG.E.LTC128B.128 R72, [R30.64] ;  /* 0x0000002e1e485981 */ /* 0x000728000c1e1d20 */
[----:B------:R-:W5:Y:S04]  /*81d0*/  @P4 LDG.E.LTC128B.128 R68, [R34.64] ;  /* 0x0000002e22444981 */ /* 0x000f68000c1e1d20 */
[----:B------:R-:W-:Y:S01]  /*81e0*/  BAR.SYNC.DEFER_BLOCKING 0x0 ;  /* 0x0000000000007b1d */ /* 0x000fe20000010000 */
[----:B------:R-:W-:-:S02]  /*81f0*/  ISETP.LT.AND P6, PT, R32, c[0x0][0x1c4], P0 ;  /* 0x0000710020007a0c */ /* 0x000fc400007c1270 */
[----:B------:R-:W-:Y:S02]  /*8200*/  ISETP.LT.AND P5, PT, R40, c[0x0][0x1c4], P0 ;  /* 0x0000710028007a0c */ /* 0x000fe400007a1270 */
[----:B-1----:R-:W-:-:S04]  /*8210*/  IADD3 R28, P2, R28, c[0x0][0x2d0], RZ ;  /* 0x0000b4001c1c7a10 */ /* 0x002fc80007f5e0ff */
[----:B------:R-:W-:Y:S02]  /*8220*/  IADD3.X R29, R29, c[0x0][0x2d4], RZ, P2, !PT ;  /* 0x0000b5001d1d7a10 */ /* 0x000fe400017fe4ff */
[----:B---3--:R-:W-:Y:S02]  /*8230*/  IADD3 R30, P2, R30, c[0x0][0x310], RZ ;  /* 0x0000c4001e1e7a10 */ /* 0x008fe40007f5e0ff */
[----:B--2---:R-:W-:Y:S02]  /*8240*/  IADD3 R18, P3, R18, c[0x0][0x2d0], RZ ;  /* 0x0000b40012127a10 */ /* 0x004fe40007f7e0ff */
[----:B------:R-:W-:Y:S01]  /*8250*/  IADD3.X R31, R31, c[0x0][0x314], RZ, P2, !PT ;  /* 0x0000c5001f1f7a10 */ /* 0x000fe200017fe4ff */
[----:B------:R-:W-:Y:S01]  /*8260*/  STS [R136.X4], R2 ;  /* 0x0000000288007388 */ /* 0x000fe20000004800 */
[----:B------:R-:W-:-:S03]  /*8270*/  IADD3.X R19, R19, c[0x0][0x2d4], RZ, P3, !PT ;  /* 0x0000b50013137a10 */ /* 0x000fc60001ffe4ff */
[----:B------:R4:W-:Y:S04]  /*8280*/  STS [R136.X4+0x10], R4 ;  /* 0x0000100488007388 */ /* 0x0009e80000004800 */
[----:B------:R-:W-:Y:S04]  /*8290*/  STS [R136.X4+0x20], R6 ;  /* 0x0000200688007388 */ /* 0x000fe80000004800 */
[----:B------:R-:W-:Y:S04]  /*82a0*/  STS [R136.X4+0x30], R8 ;  /* 0x0000300888007388 */ /* 0x000fe80000004800 */
[----:B------:R-:W-:Y:S04]  /*82b0*/  STS [R136.X4+0x40], R10 ;  /* 0x0000400a88007388 */ /* 0x000fe80000004800 */
[----:B------:R-:W-:Y:S04]  /*82c0*/  STS [R136.X4+0x50], R12 ;  /* 0x0000500c88007388 */ /* 0x000fe80000004800 */
[----:B------:R-:W-:Y:S04]  /*82d0*/  STS [R136.X4+0x60], R14 ;  /* 0x0000600e88007388 */ /* 0x000fe80000004800 */
[----:B------:R-:W-:Y:S04]  /*82e0*/  STS [R136.X4+0x70], R16 ;  /* 0x0000701088007388 */ /* 0x000fe80000004800 */
[----:B------:R-:W-:Y:S06]  /*82f0*/  BAR.SYNC.DEFER_BLOCKING 0x0 ;  /* 0x0000000000007b1d */ /* 0x000fec0000010000 */
[----:B------:R-:W1:Y:S04]  /*8300*/  LDS.128 R24, [R137] ;  /* 0x0000000089187984 */ /* 0x000e680000000c00 */
[----:B------:R-:W2:Y:S01]  /*8310*/  LDS.128 R20, [R137+0x240] ;  /* 0x0002400089147984 */ /* 0x000ea20000000c00 */
[----:B----4-:R-:W-:-:S02]  /*8320*/  HMUL2 R4, R67.H0_H0, R73 ;  /* 0x0000004943047232 */ /* 0x010fc40000000800 */
[C---:B------:R-:W-:Y:S02]  /*8330*/  HMUL2 R33, R67.reuse.H0_H0, R75 ;  /* 0x0000004b43217232 */ /* 0x040fe40000000800 */
[C---:B-1----:R-:W-:Y:S01]  /*8340*/  HFMA2 R25, R66.reuse.H0_H0, R25, R4 ;  /* 0x0000001942197231 */ /* 0x042fe20000000804 */
[----:B------:R-:W-:Y:S01]  /*8350*/  IADD3 R4, R0, 0x38, RZ ;  /* 0x0000003800047810 */ /* 0x000fe20007ffe0ff */
[----:B------:R-:W-:Y:S02]  /*8360*/  HFMA2 R27, R66.H0_H0, R27, R33 ;  /* 0x0000001b421b7231 */ /* 0x000fe40000000821 */
[C---:B------:R-:W-:Y:S01]  /*8370*/  HMUL2 R2, R67.reuse.H0_H0, R74 ;  /* 0x0000004a43027232 */ /* 0x040fe20000000800 */
[----:B------:R-:W-:Y:S01]  /*8380*/  ISETP.LT.AND P4, PT, R4, c[0x0][0x1c4], P1 ;  /* 0x0000710004007a0c */ /* 0x000fe20000f81270 */
[C---:B-----5:R-:W-:Y:S02]  /*8390*/  HMUL2 R33, R67.reuse.H0_H0, R69 ;  /* 0x0000004543217232 */ /* 0x060fe40000000800 */
[----:B------:R-:W-:-:S02]  /*83a0*/  HMUL2 R6, R67.H0_H0, R72 ;  /* 0x0000004843067232 */ /* 0x000fc40000000800 */
[C---:B------:R-:W-:Y:S02]  /*83b0*/  HFMA2 R26, R66.reuse.H0_H0, R26, R2 ;  /* 0x0000001a421a7231 */ /* 0x040fe40000000802 */
[C---:B--2---:R-:W-:Y:S02]  /*83c0*/  HFMA2 R21, R66.reuse.H0_H0, R21, R33 ;  /* 0x0000001542157231 */ /* 0x044fe40000000821 */
[C---:B------:R-:W-:Y:S02]  /*83d0*/  HMUL2 R10, R67.reuse.H0_H0, R68 ;  /* 0x00000044430a7232 */ /* 0x040fe40000000800 */
[C---:B------:R-:W-:Y:S02]  /*83e0*/  HMUL2 R2, R67.reuse.H0_H0, R70 ;  /* 0x0000004643027232 */ /* 0x040fe40000000800 */
[----:B------:R-:W-:Y:S02]  /*83f0*/  HMUL2 R33, R67.H0_H0, R71 ;  /* 0x0000004743217232 */ /* 0x000fe40000000800 */
[----:B------:R-:W-:-:S02]  /*8400*/  HFMA2 R24, R66.H0_H0, R24, R6 ;  /* 0x0000001842187231 */ /* 0x000fc40000000806 */
[C---:B------:R-:W-:Y:S02]  /*8410*/  HFMA2 R20, R66.reuse.H0_H0, R20, R10 ;  /* 0x0000001442147231 */ /* 0x040fe4000000080a */
[C---:B------:R-:W-:Y:S01]  /*8420*/  HFMA2 R22, R66.reuse.H0_H0, R22, R2 ;  /* 0x0000001642167231 */ /* 0x040fe20000000802 */
[----:B------:R-:W-:Y:S01]  /*8430*/  @P6 STG.E.128 [R28.64], R24 ;  /* 0x000000181c006986 */ /* 0x000fe2000c101d2e */
[----:B------:R-:W-:-:S05]  /*8440*/  HFMA2 R23, R66.H0_H0, R23, R33 ;  /* 0x0000001742177231 */ /* 0x000fca0000000821 */
[----:B------:R-:W-:Y:S04]  /*8450*/  @P5 STG.E.128 [R18.64], R20 ;  /* 0x0000001412005986 */ /* 0x000fe8000c101d2e */
[----:B------:R-:W2:Y:S01]  /*8460*/  @P4 LDG.E.LTC128B.128 R72, [R30.64] ;  /* 0x0000002e1e484981 */ /* 0x000ea2000c1e1d20 */
[----:B------:R-:W-:-:S04]  /*8470*/  IADD3 R0, R0, 0x3a, RZ ;  /* 0x0000003a00007810 */ /* 0x000fc80007ffe0ff */
[----:B------:R-:W-:Y:S02]  /*8480*/  ISETP.LT.AND P2, PT, R0, c[0x0][0x1c4], P1 ;  /* 0x0000710000007a0c */ /* 0x000fe40000f41270 */
[----:B------:R-:W-:-:S04]  /*8490*/  IADD3 R32, P1, R34, c[0x0][0x310], RZ ;  /* 0x0000c40022207a10 */ /* 0x000fc80007f3e0ff */
[----:B------:R-:W-:-:S07]  /*84a0*/  IADD3.X R33, R35, c[0x0][0x314], RZ, P1, !PT ;  /* 0x0000c50023217a10 */ /* 0x000fce0000ffe4ff */
[----:B------:R1:W3:Y:S04]  /*84b0*/  @P2 LDG.E.LTC128B.128 R68, [R32.64] ;  /* 0x0000002e20442981 */ /* 0x0002e8000c1e1d20 */
[----:B------:R-:W-:Y:S01]  /*84c0*/  BAR.SYNC.DEFER_BLOCKING 0x0 ;  /* 0x0000000000007b1d */ /* 0x000fe20000010000 */
[----:B------:R-:W-:Y:S02]  /*84d0*/  ISETP.LT.AND P2, PT, R4, c[0x0][0x1c4], P0 ;  /* 0x0000710004007a0c */ /* 0x000fe40000741270 */
[----:B------:R-:W-:-:S03]  /*84e0*/  IADD3 R2, P1, R28, c[0x0][0x2d0], RZ ;  /* 0x0000b4001c027a10 */ /* 0x000fc60007f3e0ff */
[----:B------:R4:W-:Y:S04]  /*84f0*/  STS [R136.X4], R3 ;  /* 0x0000000388007388 */ /* 0x0009e80000004800 */
[----:B------:R5:W-:Y:S04]  /*8500*/  STS [R136.X4+0x10], R5 ;  /* 0x0000100588007388 */ /* 0x000be80000004800 */
[----:B------:R-:W-:Y:S04]  /*8510*/  STS [R136.X4+0x20], R7 ;  /* 0x0000200788007388 */ /* 0x000fe80000004800 */
[----:B------:R-:W-:Y:S04]  /*8520*/  STS [R136.X4+0x30], R9 ;  /* 0x0000300988007388 */ /* 0x000fe80000004800 */
[----:B------:R-:W-:Y:S04]  /*8530*/  STS [R136.X4+0x40], R11 ;  /* 0x0000400b88007388 */ /* 0x000fe80000004800 */
[----:B------:R-:W-:Y:S04]  /*8540*/  STS [R136.X4+0x50], R13 ;  /* 0x0000500d88007388 */ /* 0x000fe80000004800 */
[----:B------:R-:W-:Y:S01]  /*8550*/  STS [R136.X4+0x60], R15 ;  /* 0x0000600f88007388 */ /* 0x000fe20000004800 */
[----:B----4-:R-:W-:-:S02]  /*8560*/  IADD3.X R3, R29, c[0x0][0x2d4], RZ, P1, !PT ;  /* 0x0000b5001d037a10 */ /* 0x010fc40000ffe4ff */
[----:B------:R-:W-:Y:S01]  /*8570*/  ISETP.LT.AND P1, PT, R0, c[0x0][0x1c4], P0 ;  /* 0x0000710000007a0c */ /* 0x000fe20000721270 */
[----:B------:R-:W-:Y:S04]  /*8580*/  STS [R136.X4+0x70], R17 ;  /* 0x0000701188007388 */ /* 0x000fe80000004800 */
[----:B------:R-:W-:Y:S01]  /*8590*/  BAR.SYNC.DEFER_BLOCKING 0x0 ;  /* 0x0000000000007b1d */ /* 0x000fe20000010000 */
[----:B------:R-:W-:-:S04]  /*85a0*/  IADD3 R4, P0, R18, c[0x0][0x2d0], RZ ;  /* 0x0000b40012047a10 */ /* 0x000fc80007f1e0ff */
[----:B-----5:R-:W-:Y:S01]  /*85b0*/  IADD3.X R5, R19, c[0x0][0x2d4], RZ, P0, !PT ;  /* 0x0000b50013057a10 */ /* 0x020fe200007fe4ff */
[----:B------:R-:W4:Y:S04]  /*85c0*/  LDS.128 R24, [R137] ;  /* 0x0000000089187984 */ /* 0x000f280000000c00 */
[----:B------:R-:W5:Y:S01]  /*85d0*/  LDS.128 R20, [R137+0x240] ;  /* 0x0002400089147984 */ /* 0x000f620000000c00 */
[C---:B--2---:R-:W-:Y:S02]  /*85e0*/  HMUL2 R12, R67.reuse.H0_H0, R72 ;  /* 0x00000048430c7232 */ /* 0x044fe40000000800 */
[C---:B------:R-:W-:Y:S02]  /*85f0*/  HMUL2 R73, R67.reuse.H0_H0, R73 ;  /* 0x0000004943497232 */ /* 0x040fe40000000800 */
[----:B------:R-:W-:-:S02]  /*8600*/  HMUL2 R74, R67.H0_H0, R74 ;  /* 0x0000004a434a7232 */ /* 0x000fc40000000800 */
[C---:B-1----:R-:W-:Y:S02]  /*8610*/  HMUL2 R33, R67.reuse.H0_H0, R75 ;  /* 0x0000004b43217232 */ /* 0x042fe40000000800 */
[C---:B----4-:R-:W-:Y:S02]  /*8620*/  HFMA2 R24, R66.reuse.H0_H0, R24, R12 ;  /* 0x0000001842187231 */ /* 0x050fe4000000080c */
[C---:B------:R-:W-:Y:S02]  /*8630*/  HFMA2 R25, R66.reuse.H0_H0, R25, R73 ;  /* 0x0000001942197231 */ /* 0x040fe40000000849 */
[C---:B------:R-:W-:Y:S02]  /*8640*/  HFMA2 R26, R66.reuse.H0_H0, R26, R74 ;  /* 0x0000001a421a7231 */ /* 0x040fe4000000084a */
[----:B------:R-:W-:Y:S02]  /*8650*/  HFMA2 R27, R66.H0_H0, R27, R33 ;  /* 0x0000001b421b7231 */ /* 0x000fe40000000821 */
[----:B---3--:R-:W-:-:S03]  /*8660*/  HMUL2 R10, R67.H0_H0, R68 ;  /* 0x00000044430a7232 */ /* 0x008fc60000000800 */
[----:B------:R1:W-:Y:S01]  /*8670*/  @P2 STG.E.128 [R2.64], R24 ;  /* 0x0000001802002986 */ /* 0x0003e2000c101d2e */
[C---:B------:R-:W-:Y:S02]  /*8680*/  HMUL2 R33, R67.reuse.H0_H0, R69 ;  /* 0x0000004543217232 */ /* 0x040fe40000000800 */
[C---:B------:R-:W-:Y:S02]  /*8690*/  HMUL2 R11, R67.reuse.H0_H0, R70 ;  /* 0x00000046430b7232 */ /* 0x040fe40000000800 */
[----:B------:R-:W-:Y:S02]  /*86a0*/  HMUL2 R67, R67.H0_H0, R71 ;  /* 0x0000004743437232 */ /* 0x000fe40000000800 */
[C---:B-----5:R-:W-:Y:S02]  /*86b0*/  HFMA2 R20, R66.reuse.H0_H0, R20, R10 ;  /* 0x0000001442147231 */ /* 0x060fe4000000080a */
[C---:B------:R-:W-:Y:S02]  /*86c0*/  HFMA2 R21, R66.reuse.H0_H0, R21, R33 ;  /* 0x0000001542157231 */ /* 0x040fe40000000821 */
[----:B------:R-:W-:-:S02]  /*86d0*/  HFMA2 R22, R66.H0_H0, R22, R11 ;  /* 0x0000001642167231 */ /* 0x000fc4000000080b */
[----:B------:R-:W-:Y:S01]  /*86e0*/  HFMA2 R23, R66.H0_H0, R23, R67 ;  /* 0x0000001742177231 */ /* 0x000fe20000000843 */
[----:B------:R-:W-:Y:S05]  /*86f0*/  @!P1 BRA `(.L_x_52) ;  /* 0x00000f1000009947 */ /* 0x000fea0003800000 */
[----:B------:R2:W-:Y:S01]  /*8700*/  STG.E.128 [R4.64], R20 ;  /* 0x0000001404007986 */ /* 0x0005e2000c101d2e */
[----:B------:R-:W-:Y:S05]  /*8710*/  BRA `(.L_x_52) ;  /* 0x00000ef000007947 */ /* 0x000fea0003800000 */
.L_x_67:
[----:B------:R-:W-:Y:S01]  /*8720*/  BAR.SYNC.DEFER_BLOCKING 0x0 ;  /* 0x0000000000007b1d */ /* 0x000fe20000010000 */
[----:B------:R-:W-:Y:S02]  /*8730*/  ISETP.LT.AND P2, PT, R0, c[0x0][0x1c4], P0 ;  /* 0x0000710000007a0c */ /* 0x000fe40000741270 */
[----:B------:R-:W-:-:S04]  /*8740*/  IADD3 R76, P1, R84, c[0x0][0x2b8], RZ ;  /* 0x0000ae00544c7a10 */ /* 0x000fc80007f3e0ff */
[----:B------:R-:W-:-:S07]  /*8750*/  IADD3.X R77, R85, c[0x0][0x2bc], RZ, P1, !PT ;  /* 0x0000af00554d7a10 */ /* 0x000fce0000ffe4ff */
[----:B------:R-:W-:Y:S02]  /*8760*/  @P2 IMAD.MOV.U32 R78, RZ, RZ, R84 ;  /* 0x000000ffff4e2224 */ /* 0x000fe400078e0054 */
[----:B------:R-:W-:Y:S01]  /*8770*/  @P2 IMAD.MOV.U32 R79, RZ, RZ, R85 ;  /* 0x000000ffff4f2224 */ /* 0x000fe200078e0055 */
[----:B------:R2:W-:Y:S04]  /*8780*/  STS [R136.X4], R64 ;  /* 0x0000004088007388 */ /* 0x0005e80000004800 */
[----:B------:R-:W-:Y:S04]  /*8790*/  STS [R136.X4+0x10], R62 ;  /* 0x0000103e88007388 */ /* 0x000fe80000004800 */
[----:B------:R3:W-:Y:S04]  /*87a0*/  STS [R136.X4+0x20], R60 ;  /* 0x0000203c88007388 */ /* 0x0007e80000004800 */
[----:B------:R-:W-:Y:S04]  /*87b0*/  STS [R136.X4+0x30], R58 ;  /* 0x0000303a88007388 */ /* 0x000fe80000004800 */
[----:B------:R-:W-:Y:S04]  /*87c0*/  STS [R136.X4+0x40], R56 ;  /* 0x0000403888007388 */ /* 0x000fe80000004800 */
[----:B------:R-:W-:Y:S04]  /*87d0*/  STS [R136.X4+0x50], R54 ;  /* 0x0000503688007388 */ /* 0x000fe80000004800 */
[----:B------:R5:W-:Y:S01]  /*87e0*/  STS [R136.X4+0x60], R52 ;  /* 0x0000603488007388 */ /* 0x000be20000004800 */
[----:B--2---:R-:W-:-:S03]  /*87f0*/  IADD3 R64, R0, 0x2, RZ ;  /* 0x0000000200407810 */ /* 0x004fc60007ffe0ff */
[----:B------:R2:W-:Y:S04]  /*8800*/  STS [R136.X4+0x70], R50 ;  /* 0x0000703288007388 */ /* 0x0005e80000004800 */
[----:B------:R-:W-:Y:S01]  /*8810*/  BAR.SYNC.DEFER_BLOCKING 0x0 ;  /* 0x0000000000007b1d */ /* 0x000fe20000010000 */
[----:B------:R-:W-:Y:S02]  /*8820*/  ISETP.LT.AND P3, PT, R64, c[0x0][0x1c4], P0 ;  /* 0x0000710040007a0c */ /* 0x000fe40000761270 */
[----:B---3--:R-:W-:Y:S02]  /*8830*/  IADD3 R60, P1, R84, c[0x0][0x2d0], RZ ;  /* 0x0000b400543c7a10 */ /* 0x008fe40007f3e0ff */
[C---:B-----5:R-:W-:Y:S02]  /*8840*/  IADD3 R52, R0.reuse, 0x8, RZ ;  /* 0x0000000800347810 */ /* 0x060fe40007ffe0ff */
[----:B--2---:R-:W-:-:S02]  /*8850*/  IADD3 R50, R0, 0xa, RZ ;  /* 0x0000000a00327810 */ /* 0x004fc40007ffe0ff */
[----:B------:R-:W-:Y:S01]  /*8860*/  ISETP.LT.AND P4, PT, R52, c[0x0][0x1c4], P0 ;  /* 0x0000710034007a0c */ /* 0x000fe20000781270 */
[----:B------:R-:W2:Y:S04]  /*8870*/  LDS.128 R72, [R137] ;  /* 0x0000000089487984 */ /* 0x000ea80000000c00 */
[----:B-1----:R-:W1:Y:S01]  /*8880*/  LDS.128 R68, [R137+0x240] ;  /* 0x0002400089447984 */ /* 0x002e620000000c00 */
[C---:B--2---:R-:W-:Y:S02]  /*8890*/  HMUL2 R72, R66.reuse.H0_H0, R72 ;  /* 0x0000004842487232 */ /* 0x044fe40000000800 */
[C---:B------:R-:W-:Y:S02]  /*88a0*/  HMUL2 R73, R66.reuse.H0_H0, R73 ;  /* 0x0000004942497232 */ /* 0x040fe40000000800 */
[----:B------:R-:W-:-:S02]  /*88b0*/  HMUL2 R74, R66.H0_H0, R74 ;  /* 0x0000004a424a7232 */ /* 0x000fc40000000800 */
[C---:B------:R-:W-:Y:S02]  /*88c0*/  HMUL2 R75, R66.reuse.H0_H0, R75 ;  /* 0x0000004b424b7232 */ /* 0x040fe40000000800 */
[C---:B-1----:R-:W-:Y:S02]  /*88d0*/  HMUL2 R68, R66.reuse.H0_H0, R68 ;  /* 0x0000004442447232 */ /* 0x042fe40000000800 */
[C---:B------:R-:W-:Y:S01]  /*88e0*/  HMUL2 R69, R66.reuse.H0_H0, R69 ;  /* 0x0000004542457232 */ /* 0x040fe20000000800 */
[----:B------:R-:W-:Y:S01]  /*88f0*/  @P2 STG.E.128 [R78.64], R72 ;  /* 0x000000484e002986 */ /* 0x000fe2000c101d2e */
[C---:B------:R-:W-:Y:S01]  /*8900*/  HMUL2 R70, R66.reuse.H0_H0, R70 ;  /* 0x0000004642467232 */ /* 0x040fe20000000800 */
[----:B------:R-:W-:Y:S01]  /*8910*/  IADD3 R62, P2, R76, c[0x0][0x2d0], RZ ;  /* 0x0000b4004c3e7a10 */ /* 0x000fe20007f5e0ff */
[----:B------:R-:W-:-:S05]  /*8920*/  HMUL2 R71, R66.H0_H0, R71 ;  /* 0x0000004742477232 */ /* 0x000fca0000000800 */
[----:B------:R-:W-:Y:S04]  /*8930*/  @P3 STG.E.128 [R76.64], R68 ;  /* 0x000000444c003986 */ /* 0x000fe8000c101d2e */
[----:B------:R-:W-:Y:S01]  /*8940*/  BAR.SYNC.DEFER_BLOCKING 0x0 ;  /* 0x0000000000007b1d */ /* 0x000fe20000010000 */
[----:B------:R-:W-:-:S05]  /*8950*/  ISETP.LT.AND P3, PT, R50, c[0x0][0x1c4], P0 ;  /* 0x0000710032007a0c */ /* 0x000fca0000761270 */
[----:B------:R-:W-:Y:S04]  /*8960*/  STS [R136.X4], R65 ;  /* 0x0000004188007388 */ /* 0x000fe80000004800 */
[----:B------:R1:W-:Y:S04]  /*8970*/  STS [R136.X4+0x10], R63 ;  /* 0x0000103f88007388 */ /* 0x0003e80000004800 */
[----:B------:R2:W-:Y:S04]  /*8980*/  STS [R136.X4+0x20], R61 ;  /* 0x0000203d88007388 */ /* 0x0005e80000004800 */
[----:B------:R-:W-:Y:S04]  /*8990*/  STS [R136.X4+0x30], R59 ;  /* 0x0000303b88007388 */ /* 0x000fe80000004800 */
[----:B------:R-:W-:Y:S04]  /*89a0*/  STS [R136.X4+0x40], R57 ;  /* 0x0000403988007388 */ /* 0x000fe80000004800 */
[----:B------:R-:W-:Y:S04]  /*89b0*/  STS [R136.X4+0x50], R55 ;  /* 0x0000503788007388 */ /* 0x000fe80000004800 */
[----:B------:R-:W-:Y:S04]  /*89c0*/  STS [R136.X4+0x60], R53 ;  /* 0x0000603588007388 */ /* 0x000fe80000004800 */
[----:B------:R3:W-:Y:S01]  /*89d0*/  STS [R136.X4+0x70], R51 ;  /* 0x0000703388007388 */ /* 0x0007e20000004800 */
[----:B-1----:R-:W-:-:S03]  /*89e0*/  IADD3.X R63, R77, c[0x0][0x2d4], RZ, P2, !PT ;  /* 0x0000b5004d3f7a10 */ /* 0x002fc600017fe4ff */
[----:B------:R-:W-:Y:S01]  /*89f0*/  BAR.SYNC.DEFER_BLOCKING 0x0 ;  /* 0x0000000000007b1d */ /* 0x000fe20000010000 */
[----:B--2---:R-:W-:Y:S02]  /*8a00*/  IADD3.X R61, R85, c[0x0][0x2d4], RZ, P1, !PT ;  /* 0x0000b500553d7a10 */ /* 0x004fe40000ffe4ff */
[----:B------:R-:W-:Y:S02]  /*8a10*/  IADD3 R50, P2, R60, c[0x0][0x2d0], RZ ;  /* 0x0000b4003c327a10 */ /* 0x000fe40007f5e0ff */
[----:B---3--:R-:W-:Y:S01]  /*8a20*/  IADD3 R51, R0, 0x10, RZ ;  /* 0x0000001000337810 */ /* 0x008fe20007ffe0ff */
[----:B------:R-:W1:Y:S04]  /*8a30*/  LDS.128 R72, [R137] ;  /* 0x0000000089487984 */ /* 0x000e680000000c00 */
[----:B------:R-:W2:Y:S01]  /*8a40*/  LDS.128 R68, [R137+0x240] ;  /* 0x0002400089447984 */ /* 0x000ea20000000c00 */
[----:B-1----:R-:W-:-:S02]  /*8a50*/  HMUL2 R56, R66.H0_H0, R72 ;  /* 0x0000004842387232 */ /* 0x002fc40000000800 */
[C---:B------:R-:W-:Y:S02]  /*8a60*/  HMUL2 R57, R66.reuse.H0_H0, R73 ;  /* 0x0000004942397232 */ /* 0x040fe40000000800 */
[C---:B------:R-:W-:Y:S02]  /*8a70*/  HMUL2 R58, R66.reuse.H0_H0, R74 ;  /* 0x0000004a423a7232 */ /* 0x040fe40000000800 */
[C---:B------:R-:W-:Y:S02]  /*8a80*/  HMUL2 R59, R66.reuse.H0_H0, R75 ;  /* 0x0000004b423b7232 */ /* 0x040fe40000000800 */
[C---:B--2---:R-:W-:Y:S02]  /*8a90*/  HMUL2 R52, R66.reuse.H0_H0, R68 ;  /* 0x0000004442347232 */ /* 0x044fe40000000800 */
[C---:B------:R-:W-:Y:S01]  /*8aa0*/  HMUL2 R53, R66.reuse.H0_H0, R69 ;  /* 0x0000004542357232 */ /* 0x040fe20000000800 */
[----:B------:R1:W-:Y:S01]  /*8ab0*/  @P4 STG.E.128 [R60.64], R56 ;  /* 0x000000383c004986 */ /* 0x0003e2000c101d2e */
[C---:B------:R-:W-:Y:S01]  /*8ac0*/  HMUL2 R54, R66.reuse.H0_H0, R70 ;  /* 0x0000004642367232 */ /* 0x040fe20000000800 */
[----:B------:R-:W-:Y:S01]  /*8ad0*/  ISETP.LT.AND P4, PT, R51, c[0x0][0x1c4], P0 ;  /* 0x0000710033007a0c */ /* 0x000fe20000781270 */
[----:B------:R-:W-:Y:S01]  /*8ae0*/  HMUL2 R55, R66.H0_H0, R71 ;  /* 0x0000004742377232 */ /* 0x000fe20000000800 */
[----:B------:R-:W-:-:S04]  /*8af0*/  IADD3.X R51, R61, c[0x0][0x2d4], RZ, P2, !PT ;  /* 0x0000b5003d337a10 */ /* 0x000fc800017fe4ff */
[----:B------:R-:W-:Y:S04]  /*8b00*/  @P3 STG.E.128 [R62.64], R52 ;  /* 0x000000343e003986 */ /* 0x000fe8000c101d2e */
[----:B------:R-:W-:Y:S01]  /*8b10*/  BAR.SYNC.DEFER_BLOCKING 0x0 ;  /* 0x0000000000007b1d */ /* 0x000fe20000010000 */
[----:B-1----:R-:W-:-:S05]  /*8b20*/  IADD3 R60, P1, R62, c[0x0][0x2d0], RZ ;  /* 0x0000b4003e3c7a10 */ /* 0x002fca0007f3e0ff */
[----:B------:R1:W-:Y:S01]  /*8b30*/  STS [R136.X4], R34 ;  /* 0x0000002288007388 */ /* 0x0003e20000004800 */
[----:B------:R-:W-:-:S03]  /*8b40*/  IADD3.X R61, R63, c[0x0][0x2d4], RZ, P1, !PT ;  /* 0x0000b5003f3d7a10 */ /* 0x000fc60000ffe4ff */
[----:B------:R2:W-:Y:S04]  /*8b50*/  STS [R136.X4+0x10], R36 ;  /* 0x0000102488007388 */ /* 0x0005e80000004800 */
[----:B------:R-:W-:Y:S04]  /*8b60*/  STS [R136.X4+0x20], R38 ;  /* 0x0000202688007388 */ /* 0x000fe80000004800 */
[----:B------:R-:W-:Y:S04]  /*8b70*/  STS [R136.X4+0x30], R40 ;  /* 0x0000302888007388 */ /* 0x000fe80000004800 */
[----:B------:R-:W-:Y:S04]  /*8b80*/  STS [R136.X4+0x40], R42 ;  /* 0x0000402a88007388 */ /* 0x000fe80000004800 */
[----:B------:R-:W-:Y:S04]  /*8b90*/  STS [R136.X4+0x50], R44 ;  /* 0x0000502c88007388 */ /* 0x000fe80000004800 */
[----:B------:R-:W-:Y:S01]  /*8ba0*/  STS [R136.X4+0x60], R46 ;  /* 0x0000602e88007388 */ /* 0x000fe20000004800 */
[----:B-1----:R-:W-:-:S03]  /*8bb0*/  IADD3 R34, R0, 0x12, RZ ;  /* 0x0000001200227810 */ /* 0x002fc60007ffe0ff */
[----:B------:R-:W-:Y:S04]  /*8bc0*/  STS [R136.X4+0x70], R48 ;  /* 0x0000703088007388 */ /* 0x000fe80000004800 */
[----:B------:R-:W-:Y:S01]  /*8bd0*/  BAR.SYNC.DEFER_BLOCKING 0x0 ;  /* 0x0000000000007b1d */ /* 0x000fe20000010000 */
[----:B------:R-:W-:Y:S02]  /*8be0*/  ISETP.LT.AND P3, PT, R34, c[0x0][0x1c4], P0 ;  /* 0x0000710022007a0c */ /* 0x000fe40000761270 */
[----:B--2---:R-:W-:Y:S02]  /*8bf0*/  IADD3 R36, R0, 0x18, RZ ;  /* 0x0000001800247810 */ /* 0x004fe40007ffe0ff */
[----:B------:R-:W-:Y:S01]  /*8c00*/  IADD3 R34, P2, R50, c[0x0][0x2d0], RZ ;  /* 0x0000b40032227a10 */ /* 0x000fe20007f5e0ff */
        /* <DEDUP_REMOVED lines=11> */
[----:B------:R-:W-:-:S05]  /*8cc0*/  HMUL2 R55, R66.H0_H0, R55 ;  /* 0x0000003742377232 */ /* 0x000fca0000000800 */
[----:B------:R-:W-:Y:S04]  /*8cd0*/  @P3 STG.E.128 [R60.64], R52 ;  /* 0x000000343c003986 */ /* 0x000fe8000c101d2e */
[----:B------:R-:W-:Y:S01]  /*8ce0*/  BAR.SYNC.DEFER_BLOCKING 0x0 ;  /* 0x0000000000007b1d */ /* 0x000fe20000010000 */
[----:B-1----:R-:W-:-:S05]  /*8cf0*/  IADD3 R50, P1, R60, c[0x0][0x2d0], RZ ;  /* 0x0000b4003c327a10 */ /* 0x002fca0007f3e0ff */
[----:B------:R1:W-:Y:S04]  /*8d00*/  STS [R136.X4], R35 ;  /* 0x0000002388007388 */ /* 0x0003e80000004800 */
[----:B------:R-:W-:Y:S04]  /*8d10*/  STS [R136.X4+0x10], R37 ;  /* 0x0000102588007388 */ /* 0x000fe80000004800 */
[----:B------:R-:W-:Y:S04]  /*8d20*/  STS [R136.X4+0x20], R39 ;  /* 0x0000202788007388 */ /* 0x000fe80000004800 */
[----:B------:R-:W-:Y:S04]  /*8d30*/  STS [R136.X4+0x30], R41 ;  /* 0x0000302988007388 */ /* 0x000fe80000004800 */
[----:B------:R-:W-:Y:S04]  /*8d40*/  STS [R136.X4+0x40], R43 ;  /* 0x0000402b88007388 */ /* 0x000fe80000004800 */
[----:B------:R2:W-:Y:S04]  /*8d50*/  STS [R136.X4+0x50], R45 ;  /* 0x0000502d88007388 */ /* 0x0005e80000004800 */
[----:B------:R-:W-:Y:S01]  /*8d60*/  STS [R136.X4+0x60], R47 ;  /* 0x0000602f88007388 */ /* 0x000fe20000004800 */
[----:B-1----:R-:W-:-:S03]  /*8d70*/  IADD3 R35, R0, 0x1a, RZ ;  /* 0x0000001a00237810 */ /* 0x002fc60007ffe0ff */
[----:B------:R-:W-:Y:S04]  /*8d80*/  STS [R136.X4+0x70], R49 ;  /* 0x0000703188007388 */ /* 0x000fe80000004800 */
[----:B------:R-:W-:Y:S01]  /*8d90*/  BAR.SYNC.DEFER_BLOCKING 0x0 ;  /* 0x0000000000007b1d */ /* 0x000fe20000010000 */
[----:B------:R-:W-:Y:S02]  /*8da0*/  ISETP.LT.AND P3, PT, R35, c[0x0][0x1c4], P0 ;  /* 0x0000710023007a0c */ /* 0x000fe40000761270 */
[----:B------:R-:W-:Y:S02]  /*8db0*/  IADD3.X R35, R51, c[0x0][0x2d4], RZ, P2, !PT ;  /* 0x0000b50033237a10 */ /* 0x000fe400017fe4ff */
[----:B------:R-:W-:Y:S02]  /*8dc0*/  IADD3.X R51, R61, c[0x0][0x2d4], RZ, P1, !PT ;  /* 0x0000b5003d337a10 */ /* 0x000fe40000ffe4ff */
[----:B------:R-:W-:-:S04]  /*8dd0*/  IADD3 R44, P1, R50, c[0x0][0x2d0], RZ ;  /* 0x0000b400322c7a10 */ /* 0x000fc80007f3e0ff */
[----:B--2---:R-:W-:Y:S01]  /*8de0*/  IADD3.X R45, R51, c[0x0][0x2d4], RZ, P1, !PT ;  /* 0x0000b500332d7a10 */ /* 0x004fe20000ffe4ff */
[----:B------:R-:W1:Y:S04]  /*8df0*/  LDS.128 R56, [R137] ;  /* 0x0000000089387984 */ /* 0x000e680000000c00 */
[----:B------:R-:W2:Y:S01]  /*8e00*/  LDS.128 R52, [R137+0x240] ;  /* 0x0002400089347984 */ /* 0x000ea20000000c00 */
[C---:B-1----:R-:W-:Y:S02]  /*8e10*/  HMUL2 R40, R66.reuse.H0_H0, R56 ;  /* 0x0000003842287232 */ /* 0x042fe40000000800 */
[C---:B------:R-:W-:Y:S02]  /*8e20*/  HMUL2 R41, R66.reuse.H0_H0, R57 ;  /* 0x0000003942297232 */ /* 0x040fe40000000800 */
[----:B------:R-:W-:-:S02]  /*8e30*/  HMUL2 R42, R66.H0_H0, R58 ;  /* 0x0000003a422a7232 */ /* 0x000fc40000000800 */
[C---:B------:R-:W-:Y:S02]  /*8e40*/  HMUL2 R43, R66.reuse.H0_H0, R59 ;  /* 0x0000003b422b7232 */ /* 0x040fe40000000800 */
[C---:B--2---:R-:W-:Y:S02]  /*8e50*/  HMUL2 R36, R66.reuse.H0_H0, R52 ;  /* 0x0000003442247232 */ /* 0x044fe40000000800 */
[C---:B------:R-:W-:Y:S01]  /*8e60*/  HMUL2 R37, R66.reuse.H0_H0, R53 ;  /* 0x0000003542257232 */ /* 0x040fe20000000800 */
[----:B------:R1:W-:Y:S01]  /*8e70*/  @P4 STG.E.128 [R34.64], R40 ;  /* 0x0000002822004986 */ /* 0x0003e2000c101d2e */
[C---:B------:R-:W-:Y:S02]  /*8e80*/  HMUL2 R38, R66.reuse.H0_H0, R54 ;  /* 0x0000003642267232 */ /* 0x040fe40000000800 */
[----:B------:R-:W-:-:S05]  /*8e90*/  HMUL2 R39, R66.H0_H0, R55 ;  /* 0x0000003742277232 */ /* 0x000fca0000000800 */
[----:B------:R-:W-:Y:S04]  /*8ea0*/  @P3 STG.E.128 [R50.64], R36 ;  /* 0x0000002432003986 */ /* 0x000fe8000c101d2e */
[----:B------:R-:W-:Y:S01]  /*8eb0*/  BAR.SYNC.DEFER_BLOCKING 0x0 ;  /* 0x0000000000007b1d */ /* 0x000fe20000010000 */
[----:B-1----:R-:W-:-:S05]  /*8ec0*/  IADD3 R34, P2, R34, c[0x0][0x2d0], RZ ;  /* 0x0000b40022227a10 */ /* 0x002fca0007f5e0ff */
[----:B------:R1:W-:Y:S01]  /*8ed0*/  STS [R136.X4], R32 ;  /* 0x0000002088007388 */ /* 0x0003e20000004800 */
[----:B------:R-:W-:-:S03]  /*8ee0*/  IADD3.X R35, R35, c[0x0][0x2d4], RZ, P2, !PT ;  /* 0x0000b50023237a10 */ /* 0x000fc600017fe4ff */
[----:B------:R2:W-:Y:S04]  /*8ef0*/  STS [R136.X4+0x10], R30 ;  /* 0x0000101e88007388 */ /* 0x0005e80000004800 */
[----:B------:R3:W-:Y:S04]  /*8f00*/  STS [R136.X4+0x20], R28 ;  /* 0x0000201c88007388 */ /* 0x0007e80000004800 */
[----:B------:R-:W-:Y:S04]  /*8f10*/  STS [R136.X4+0x30], R26 ;  /* 0x0000301a88007388 */ /* 0x000fe80000004800 */
[----:B------:R-:W-:Y:S04]  /*8f20*/  STS [R136.X4+0x40], R24 ;  /* 0x0000401888007388 */ /* 0x000fe80000004800 */
[----:B------:R-:W-:Y:S04]  /*8f30*/  STS [R136.X4+0x50], R22 ;  /* 0x0000501688007388 */ /* 0x000fe80000004800 */
[----:B------:R5:W-:Y:S01]  /*8f40*/  STS [R136.X4+0x60], R20 ;  /* 0x0000601488007388 */ /* 0x000be20000004800 */
[----:B-1----:R-:W-:-:S03]  /*8f50*/  IADD3 R32, R0, 0x20, RZ ;  /* 0x0000002000207810 */ /* 0x002fc60007ffe0ff */
[----:B------:R1:W-:Y:S01]  /*8f60*/  STS [R136.X4+0x70], R18 ;  /* 0x0000701288007388 */ /* 0x0003e20000004800 */
[----:B--2---:R-:W-:-:S03]  /*8f70*/  IADD3 R30, R0, 0x22, RZ ;  /* 0x00000022001e7810 */ /* 0x004fc60007ffe0ff */
[----:B------:R-:W-:Y:S01]  /*8f80*/  BAR.SYNC.DEFER_BLOCKING 0x0 ;  /* 0x0000000000007b1d */ /* 0x000fe20000010000 */
[----:B------:R-:W-:Y:S02]  /*8f90*/  ISETP.LT.AND P4, PT, R32, c[0x0][0x1c4], P0 ;  /* 0x0000710020007a0c */ /* 0x000fe40000781270 */
[----:B------:R-:W-:Y:S02]  /*8fa0*/  ISETP.LT.AND P3, PT, R30, c[0x0][0x1c4], P0 ;  /* 0x000071001e007a0c */ /* 0x000fe40000761270 */
[----:B---3--:R-:W-:Y:S02]  /*8fb0*/  IADD3 R28, P2, R34, c[0x0][0x2d0], RZ ;  /* 0x0000b400221c7a10 */ /* 0x008fe40007f5e0ff */
[----:B------:R-:W-:Y:S02]  /*8fc0*/  IADD3 R30, P1, R44, c[0x0][0x2d0], RZ ;  /* 0x0000b4002c1e7a10 */ /* 0x000fe40007f3e0ff */
[C---:B-----5:R-:W-:Y:S02]  /*8fd0*/  IADD3 R20, R0.reuse, 0x28, RZ ;  /* 0x0000002800147810 */ /* 0x060fe40007ffe0ff */
[----:B-1----:R-:W-:Y:S01]  /*8fe0*/  IADD3 R18, R0, 0x2a, RZ ;  /* 0x0000002a00127810 */ /* 0x002fe20007ffe0ff */
        /* <DEDUP_REMOVED lines=8> */
[----:B------:R-:W-:Y:S01]  /*9070*/  @P4 STG.E.128 [R34.64], R40 ;  /* 0x0000002822004986 */ /* 0x000fe2000c101d2e */
[C---:B------:R-:W-:Y:S01]  /*9080*/  HMUL2 R38, R66.reuse.H0_H0, R38 ;  /* 0x0000002642267232 */ /* 0x040fe20000000800 */
[----:B------:R-:W-:Y:S01]  /*9090*/  ISETP.LT.AND P4, PT, R20, c[0x0][0x1c4], P0 ;  /* 0x0000710014007a0c */ /* 0x000fe20000781270 */
        /* <DEDUP_REMOVED lines=45> */
[----:B------:R-:W-:Y:S02]  /*9370*/  IADD3 R2, P2, R18, c[0x0][0x2d0], RZ ;  /* 0x0000b40012027a10 */ /* 0x000fe40007f5e0ff */
[----:B--2---:R-:W-:Y:S01]  /*9380*/  IADD3 R4, P1, R28, c[0x0][0x2d0], RZ ;  /* 0x0000b4001c047a10 */ /* 0x004fe20007f3e0ff */
        /* <DEDUP_REMOVED lines=9> */
[----:B------:R-:W-:-:S02]  /*9420*/  HMUL2 R22, R66.H0_H0, R22 ;  /* 0x0000001642167232 */ /* 0x000fc40000000800 */
[----:B------:R-:W-:-:S05]  /*9430*/  HMUL2 R23, R66.H0_H0, R23 ;  /* 0x0000001742177232 */ /* 0x000fca0000000800 */
[----:B------:R-:W-:Y:S04]  /*9440*/  @P3 STG.E.128 [R28.64], R20 ;  /* 0x000000141c003986 */ /* 0x000fe8000c101d2e */
[----:B------:R-:W-:Y:S06]  /*9450*/  BAR.SYNC.DEFER_BLOCKING 0x0 ;  /* 0x0000000000007b1d */ /* 0x000fec0000010000 */
[----:B------:R1:W-:Y:S04]  /*9460*/  STS [R136.X4], R3 ;  /* 0x0000000388007388 */ /* 0x0003e80000004800 */
[----:B------:R2:W-:Y:S04]  /*9470*/  STS [R136.X4+0x10], R5 ;  /* 0x0000100588007388 */ /* 0x0005e80000004800 */
[----:B------:R-:W-:Y:S04]  /*9480*/  STS [R136.X4+0x20], R7 ;  /* 0x0000200788007388 */ /* 0x000fe80000004800 */
[----:B------:R-:W-:Y:S04]  /*9490*/  STS [R136.X4+0x30], R9 ;  /* 0x0000300988007388 */ /* 0x000fe80000004800 */
[----:B------:R-:W-:Y:S04]  /*94a0*/  STS [R136.X4+0x40], R11 ;  /* 0x0000400b88007388 */ /* 0x000fe80000004800 */
[----:B------:R-:W-:Y:S04]  /*94b0*/  STS [R136.X4+0x50], R13 ;  /* 0x0000500d88007388 */ /* 0x000fe80000004800 */
[----:B------:R-:W-:Y:S01]  /*94c0*/  STS [R136.X4+0x60], R15 ;  /* 0x0000600f88007388 */ /* 0x000fe20000004800 */
[----:B-1----:R-:W-:-:S02]  /*94d0*/  IADD3 R3, R0, 0x38, RZ ;  /* 0x0000003800037810 */ /* 0x002fc40007ffe0ff */
[----:B------:R-:W-:Y:S01]  /*94e0*/  IADD3 R0, R0, 0x3a, RZ ;  /* 0x0000003a00007810 */ /* 0x000fe20007ffe0ff */
[----:B------:R-:W-:Y:S04]  /*94f0*/  STS [R136.X4+0x70], R17 ;  /* 0x0000701188007388 */ /* 0x000fe80000004800 */
[----:B------:R-:W-:Y:S01]  /*9500*/  BAR.SYNC.DEFER_BLOCKING 0x0 ;  /* 0x0000000000007b1d */ /* 0x000fe20000010000 */
[----:B------:R-:W-:Y:S02]  /*9510*/  ISETP.LT.AND P3, PT, R3, c[0x0][0x1c4], P0 ;  /* 0x0000710003007a0c */ /* 0x000fe40000761270 */
[----:B------:R-:W-:Y:S02]  /*9520*/  ISETP.LT.AND P0, PT, R0, c[0x0][0x1c4], P0 ;  /* 0x0000710000007a0c */ /* 0x000fe40000701270 */
[----:B------:R-:W-:-:S02]  /*9530*/  IADD3.X R3, R19, c[0x0][0x2d4], RZ, P2, !PT ;  /* 0x0000b50013037a10 */ /* 0x000fc400017fe4ff */
        /* <DEDUP_REMOVED lines=12> */
[----:B------:R1:W-:Y:S02]  /*9600*/  @P0 STG.E.128 [R4.64], R20 ;  /* 0x0000001404000986 */ /* 0x0003e4000c101d2e */
.L_x_52:
[----:B------:R-:W-:Y:S05]  /*9610*/  BSYNC B0 ;  /* 0x0000000000007941 */ /* 0x000fea0003800000 */
.L_x_50:
[----:B------:R-:W-:-:S06]  /*9620*/  UIADD3 UR4, -UR7, UR40, URZ ;  /* 0x0000002807047290 */ /* 0x000fcc000fffe13f */
[----:B------:R-:W-:-:S13]  /*9630*/  ISETP.NE.AND P0, PT, RZ, UR4, PT ;  /* 0x00000004ff007c0c */ /* 0x000fda000bf05270 */
[----:B------:R-:W-:Y:S05]  /*9640*/  @!P0 EXIT ;  /* 0x000000000000894d */ /* 0x000fea0003800000 */
[----:B------:R-:W-:Y:S01]  /*9650*/  UISETP.GE.AND UP0, UPT, UR43, UR42, UPT ;  /* 0x0000002a2b00728c */ /* 0x000fe2000bf06270 */
[----:B------:R-:W-:Y:S05]  /*9660*/  BAR.SYNC.DEFER_BLOCKING 0x0 ;  /* 0x0000000000007b1d */ /* 0x000fea0000010000 */
[----:B------:R-:W-:Y:S01]  /*9670*/  PLOP3.LUT P0, PT, PT, PT, UP0, 0x80, 0x0 ;  /* 0x000000000000781c */ /* 0x000fe20003f0f008 */
[----:B------:R-:W-:-:S12]  /*9680*/  UMOV UR40, UR4 ;  /* 0x0000000400287c82 */ /* 0x000fd80008000000 */
[----:B------:R-:W-:Y:S05]  /*9690*/  @P0 BRA `(.L_x_68) ;  /* 0x0000032000000947 */ /* 0x000fea0003800000 */
[----:B------:R-:W-:Y:S01]  /*96a0*/  UIADD3 UR41, UR41, -0x1, URZ ;  /* 0xffffffff29297890 */ /* 0x000fe2000fffe03f */
[----:B------:R-:W-:Y:S01]  /*96b0*/  PLOP3.LUT P0, PT, PT, PT, UP4, 0x80, 0x0 ;  /* 0x000000000000781c */ /* 0x000fe20003f0f048 */
[----:B------:R-:W-:Y:S02]  /*96c0*/  ULDC.64 UR4, c[0x0][0x1e0] ;  /* 0x0000780000047ab9 */ /* 0x000fe40000000a00 */
[----:B------:R-:W-:-:S03]  /*96d0*/  UIMAD.WIDE.U32 UR6, UR41, UR4, URZ ;  /* 0x00000004290672a5 */ /* 0x000fc6000f8e003f */
[----:B------:R-:W-:Y:S02]  /*96e0*/  UMOV UR49, UR41 ;  /* 0x0000002900317c82 */ /* 0x000fe40008000000 */
[----:B------:R-:W-:-:S04]  /*96f0*/  @UP5 USHF.R.U32.HI UR49, URZ, UR5, UR7 ;  /* 0x000000053f315299 */ /* 0x000fc80008011607 */
[----:B------:R-:W-:-:S04]  /*9700*/  UIADD3 UR5, -UR49, URZ, URZ ;  /* 0x0000003f31057290 */ /* 0x000fc8000fffe13f */
[----:B------:R-:W-:Y:S01]  /*9710*/  UIMAD UR5, UR5, UR27, UR41 ;  /* 0x0000001b050572a4 */ /* 0x000fe2000f8e0229 */
[----:B------:R-:W-:Y:S06]  /*9720*/  @P0 BRA `(.L_x_69) ;  /* 0x0000007000000947 */ /* 0x000fec0003800000 */
[----:B------:R-:W-:Y:S02]  /*9730*/  ULDC.64 UR4, c[0x0][0x1d0] ;  /* 0x0000740000047ab9 */ /* 0x000fe40000000a00 */
[----:B------:R-:W-:Y:S02]  /*9740*/  UISETP.NE.AND UP0, UPT, UR4, 0x1, UPT ;  /* 0x000000010400788c */ /* 0x000fe4000bf05270 */
[----:B------:R-:W-:-:S03]  /*9750*/  UIMAD.WIDE.U32 UR6, UR41, UR5, URZ ;  /* 0x00000005290672a5 */ /* 0x000fc6000f8e003f */
[----:B------:R-:W-:-:S06]  /*9760*/  UMOV UR5, UR41 ;  /* 0x0000002900057c82 */ /* 0x000fcc0008000000 */
[----:B------:R-:W-:-:S04]  /*9770*/  @UP0 USHF.R.U32.HI UR5, URZ, UR18, UR7 ;  /* 0x000000123f050299 */ /* 0x000fc80008011607 */
[----:B------:R-:W-:-:S04]  /*9780*/  UIADD3 UR49, -UR5, URZ, URZ ;  /* 0x0000003f05317290 */ /* 0x000fc8000fffe13f */
[----:B------:R-:W-:Y:S02]  /*9790*/  UIMAD UR49, UR49, UR4, UR41 ;  /* 0x00000004313172a4 */ /* 0x000fe4000f8e0229 */
.L_x_69:
[----:B------:R-:W-:Y:S01]  /*97a0*/  UIMAD UR4, UR41, UR17, URZ ;  /* 0x00000011290472a4 */ /* 0x000fe2000f8e023f */
[----:B------:R-:W-:-:S03]  /*97b0*/  ISETP.NE.AND P0, PT, RZ, UR32, PT ;  /* 0x00000020ff007c0c */ /* 0x000fc6000bf05270 */
[----:B------:R-:W-:Y:S02]  /*97c0*/  UISETP.LT.AND UP0, UPT, UR4, UR39, UPT ;  /* 0x000000270400728c */ /* 0x000fe4000bf01270 */
[----:B------:R-:W-:Y:S02]  /*97d0*/  UIADD3 UR7, -UR4, UR40, UR39 ;  /* 0x0000002804077290 */ /* 0x000fe4000fffe127 */
[----:B------:R-:W-:Y:S02]  /*97e0*/  USEL UR10, UR4, UR39, !UP0 ;  /* 0x00000027040a7287 */ /* 0x000fe4000c000000 */
[----:B------:R-:W-:Y:S02]  /*97f0*/  USHF.L.U32 UR6, UR7, 0x5, URZ ;  /* 0x0000000507067899 */ /* 0x000fe4000800063f */
[----:B------:R-:W-:Y:S02]  /*9800*/  UIADD3 UR4, -UR4, UR10, URZ ;  /* 0x0000000a04047290 */ /* 0x000fe4000fffe13f */
[----:B------:R-:W-:-:S02]  /*9810*/  UISETP.LT.AND UP0, UPT, UR6, UR16, UPT ;  /* 0x000000100600728c */ /* 0x000fc4000bf01270 */
[----:B------:R-:W-:Y:S02]  /*9820*/  USHF.L.U32 UR48, UR4, 0x5, URZ ;  /* 0x0000000504307899 */ /* 0x000fe4000800063f */
[----:B------:R-:W-:Y:S02]  /*9830*/  USEL UR6, UR6, UR16, UP0 ;  /* 0x0000001006067287 */ /* 0x000fe40008000000 */
[----:B------:R-:W-:Y:S01]  /*9840*/  UIADD3 UR7, -UR4, UR7, URZ ;  /* 0x0000000704077290 */ /* 0x000fe2000fffe13f */
[----:B-12-4-:R-:W-:Y:S01]  /*9850*/  @P0 CALL.REL.NOINC `(.L_x_70) ;  /* 0x0000001000000944 */ /* 0x016fe20003c00000 */
[----:B------:R-:W-:Y:S05]  /*9860*/  BRA `(.L_x_71) ;  /* 0xffff95e000007947 */ /* 0x000fea000383ffff */
.L_x_70:
[----:B------:R-:W-:Y:S02]  /*9870*/  USHF.R.S32.HI UR12, URZ, 0x1f, UR41 ;  /* 0x0000001f3f0c7899 */ /* 0x000fe40008011429 */
[----:B------:R-:W-:Y:S02]  /*9880*/  ULDC.64 UR4, c[0x0][0x1e8] ;  /* 0x00007a0000047ab9 */ /* 0x000fe40000000a00 */
[----:B------:R-:W-:Y:S02]  /*9890*/  ULEA.HI UR12, UR12, UR41, URZ, 0x5 ;  /* 0x000000290c0c7291 */ /* 0x000fe4000f8f283f */
[----:B------:R-:W-:-:S02]  /*98a0*/  UISETP.NE.AND UP0, UPT, UR4, 0x1, UPT ;  /* 0x000000010400788c */ /* 0x000fc4000bf05270 */
[----:B------:R-:W-:Y:S02]  /*98b0*/  USHF.R.S32.HI UR10, URZ, 0x5, UR12 ;  /* 0x000000053f0a7899 */ /* 0x000fe4000801140c */
[----:B------:R-:W-:Y:S02]  /*98c0*/  ULOP3.LUT UR12, UR12, 0xffffffe0, URZ, 0xc0, !UPT ;  /* 0xffffffe00c0c7892 */ /* 0x000fe4000f8ec03f */
[----:B------:R-:W-:Y:S02]  /*98d0*/  UIMAD.WIDE.U32 UR50, UR10, UR5, URZ ;  /* 0x000000050a3272a5 */ /* 0x000fe4000f8e003f */
[----:B------:R-:W-:Y:S02]  /*98e0*/  UIADD3 UR12, UR41, -UR12, URZ ;  /* 0x8000000c290c7290 */ /* 0x000fe4000fffe03f */
[----:B------:R-:W-:Y:S02]  /*98f0*/  UMOV UR13, UR10 ;  /* 0x0000000a000d7c82 */ /* 0x000fe40008000000 */
[----:B------:R-:W-:-:S02]  /*9900*/  USHF.R.S32.HI UR49, URZ, 0x1f, UR12 ;  /* 0x0000001f3f317899 */ /* 0x000fc4000801140c */
[----:B------:R-:W-:Y:S02]  /*9910*/  @UP0 UMOV UR5, UR51 ;  /* 0x0000003300050c82 */ /* 0x000fe40008000000 */
[----:B------:R-:W-:Y:S02]  /*9920*/  @UP0 USHF.R.U32.HI UR13, URZ, UR15, UR5 ;  /* 0x0000000f3f0d0299 */ /* 0x000fe40008011605 */
[----:B------:R-:W-:Y:S02]  /*9930*/  ULEA.HI UR49, UR49, UR12, URZ, 0x2 ;  /* 0x0000000c31317291 */ /* 0x000fe4000f8f103f */
[----:B------:R-:W-:Y:S02]  /*9940*/  UIADD3 UR5, -UR13, URZ, URZ ;  /* 0x0000003f0d057290 */ /* 0x000fe4000fffe13f */
[----:B------:R-:W-:Y:S02]  /*9950*/  ULOP3.LUT UR11, UR49, 0xfffffffc, URZ, 0xc0, !UPT ;  /* 0xfffffffc310b7892 */ /* 0x000fe4000f8ec03f */
[----:B------:R-:W-:-:S02]  /*9960*/  USHF.R.S32.HI UR49, URZ, 0x2, UR49 ;  /* 0x000000023f317899 */ /* 0x000fc40008011431 */
[----:B------:R-:W-:Y:S02]  /*9970*/  UIMAD UR5, UR5, UR4, UR10 ;  /* 0x00000004050572a4 */ /* 0x000fe4000f8e020a */
[----:B------:R-:W-:Y:S02]  /*9980*/  UIADD3 UR11, UR12, -UR11, URZ ;  /* 0x8000000b0c0b7290 */ /* 0x000fe4000fffe03f */
[----:B------:R-:W-:Y:S02]  /*9990*/  ULEA UR49, UR13, UR49, 0x3 ;  /* 0x000000310d317291 */ /* 0x000fe4000f8e183f */
[----:B------:R-:W-:Y:S01]  /*99a0*/  ULEA UR5, UR5, UR11, 0x2 ;  /* 0x0000000b05057291 */ /* 0x000fe2000f8e103f */
[----:B------:R-:W-:Y:S05]  /*99b0*/  BRA `(.L_x_71) ;  /* 0xffff949000007947 */ /* 0x000fea000383ffff */
.L_x_68:
[----:B------:R-:W-:Y:S01]  /*99c0*/  UIADD3 UR41, UR41, UR14, URZ ;  /* 0x0000000e29297290 */ /* 0x000fe2000fffe03f */
        /* <DEDUP_REMOVED lines=9> */
[----:B------:R-:W-:-:S03]  /*9a60*/  UIMAD.WIDE.U32 UR6, UR41, UR5, URZ ;  /* 0x00000005290672a5 */ /* 0x000fc6000f8e003f */
[----:B------:R-:W-:Y:S02]  /*9a70*/  UMOV UR5, UR41 ;  /* 0x0000002900057c82 */ /* 0x000fe40008000000 */
[----:B------:R-:W-:-:S04]  /*9a80*/  @UP1 USHF.R.U32.HI UR5, URZ, UR8, UR7 ;  /* 0x000000083f051299 */ /* 0x000fc80008011607 */
[----:B------:R-:W-:-:S04]  /*9a90*/  UIADD3 UR49, -UR5, URZ, URZ ;  /* 0x0000003f05317290 */ /* 0x000fc8000fffe13f */
[----:B------:R-:W-:Y:S02]  /*9aa0*/  UIMAD UR49, UR49, UR4, UR41 ;  /* 0x00000004313172a4 */ /* 0x000fe4000f8e0229 */
.L_x_72:
[----:B------:R-:W-:Y:S01]  /*9ab0*/  ISETP.NE.AND P0, PT, RZ, UR32, PT ;  /* 0x00000020ff007c0c */ /* 0x000fe2000bf05270 */
[----:B------:R-:W-:Y:S02]  /*9ac0*/  UMOV UR48, URZ ;  /* 0x0000003f00307c82 */ /* 0x000fe40008000000 */
[----:B------:R-:W-:Y:S02]  /*9ad0*/  ULDC UR6, c[0x0][0x1cc] ;  /* 0x0000730000067ab9 */ /* 0x000fe40000000800 */
[----:B------:R-:W-:-:S08]  /*9ae0*/  ULDC UR7, c[0x0][0x1f4] ;  /* 0x00007d0000077ab9 */ /* 0x000fd00000000800 */
[----:B-12-4-:R-:W-:Y:S01]  /*9af0*/  @P0 CALL.REL.NOINC `(.L_x_73) ;  /* 0x0000001000000944 */ /* 0x016fe20003c00000 */
[----:B------:R-:W-:Y:S05]  /*9b00*/  BRA `(.L_x_71) ;  /* 0xffff934000007947 */ /* 0x000fea000383ffff */
.L_x_73:
        /* <DEDUP_REMOVED lines=8> */
[----:B------:R-:W-:Y:S02]  /*9b90*/  UMOV UR49, UR10 ;  /* 0x0000000a00317c82 */ /* 0x000fe40008000000 */
[----:B------:R-:W-:Y:S02]  /*9ba0*/  ULDC.64 UR6, c[0x0][0x1f0] ;  /* 0x00007c0000067ab9 */ /* 0x000fe40000000a00 */
[----:B------:R-:W-:Y:S02]  /*9bb0*/  USHF.R.S32.HI UR12, URZ, 0x1f, UR5 ;  /* 0x0000001f3f0c7899 */ /* 0x000fe40008011405 */
[----:B------:R-:W-:-:S02]  /*9bc0*/  @UP0 UMOV UR11, UR51 ;  /* 0x00000033000b0c82 */ /* 0x000fc40008000000 */
[----:B------:R-:W-:Y:S02]  /*9bd0*/  @UP0 USHF.R.U32.HI UR49, URZ, UR6, UR11 ;  /* 0x000000063f310299 */ /* 0x000fe4000801160b */
[----:B------:R-:W-:Y:S02]  /*9be0*/  ULEA.HI UR12, UR12, UR5, URZ, 0x2 ;  /* 0x000000050c0c7291 */ /* 0x000fe4000f8f103f */
[----:B------:R-:W-:Y:S02]  /*9bf0*/  UIADD3 UR6, -UR49, URZ, URZ ;  /* 0x0000003f31067290 */ /* 0x000fe4000fffe13f */
[----:B------:R-:W-:Y:S02]  /*9c00*/  ULOP3.LUT UR11, UR12, 0xfffffffc, URZ, 0xc0, !UPT ;  /* 0xfffffffc0c0b7892 */ /* 0x000fe4000f8ec03f */
[----:B------:R-:W-:Y:S02]  /*9c10*/  UIMAD UR6, UR6, UR4, UR10 ;  /* 0x00000004060672a4 */ /* 0x000fe4000f8e020a */
[----:B------:R-:W-:-:S02]  /*9c20*/  UIADD3 UR5, UR5, -UR11, URZ ;  /* 0x8000000b05057290 */ /* 0x000fc4000fffe03f */
[----:B------:R-:W-:Y:S02]  /*9c30*/  USHF.R.S32.HI UR12, URZ, 0x2, UR12 ;  /* 0x000000023f0c7899 */ /* 0x000fe4000801140c */
[----:B------:R-:W-:Y:S02]  /*9c40*/  ULEA UR5, UR6, UR5, 0x2 ;  /* 0x0000000506057291 */ /* 0x000fe4000f8e103f */
[----:B------:R-:W-:Y:S02]  /*9c50*/  ULEA UR49, UR49, UR12, 0x3 ;  /* 0x0000000c31317291 */ /* 0x000fe4000f8e183f */
[----:B------:R-:W-:Y:S01]  /*9c60*/  ULDC UR6, c[0x0][0x1cc] ;  /* 0x0000730000067ab9 */ /* 0x000fe20000000800 */
[----:B------:R-:W-:Y:S05]  /*9c70*/  BRA `(.L_x_71) ;  /* 0xffff91d000007947 */ /* 0x000fea000383ffff */
.L_x_74:
        /* <DEDUP_REMOVED lines=16> */
.L_x_102:


//--------------------- .text._ZN7cutlass7Kernel2INS_4gemm6kernel20DefaultGemmUniversalINS_6half_tENS_6layout8RowMajorELNS_16ComplexTransformE0ELi8ES4_S6_LS7_0ELi8ES4_S6_S4_NS_4arch15OpClassTensorOpENS8_4Sm80ENS1_9GemmShapeILi128ELi128ELi32EEENSB_ILi64ELi64ELi32EEENSB_ILi16ELi8ELi16EEENS_8epilogue6thread17LinearCombinationIS4_Li8ES4_S4_LNSG_9ScaleType4KindE0ELNS_15FloatRoundStyleE2ES4_EENS1_11threadblock30GemmIdentityThreadblockSwizzleILi1EEELi4ENS8_13OpMultiplyAddELNS1_23SharedMemoryClearOptionE0ELb0ELb0ELb0ENS5_9NoPermuteESR_SR_vE10SelectBaseISO_vEEEEvNT_6ParamsE --------------------------
	.section	.text._ZN7cutlass7Kernel2INS_4gemm6kernel20DefaultGemmUniversalINS_6half_tENS_6layout8RowMajorELNS_16ComplexTransformE0ELi8ES4_S6_LS7_0ELi8ES4_S6_S4_NS_4arch15OpClassTensorOpENS8_4Sm80ENS1_9GemmShapeILi128ELi128ELi32EEENSB_ILi64ELi64ELi32EEENSB_ILi16ELi8ELi16EEENS_8epilogue6thread17LinearCombinationIS4_Li8ES4_S4_LNSG_9ScaleType4KindE0ELNS_15FloatRoundStyleE2ES4_EENS1_11threadblock30GemmIdentityThreadblockSwizzleILi1EEELi4ENS8_13OpMultiplyAddELNS1_23SharedMemoryClearOptionE0ELb0ELb0ELb0ENS5_9NoPermuteESR_SR_vE10SelectBaseISO_vEEEEvNT_6ParamsE,"ax",@progbits
	.sectioninfo	@"SHI_REGISTERS=164"
	.align	128
.text._ZN7cutlass7Kernel2INS_4gemm6kernel20DefaultGemmUniversalINS_6half_tENS_6layout8RowMajorELNS_16ComplexTransformE0ELi8ES4_S6_LS7_0ELi8ES4_S6_S4_NS_4arch15OpClassTensorOpENS8_4Sm80ENS1_9GemmShapeILi128ELi128ELi32EEENSB_ILi64ELi64ELi32EEENSB_ILi16ELi8ELi16EEENS_8epilogue6thread17LinearCombinationIS4_Li8ES4_S4_LNSG_9ScaleType4KindE0ELNS_15FloatRoundStyleE2ES4_EENS1_11threadblock30GemmIdentityThreadblockSwizzleILi1EEELi4ENS8_13OpMultiplyAddELNS1_23SharedMemoryClearOptionE0ELb0ELb0ELb0ENS5_9NoPermuteESR_SR_vE10SelectBaseISO_vEEEEvNT_6ParamsE:
        .type           _ZN7cutlass7Kernel2INS_4gemm6kernel20DefaultGemmUniversalINS_6half_tENS_6layout8RowMajorELNS_16ComplexTransformE0ELi8ES4_S6_LS7_0ELi8ES4_S6_S4_NS_4arch15OpClassTensorOpENS8_4Sm80ENS1_9GemmShapeILi128ELi128ELi32EEENSB_ILi64ELi64ELi32EEENSB_ILi16ELi8ELi16EEENS_8epilogue6thread17LinearCombinationIS4_Li8ES4_S4_LNSG_9ScaleType4KindE0ELNS_15FloatRoundStyleE2ES4_EENS1_11threadblock30GemmIdentityThreadblockSwizzleILi1EEELi4ENS8_13OpMultiplyAddELNS1_23SharedMemoryClearOptionE0ELb0ELb0ELb0ENS5_9NoPermuteESR_SR_vE10SelectBaseISO_vEEEEvNT_6ParamsE,@function
        .size           _ZN7cutlass7Kernel2INS_4gemm6kernel20DefaultGemmUniversalINS_6half_tENS_6layout8RowMajorELNS_16ComplexTransformE0ELi8ES4_S6_LS7_0ELi8ES4_S6_S4_NS_4arch15OpClassTensorOpENS8_4Sm80ENS1_9GemmShapeILi128ELi128ELi32EEENSB_ILi64ELi64ELi32EEENSB_ILi16ELi8ELi16EEENS_8epilogue6thread17LinearCombinationIS4_Li8ES4_S4_LNSG_9ScaleType4KindE0ELNS_15FloatRoundStyleE2ES4_EENS1_11threadblock30GemmIdentityThreadblockSwizzleILi1EEELi4ENS8_13OpMultiplyAddELNS1_23SharedMemoryClearOptionE0ELb0ELb0ELb0ENS5_9NoPermuteESR_SR_vE10SelectBaseISO_vEEEEvNT_6ParamsE,(.L_x_103 - _ZN7cutlass7Kernel2INS_4gemm6kernel20DefaultGemmUniversalINS_6half_tENS_6layout8RowMajorELNS_16ComplexTransformE0ELi8ES4_S6_LS7_0ELi8ES4_S6_S4_NS_4arch15OpClassTensorOpENS8_4Sm80ENS1_9GemmShapeILi128ELi128ELi32EEENSB_ILi64ELi64ELi32EEENSB_ILi16ELi8ELi16EEENS_8epilogue6thread17LinearCombinationIS4_Li8ES4_S4_LNSG_9ScaleType4KindE0ELNS_15FloatRoundStyleE2ES4_EENS1_11threadblock30GemmIdentityThreadblockSwizzleILi1EEELi4ENS8_13OpMultiplyAddELNS1_23SharedMemoryClearOptionE0ELb0ELb0ELb0ENS5_9NoPermuteESR_SR_vE10SelectBaseISO_vEEEEvNT_6ParamsE)
        .other          _ZN7cutlass7Kernel2INS_4gemm6kernel20DefaultGemmUniversalINS_6half_tENS_6layout8RowMajorELNS_16ComplexTransformE0ELi8ES4_S6_LS7_0ELi8ES4_S6_S4_NS_4arch15OpClassTensorOpENS8_4Sm80ENS1_9GemmShapeILi128ELi128ELi32EEENSB_ILi64ELi64ELi32EEENSB_ILi16ELi8ELi16EEENS_8epilogue6thread17LinearCombinationIS4_Li8ES4_S4_LNSG_9ScaleType4KindE0ELNS_15FloatRoundStyleE2ES4_EENS1_11threadblock30GemmIdentityThreadblockSwizzleILi1EEELi4ENS8_13OpMultiplyAddELNS1_23SharedMemoryClearOptionE0ELb0ELb0ELb0ENS5_9NoPermuteESR_SR_vE10SelectBaseISO_vEEEEvNT_6ParamsE,@"STO_CUDA_ENTRY STV_DEFAULT"
_ZN7cutlass7Kernel2INS_4gemm6kernel20DefaultGemmUniversalINS_6half_tENS_6layout8RowMajorELNS_16ComplexTransformE0ELi8ES4_S6_LS7_0ELi8ES4_S6_S4_NS_4arch15OpClassTensorOpENS8_4Sm80ENS1_9GemmShapeILi128ELi128ELi32EEENSB_ILi64ELi64ELi32EEENSB_ILi16ELi8ELi16EEENS_8epilogue6thread17LinearCombinationIS4_Li8ES4_S4_LNSG_9ScaleType4KindE0ELNS_15FloatRoundStyleE2ES4_EENS1_11threadblock30GemmIdentityThreadblockSwizzleILi1EEELi4ENS8_13OpMultiplyAddELNS1_23SharedMemoryClearOptionE0ELb0ELb0ELb0ENS5_9NoPermuteESR_SR_vE10SelectBaseISO_vEEEEvNT_6ParamsE:
[----:B------:R-:W-:Y:S02]  /*0000*/  MOV R1, c[0x0][0x28] ;  /* 0x00000a0000017a02 */ /* 0x000fe40000000f00 */
[----:B------:R-:W1:Y:S01]  /*0010*/  S2R R2, SR_CTAID.Y ;  /* 0x0000000000027919 */ /* 0x000e620000002600 */
[----:B------:R-:W-:-:S03]  /*0020*/  IMAD.MOV.U32 R0, RZ, RZ, -0x1 ;  /* 0xffffffffff007424 */ /* 0x000fc600078e00ff */
[----:B------:R-:W2:Y:S02]  /*0030*/  S2R R14, SR_CTAID.X ;  /* 0x00000000000e7919 */ /* 0x000ea40000002500 */
[----:B------:R-:W-:Y:S02]  /*0040*/  SHF.L.U32 R3, R0, c[0x0][0x178], RZ ;  /* 0x00005e0000037a19 */ /* 0x000fe400000006ff */
[----:B-1----:R-:W-:Y:S02]  /*0050*/  SHF.L.U32 R2, R2, c[0x0][0x178], RZ ;  /* 0x00005e0002027a19 */ /* 0x002fe400000006ff */
[----:B--2---:R-:W-:Y:S02]  /*0060*/  LOP3.LUT R3, R14, R3, RZ, 0x30, !PT ;  /* 0x000000030e037212 */ /* 0x004fe400078e30ff */
[----:B------:R-:W-:-:S03]  /*0070*/  SHF.R.S32.HI R14, RZ, c[0x0][0x178], R14 ;  /* 0x00005e00ff0e7a19 */ /* 0x000fc6000001140e */
[----:B------:R-:W-:-:S05]  /*0080*/  IMAD.IADD R5, R2, 0x1, R3 ;  /* 0x0000000102057824 */ /* 0x000fca00078e0203 */
[----:B------:R-:W-:-:S04]  /*0090*/  ISETP.GE.AND P0, PT, R5, c[0x0][0x170], PT ;  /* 0x00005c0005007a0c */ /* 0x000fc80003f06270 */
[----:B------:R-:W-:-:S13]  /*00a0*/  ISETP.GE.OR P0, PT, R14, c[0x0][0x16c], P0 ;  /* 0x00005b000e007a0c */ /* 0x000fda0000706670 */
[----:B------:R-:W-:Y:S05]  /*00b0*/  @P0 EXIT ;  /* 0x000000000000094d */ /* 0x000fea0003800000 */
[----:B------:R-:W1:Y:S01]  /*00c0*/  S2R R134, SR_CTAID.Z ;  /* 0x0000000000867919 */ /* 0x000e620000002700 */
[----:B------:R-:W-:Y:S01]  /*00d0*/  IMAD.MOV.U32 R0, RZ, RZ, c[0x0][0x17c] ;  /* 0x00005f00ff007624 */ /* 0x000fe200078e00ff */
[----:B------:R-:W-:Y:S01]  /*00e0*/  ULDC.64 UR18, c[0x0][0x118] ;  /* 0x0000460000127ab9 */ /* 0x000fe20000000a00 */
[----:B------:R-:W-:Y:S01]  /*00f0*/  MOV R28, c[0x0][0x280] ;  /* 0x0000a000001c7a02 */ /* 0x000fe20000000f00 */
[----:B------:R-:W-:Y:S01]  /*0100*/  IMAD.MOV.U32 R29, RZ, RZ, c[0x0][0x284] ;  /* 0x0000a100ff1d7624 */ /* 0x000fe200078e00ff */
[----:B------:R-:W-:Y:S01]  /*0110*/  MOV R10, c[0x0][0x288] ;  /* 0x0000a200000a7a02 */ /* 0x000fe20000000f00 */
[----:B------:R-:W-:Y:S01]  /*0120*/  IMAD.MOV.U32 R11, RZ, RZ, c[0x0][0x28c] ;  /* 0x0000a300ff0b7624 */ /* 0x000fe200078e00ff */
[----:B------:R-:W-:-:S13]  /*0130*/  ISETP.GE.U32.AND P0, PT, R0, 0x2, PT ;  /* 0x000000020000780c */ /* 0x000fda0003f06070 */
[----:B------:R-:W-:Y:S05]  /*0140*/  @!P0 BRA `(.L_x_75) ;  /* 0x000001a000008947 */ /* 0x000fea0003800000 */
[----:B------:R-:W-:Y:S01]  /*0150*/  ISETP.NE.AND P0, PT, R0, 0x2, PT ;  /* 0x000000020000780c */ /* 0x000fe20003f05270 */
[----:B------:R-:W-:Y:S01]  /*0160*/  IMAD.MOV.U32 R9, RZ, RZ, c[0x0][0x168] ;  /* 0x00005a00ff097624 */ /* 0x000fe200078e00ff */
[----:B------:R-:W-:-:S11]  /*0170*/  MOV R146, RZ ;  /* 0x000000ff00927202 */ /* 0x000fd60000000f00 */
[----:B------:R-:W-:Y:S05]  /*0180*/  @!P0 BRA `(.L_x_76) ;  /* 0x0000008000008947 */ /* 0x000fea0003800000 */
[----:B------:R-:W-:-:S13]  /*0190*/  ISETP.NE.AND P0, PT, R0, 0x3, PT ;  /* 0x000000030000780c */ /* 0x000fda0003f05270 */
[----:B------:R-:W-:Y:S05]  /*01a0*/  @P0 BRA `(.L_x_77) ;  /* 0x0000019000000947 */ /* 0x000fea0003800000 */
[----:B------:R-:W-:-:S05]  /*01b0*/  MOV R11, 0x8 ;  /* 0x00000008000b7802 */ /* 0x000fca0000000f00 */
[----:B-1----:R-:W-:-:S04]  /*01c0*/  IMAD.WIDE R28, R134, R11, c[0x0][0x280] ;  /* 0x0000a000861c7625 */ /* 0x002fc800078e020b */
[----:B------:R-:W-:Y:S02]  /*01d0*/  IMAD.WIDE R10, R134, R11, c[0x0][0x288] ;  /* 0x0000a200860a7625 */ /* 0x000fe400078e020b */
[----:B------:R-:W5:Y:S04]  /*01e0*/  LDG.E.64 R28, [R28.64] ;  /* 0x000000121c1c7981 */ /* 0x000f68000c1e1b00 */
[----:B------:R-:W5:Y:S01]  /*01f0*/  LDG.E.64 R10, [R10.64] ;  /* 0x000000120a0a7981 */ /* 0x000f62000c1e1b00 */
[----:B------:R-:W-:Y:S05]  /*0200*/  BRA `(.L_x_77) ;  /* 0x0000013000007947 */ /* 0x000fea0003800000 */
.L_x_76:
[----:B-1----:R-:W-:Y:S01]  /*0210*/  SHF.R.S32.HI R11, RZ, 0x1f, R134 ;  /* 0x0000001fff0b7819 */ /* 0x002fe20000011486 */
[----:B------:R-:W-:-:S04]  /*0220*/  IMAD.WIDE.U32 R6, R134, c[0x0][0x2a0], RZ ;  /* 0x0000a80086067a25 */ /* 0x000fc800078e00ff */
[C---:B------:R-:W-:Y:S01]  /*0230*/  IMAD R29, R11.reuse, c[0x0][0x2a0], RZ ;  /* 0x0000a8000b1d7a24 */ /* 0x040fe200078e02ff */
[----:B------:R-:W-:Y:S01]  /*0240*/  LEA R28, P1, R6, c[0x0][0x280], 0x1 ;  /* 0x0000a000061c7a11 */ /* 0x000fe200078208ff */
[----:B------:R-:W-:Y:S02]  /*0250*/  IMAD R11, R11, c[0x0][0x2a8], RZ ;  /* 0x0000aa000b0b7a24 */ /* 0x000fe400078e02ff */
[----:B------:R-:W-:-:S04]  /*0260*/  IMAD.WIDE.U32 R2, R134, c[0x0][0x2a8], RZ ;  /* 0x0000aa0086027a25 */ /* 0x000fc800078e00ff */
[----:B------:R-:W-:Y:S01]  /*0270*/  IMAD R29, R134, c[0x0][0x2a4], R29 ;  /* 0x0000a900861d7a24 */ /* 0x000fe200078e021d */
[----:B------:R-:W-:Y:S01]  /*0280*/  LEA R10, P0, R2, c[0x0][0x288], 0x1 ;  /* 0x0000a200020a7a11 */ /* 0x000fe200078008ff */
[----:B------:R-:W-:-:S03]  /*0290*/  IMAD R11, R134, c[0x0][0x2ac], R11 ;  /* 0x0000ab00860b7a24 */ /* 0x000fc600078e020b */
[----:B------:R-:W-:Y:S02]  /*02a0*/  IADD3 R29, R7, R29, RZ ;  /* 0x0000001d071d7210 */ /* 0x000fe40007ffe0ff */
[----:B------:R-:W-:Y:S02]  /*02b0*/  IADD3 R11, R3, R11, RZ ;  /* 0x0000000b030b7210 */ /* 0x000fe40007ffe0ff */
[----:B------:R-:W-:Y:S02]  /*02c0*/  LEA.HI.X R29, R6, c[0x0][0x284], R29, 0x1, P1 ;  /* 0x0000a100061d7a11 */ /* 0x000fe400008f0c1d */
[----:B------:R-:W-:Y:S01]  /*02d0*/  LEA.HI.X R11, R2, c[0x0][0x28c], R11, 0x1, P0 ;  /* 0x0000a300020b7a11 */ /* 0x000fe200000f0c0b */
[----:B------:R-:W-:Y:S05]  /*02e0*/  BRA `(.L_x_77) ;  /* 0x0000005000007947 */ /* 0x000fea0003800000 */
.L_x_75:
[C---:B-1----:R-:W-:Y:S01]  /*02f0*/  IADD3 R9, R134.reuse, 0x1, RZ ;  /* 0x0000000186097810 */ /* 0x042fe20007ffe0ff */
[----:B------:R-:W-:-:S03]  /*0300*/  IMAD R146, R134, c[0x0][0x184], RZ ;  /* 0x0000610086927a24 */ /* 0x000fc600078e02ff */
[C---:B------:R-:W-:Y:S01]  /*0310*/  ISETP.GE.AND P0, PT, R9.reuse, c[0x0][0x174], PT ;  /* 0x00005d0009007a0c */ /* 0x040fe20003f06270 */
[----:B------:R-:W-:-:S05]  /*0320*/  IMAD R9, R9, c[0x0][0x184], RZ ;  /* 0x0000610009097a24 */ /* 0x000fca00078e02ff */
[----:B------:R-:W-:-:S04]  /*0330*/  SEL R9, R9, c[0x0][0x168], !P0 ;  /* 0x00005a0009097a07 */ /* 0x000fc80004000000 */
.L_x_77:
[----:B------:R-:W2:Y:S01]  /*0340*/  S2R R0, SR_TID.X ;  /* 0x0000000000007919 */ /* 0x000ea20000002100 */
[----:B------:R-:W-:Y:S01]  /*0350*/  IMAD.IADD R3, R9, 0x1, -R146 ;  /* 0x0000000109037824 */ /* 0x000fe200078e0a92 */
[----:B------:R-:W-:Y:S01]  /*0360*/  CS2R R48, SRZ ;  /* 0x0000000000307805 */ /* 0x000fe2000001ff00 */
[----:B------:R-:W-:Y:S01]  /*0370*/  CS2R R50, SRZ ;  /* 0x0000000000327805 */ /* 0x000fe2000001ff00 */
[----:B------:R-:W-:Y:S01]  /*0380*/  BAR.SYNC.DEFER_BLOCKING 0x0 ;  /* 0x0000000000007b1d */ /* 0x000fe20000010000 */
[----:B------:R-:W-:Y:S01]  /*0390*/  CS2R R46, SRZ ;  /* 0x00000000002e7805 */ /* 0x000fe2000001ff00 */
[----:B------:R-:W-:Y:S01]  /*03a0*/  SHF.R.S32.HI R16, RZ, 0x1f, R3 ;  /* 0x0000001fff107819 */ /* 0x000fe20000011403 */
[----:B------:R-:W-:Y:S01]  /*03b0*/  CS2R R52, SRZ ;  /* 0x0000000000347805 */ /* 0x000fe2000001ff00 */
[----:B------:R-:W-:Y:S01]  /*03c0*/  CS2R R44, SRZ ;  /* 0x00000000002c7805 */ /* 0x000fe2000001ff00 */
[----:B------:R-:W-:Y:S01]  /*03d0*/  CS2R R54, SRZ ;  /* 0x0000000000367805 */ /* 0x000fe2000001ff00 */
[----:B------:R-:W-:Y:S01]  /*03e0*/  LEA.HI R16, R16, R3, RZ, 0x5 ;  /* 0x0000000310107211 */ /* 0x000fe200078f28ff */
[----:B------:R-:W-:Y:S01]  /*03f0*/  CS2R R42, SRZ ;  /* 0x00000000002a7805 */ /* 0x000fe2000001ff00 */
[----:B------:R-:W-:Y:S01]  /*0400*/  CS2R R56, SRZ ;  /* 0x0000000000387805 */ /* 0x000fe2000001ff00 */
[----:B------:R-:W-:Y:S01]  /*0410*/  CS2R R40, SRZ ;  /* 0x0000000000287805 */ /* 0x000fe2000001ff00 */
[----:B------:R-:W-:Y:S01]  /*0420*/  LOP3.LUT R16, R16, 0xffffffe0, RZ, 0xc0, !PT ;  /* 0xffffffe010107812 */ /* 0x000fe200078ec0ff */
[----:B------:R-:W-:Y:S01]  /*0430*/  CS2R R58, SRZ ;  /* 0x00000000003a7805 */ /* 0x000fe2000001ff00 */
[----:B------:R-:W-:Y:S01]  /*0440*/  CS2R R38, SRZ ;  /* 0x0000000000267805 */ /* 0x000fe2000001ff00 */
[----:B------:R-:W-:Y:S01]  /*0450*/  CS2R R60, SRZ ;  /* 0x00000000003c7805 */ /* 0x000fe2000001ff00 */
[----:B------:R-:W-:Y:S01]  /*0460*/  CS2R R36, SRZ ;  /* 0x0000000000247805 */ /* 0x000fe2000001ff00 */
[----:B------:R-:W-:Y:S01]  /*0470*/  IMAD.IADD R16, R3, 0x1, -R16 ;  /* 0x0000000103107824 */ /* 0x000fe200078e0a10 */
[----:B------:R-:W-:Y:S01]  /*0480*/  CS2R R62, SRZ ;  /* 0x00000000003e7805 */ /* 0x000fe2000001ff00 */
[----:B------:R-:W-:Y:S01]  /*0490*/  CS2R R34, SRZ ;  /* 0x0000000000227805 */ /* 0x000fe2000001ff00 */
[----:B------:R-:W-:Y:S01]  /*04a0*/  CS2R R64, SRZ ;  /* 0x0000000000407805 */ /* 0x000fe2000001ff00 */
[----:B--2---:R-:W-:Y:S01]  /*04b0*/  SHF.R.S32.HI R7, RZ, 0x1f, R0 ;  /* 0x0000001fff077819 */ /* 0x004fe20000011400 */
[----:B------:R-:W-:Y:S01]  /*04c0*/  IMAD.SHL.U32 R137, R0, 0x4, RZ ;  /* 0x0000000400897824 */ /* 0x000fe200078e00ff */
[----:B------:R-:W-:-:S02]  /*04d0*/  ISETP.NE.AND P0, PT, R16, RZ, PT ;  /* 0x000000ff1000720c */ /* 0x000fc40003f05270 */
[----:B------:R-:W-:Y:S02]  /*04e0*/  LEA.HI R4, R7, R0, RZ, 0x5 ;  /* 0x0000000007047211 */ /* 0x000fe400078f28ff */
[----:B------:R-:W-:Y:S02]  /*04f0*/  SEL R16, R16, 0x20, P0 ;  /* 0x0000002010107807 */ /* 0x000fe40000000000 */
[----:B------:R-:W-:Y:S02]  /*0500*/  LOP3.LUT R7, R4, 0xffffffe0, RZ, 0xc0, !PT ;  /* 0xffffffe004077812 */ /* 0x000fe400078ec0ff */
[----:B------:R-:W-:Y:S01]  /*0510*/  SHF.R.S32.HI R17, RZ, 0x5, R4 ;  /* 0x00000005ff117819 */ /* 0x000fe20000011404 */
[----:B------:R-:W-:Y:S02]  /*0520*/  IMAD.IADD R8, R16, 0x1, R146 ;  /* 0x0000000110087824 */ /* 0x000fe400078e0292 */
[----:B------:R-:W-:Y:S02]  /*0530*/  IMAD.IADD R13, R0, 0x1, -R7 ;  /* 0x00000001000d7824 */ /* 0x000fe400078e0a07 */
[----:B------:R-:W-:Y:S01]  /*0540*/  IMAD.SHL.U32 R17, R17, 0x8, RZ ;  /* 0x0000000811117824 */ /* 0x000fe200078e00ff */
[----:B------:R-:W-:Y:S01]  /*0550*/  IMNMX R3, R8, R9, PT ;  /* 0x0000000908037217 */ /* 0x000fe20003800200 */
[----:B------:R-:W-:Y:S01]  /*0560*/  IMAD.WIDE.U32 R30, R16, c[0x0][0x1b8], RZ ;  /* 0x00006e00101e7a25 */ /* 0x000fe200078e00ff */
[----:B------:R-:W-:-:S04]  /*0570*/  SHF.R.S32.HI R2, RZ, 0x1f, R13 ;  /* 0x0000001fff027819 */ /* 0x000fc8000001140d */
[CC--:B------:R-:W-:Y:S02]  /*0580*/  LEA.HI R6, R2.reuse, R13.reuse, RZ, 0x2 ;  /* 0x0000000d02067211 */ /* 0x0c0fe400078f10ff */
[----:B------:R-:W-:Y:S02]  /*0590*/  LEA.HI R2, R2, R13, RZ, 0x3 ;  /* 0x0000000d02027211 */ /* 0x000fe400078f18ff */
[C---:B------:R-:W-:Y:S02]  /*05a0*/  LEA.HI.SX32 R7, R6.reuse, R7, 0x1e ;  /* 0x0000000706077211 */ /* 0x040fe400078ff2ff */
[----:B------:R-:W-:Y:S02]  /*05b0*/  LOP3.LUT R6, R6, 0xfffffffc, RZ, 0xc0, !PT ;  /* 0xfffffffc06067812 */ /* 0x000fe400078ec0ff */
[----:B------:R-:W-:Y:S01]  /*05c0*/  LEA.HI R18, R7, R7, RZ, 0x1 ;  /* 0x0000000707127211 */ /* 0x000fe200078f08ff */
[----:B------:R-:W-:Y:S02]  /*05d0*/  IMAD R14, R14, 0x80, R7 ;  /* 0x000000800e0e7824 */ /* 0x000fe400078e0207 */
[----:B------:R-:W-:Y:S01]  /*05e0*/  IMAD.IADD R23, R13, 0x1, -R6 ;  /* 0x000000010d177824 */ /* 0x000fe200078e0a06 */
[----:B------:R-:W-:-:S02]  /*05f0*/  LOP3.LUT R20, R18, 0x3ffffffe, RZ, 0xc0, !PT ;  /* 0x3ffffffe12147812 */ /* 0x000fc400078ec0ff */
[C---:B------:R-:W-:Y:S01]  /*0600*/  IADD3 R12, R14.reuse, 0x8, RZ ;  /* 0x000000080e0c7810 */ /* 0x040fe20007ffe0ff */
[----:B------:R-:W-:Y:S01]  /*0610*/  IMAD R26, R23, 0x8, R146 ;  /* 0x00000008171a7824 */ /* 0x000fe200078e0292 */
[----:B------:R-:W-:Y:S01]  /*0620*/  ISETP.GE.AND P1, PT, R14, c[0x0][0x160], PT ;  /* 0x000058000e007a0c */ /* 0x000fe20003f26270 */
[----:B------:R-:W-:Y:S01]  /*0630*/  IMAD.IADD R20, R7, 0x1, -R20 ;  /* 0x0000000107147824 */ /* 0x000fe200078e0a14 */
[----:B------:R-:W-:Y:S02]  /*0640*/  ISETP.GE.AND P6, PT, R12, c[0x0][0x160], PT ;  /* 0x000058000c007a0c */ /* 0x000fe40003fc6270 */
[----:B------:R-:W-:Y:S01]  /*0650*/  LOP3.LUT R12, R2, 0xfffffff8, RZ, 0xc0, !PT ;  /* 0xfffffff8020c7812 */ /* 0x000fe200078ec0ff */
[----:B------:R-:W-:Y:S01]  /*0660*/  IMAD R20, R20, 0x4, R23 ;  /* 0x0000000414147824 */ /* 0x000fe200078e0217 */
[C---:B------:R-:W-:Y:S02]  /*0670*/  IADD3 R8, R14.reuse, 0x10, RZ ;  /* 0x000000100e087810 */ /* 0x040fe40007ffe0ff */
[----:B------:R-:W-:Y:S01]  /*0680*/  IADD3 R6, R14, 0x18, RZ ;  /* 0x000000180e067810 */ /* 0x000fe20007ffe0ff */
[----:B------:R-:W-:Y:S01]  /*0690*/  IMAD.IADD R12, R13, 0x1, -R12 ;  /* 0x000000010d0c7824 */ /* 0x000fe200078e0a0c */
[----:B------:R-:W-:-:S02]  /*06a0*/  LEA.HI.SX32 R13, R2, R17, 0x1d ;  /* 0x00000011020d7211 */ /* 0x000fc400078feaff */
[----:B------:R-:W-:Y:S01]  /*06b0*/  ISETP.GE.AND P5, PT, R8, c[0x0][0x160], PT ;  /* 0x0000580008007a0c */ /* 0x000fe20003fa6270 */
[----:B------:R-:W-:Y:S01]  /*06c0*/  IMAD R5, R5, 0x10, R12 ;  /* 0x0000001005057824 */ /* 0x000fe200078e020c */
[-C--:B------:R-:W-:Y:S01]  /*06d0*/  ISETP.LT.AND P0, PT, R26, R3.reuse, !P1 ;  /* 0x000000031a00720c */ /* 0x080fe20004f01270 */
[----:B------:R-:W-:Y:S01]  /*06e0*/  IMAD.IADD R25, R13, 0x1, R146 ;  /* 0x000000010d197824 */ /* 0x000fe200078e0292 */
[----:B------:R-:W-:Y:S01]  /*06f0*/  ISETP.GE.AND P4, PT, R6, c[0x0][0x160], PT ;  /* 0x0000580006007a0c */ /* 0x000fe20003f86270 */
[----:B------:R-:W-:Y:S01]  /*0700*/  IMAD.SHL.U32 R4, R5, 0x8, RZ ;  /* 0x0000000805047824 */ /* 0x000fe200078e00ff */
[CC--:B------:R-:W-:Y:S02]  /*0710*/  ISETP.LT.AND P1, PT, R26.reuse, R3.reuse, !P6 ;  /* 0x000000031a00720c */ /* 0x0c0fe40007721270 */
[----:B------:R-:W-:Y:S02]  /*0720*/  ISETP.LT.AND P2, PT, R26, R3, !P5 ;  /* 0x000000031a00720c */ /* 0x000fe40006f41270 */
[----:B------:R-:W-:-:S02]  /*0730*/  SEL R15, RZ, 0x1, !P0 ;  /* 0x00000001ff0f7807 */ /* 0x000fc40004000000 */
[-C--:B------:R-:W-:Y:S02]  /*0740*/  ISETP.LT.AND P3, PT, R26, R3.reuse, !P4 ;  /* 0x000000031a00720c */ /* 0x080fe40006761270 */
[----:B------:R-:W-:Y:S02]  /*0750*/  IADD3 R2, R25, 0x4, RZ ;  /* 0x0000000419027810 */ /* 0x000fe40007ffe0ff */
[----:B------:R-:W-:Y:S02]  /*0760*/  P2R R15, PR, R15, 0xf ;  /* 0x0000000f0f0f7803 */ /* 0x000fe40000000000 */
[-C--:B------:R-:W-:Y:S02]  /*0770*/  ISETP.GE.AND P1, PT, R25, R3.reuse, PT ;  /* 0x000000031900720c */ /* 0x080fe40003f26270 */
[----:B------:R-:W-:Y:S01]  /*0780*/  ISETP.GE.AND P3, PT, R2, R3, PT ;  /* 0x000000030200720c */ /* 0x000fe20003f66270 */
[----:B------:R-:W-:Y:S01]  /*0790*/  IMAD.MOV.U32 R3, RZ, RZ, c[0x0][0x1c8] ;  /* 0x00007200ff037624 */ /* 0x000fe200078e00ff */
[C---:B------:R-:W-:Y:S01]  /*07a0*/  IADD3 R19, R4.reuse, 0x40, RZ ;  /* 0x0000004004137810 */ /* 0x040fe20007ffe0ff */
[----:B------:R-:W-:Y:S01]  /*07b0*/  IMAD.MOV.U32 R2, RZ, RZ, c[0x0][0x1cc] ;  /* 0x00007300ff027624 */ /* 0x000fe200078e00ff */
[----:B------:R-:W-:-:S02]  /*07c0*/  ISETP.LT.AND P0, PT, R4, c[0x0][0x164], !P1 ;  /* 0x0000590004007a0c */ /* 0x000fc40004f01270 */
[----:B------:R-:W-:Y:S02]  /*07d0*/  ISETP.LT.AND P2, PT, R4, c[0x0][0x164], !P3 ;  /* 0x0000590004007a0c */ /* 0x000fe40005f41270 */
[C---:B------:R-:W-:Y:S02]  /*07e0*/  ISETP.LT.AND P1, PT, R19.reuse, c[0x0][0x164], !P1 ;  /* 0x0000590013007a0c */ /* 0x040fe40004f21270 */
[----:B------:R-:W-:Y:S02]  /*07f0*/  ISETP.LT.AND P3, PT, R19, c[0x0][0x164], !P3 ;  /* 0x0000590013007a0c */ /* 0x000fe40005f61270 */
[----:B------:R-:W-:Y:S02]  /*0800*/  SEL R8, RZ, 0x1, !P0 ;  /* 0x00000001ff087807 */ /* 0x000fe40004000000 */
[----:B------:R-:W-:Y:S02]  /*0810*/  SHF.R.S32.HI R5, RZ, 0x1f, R16 ;  /* 0x0000001fff057819 */ /* 0x000fe40000011410 */
[----:B------:R-:W-:-:S02]  /*0820*/  P2R R8, PR, R8, 0xf ;  /* 0x0000000f08087803 */ /* 0x000fc40000000000 */
[----:B------:R-:W-:Y:S01]  /*0830*/  IADD3 R3, P0, R3, -c[0x0][0x1d0], RZ ;  /* 0x8000740003037a10 */ /* 0x000fe20007f1e0ff */
[----:B------:R-:W-:Y:S01]  /*0840*/  IMAD R5, R5, c[0x0][0x1b8], RZ ;  /* 0x00006e0005057a24 */ /* 0x000fe200078e02ff */
[--C-:B------:R-:W-:Y:S02]  /*0850*/  SHF.R.S32.HI R21, RZ, 0x1, R18.reuse ;  /* 0x00000001ff157819 */ /* 0x100fe40000011412 */
[----:B------:R-:W-:Y:S01]  /*0860*/  IADD3.X R2, R2, ~c[0x0][0x1d4], RZ, P0, !PT ;  /* 0x8000750002027a10 */ /* 0x000fe200007fe4ff */
[----:B------:R-:W-:Y:S01]  /*0870*/  IMAD R5, R16, c[0x0][0x1bc], R5 ;  /* 0x00006f0010057a24 */ /* 0x000fe200078e0205 */
[----:B------:R-:W-:Y:S02]  /*0880*/  IADD3 R3, P0, R3, c[0x0][0x1c0], RZ ;  /* 0x0000700003037a10 */ /* 0x000fe40007f1e0ff */
[----:B------:R-:W-:Y:S01]  /*0890*/  SHF.R.S32.HI R18, RZ, 0x1f, R18 ;  /* 0x0000001fff127819 */ /* 0x000fe20000011412 */
[----:B------:R-:W-:Y:S01]  /*08a0*/  IMAD.IADD R5, R31, 0x1, R5 ;  /* 0x000000011f057824 */ /* 0x000fe200078e0205 */
[----:B------:R-:W-:-:S02]  /*08b0*/  IADD3.X R2, R2, c[0x0][0x1c4], RZ, P0, !PT ;  /* 0x0000710002027a10 */ /* 0x000fc400007fe4ff */
[----:B------:R-:W-:Y:S02]  /*08c0*/  LEA R6, P0, R30, R3, 0x1 ;  /* 0x000000031e067211 */ /* 0x000fe400078008ff */
[----:B------:R-:W-:Y:S02]  /*08d0*/  SHF.R.S32.HI R3, RZ, 0x1f, R20 ;  /* 0x0000001fff037819 */ /* 0x000fe40000011414 */
[----:B------:R-:W-:Y:S02]  /*08e0*/  LEA.HI R18, R18, R21, RZ, 0x2 ;  /* 0x0000001512127211 */ /* 0x000fe400078f10ff */
[----:B------:R-:W-:Y:S02]  /*08f0*/  LEA.HI R3, R3, R20, RZ, 0x2 ;  /* 0x0000001403037211 */ /* 0x000fe400078f10ff */
[----:B------:R-:W-:Y:S02]  /*0900*/  IADD3 R146, R9, 0x1f, -R146 ;  /* 0x0000001f09927810 */ /* 0x000fe40007ffe892 */
[----:B------:R-:W-:-:S02]  /*0910*/  LOP3.LUT R22, R18, 0x1ffffffc, RZ, 0xc0, !PT ;  /* 0x1ffffffc12167812 */ /* 0x000fc400078ec0ff */
[----:B------:R-:W-:Y:S02]  /*0920*/  LOP3.LUT R33, R3, 0xfffffffc, RZ, 0xc0, !PT ;  /* 0xfffffffc03217812 */ /* 0x000fe400078ec0ff */
[----:B------:R-:W-:Y:S01]  /*0930*/  IADD3 R9, R146, 0x1f, RZ ;  /* 0x0000001f92097810 */ /* 0x000fe20007ffe0ff */
[----:B------:R-:W-:Y:S01]  /*0940*/  IMAD.IADD R3, R21, 0x1, -R22 ;  /* 0x0000000115037824 */ /* 0x000fe200078e0a16 */
[----:B------:R-:W-:Y:S01]  /*0950*/  SHF.R.S32.HI R31, RZ, 0x1f, R14 ;  /* 0x0000001fff1f7819 */ /* 0x000fe2000001140e */
[----:B------:R-:W-:Y:S01]  /*0960*/  IMAD.IADD R20, R20, 0x1, -R33 ;  /* 0x0000000114147824 */ /* 0x000fe200078e0a21 */
[----:B------:R-:W-:Y:S01]  /*0970*/  ISETP.GE.U32.AND P2, PT, R9, 0x3f, PT ;  /* 0x0000003f0900780c */ /* 0x000fe20003f46070 */
[----:B------:R-:W-:Y:S01]  /*0980*/  IMAD.MOV.U32 R9, RZ, RZ, c[0x0][0x1a8] ;  /* 0x00006a00ff097624 */ /* 0x000fe200078e00ff */
[----:B------:R-:W-:Y:S01]  /*0990*/  SHF.R.S32.HI R18, RZ, 0x1f, R25 ;  /* 0x0000001fff127819 */ /* 0x000fe20000011419 */
[----:B------:R-:W-:Y:S01]  /*09a0*/  IMAD R31, R31, c[0x0][0x198], RZ ;  /* 0x000066001f1f7a24 */ /* 0x000fe200078e02ff */
[----:B------:R-:W-:-:S02]  /*09b0*/  SHF.R.S32.HI R27, RZ, 0x1f, R26 ;  /* 0x0000001fff1b7819 */ /* 0x000fc4000001141a */
[----:B------:R-:W-:Y:S01]  /*09c0*/  LOP3.LUT R20, R20, R3, RZ, 0x3c, !PT ;  /* 0x0000000314147212 */ /* 0x000fe200078e3cff */
[----:B------:R-:W-:Y:S01]  /*09d0*/  IMAD R18, R18, c[0x0][0x1b8], RZ ;  /* 0x00006e0012127a24 */ /* 0x000fe200078e02ff */
[----:B------:R-:W-:Y:S01]  /*09e0*/  LEA.HI.X R2, R30, R2, R5, 0x1, P0 ;  /* 0x000000021e027211 */ /* 0x000fe200000f0c05 */
[----:B------:R-:W-:Y:S01]  /*09f0*/  IMAD.MOV.U32 R3, RZ, RZ, c[0x0][0x1ac] ;  /* 0x00006b00ff037624 */ /* 0x000fe200078e00ff */
[----:B------:R-:W-:Y:S01]  /*0a00*/  SHF.R.S32.HI R5, RZ, 0x1f, R4 ;  /* 0x0000001fff057819 */ /* 0x000fe20000011404 */
[C---:B------:R-:W-:Y:S01]  /*0a10*/  IMAD R31, R14.reuse, c[0x0][0x19c], R31 ;  /* 0x000067000e1f7a24 */ /* 0x040fe200078e021f */
[----:B------:R-:W-:Y:S01]  /*0a20*/  IADD3 R9, P0, R9, -c[0x0][0x1b0], RZ ;  /* 0x80006c0009097a10 */ /* 0x000fe20007f1e0ff */
[----:B------:R-:W-:Y:S01]  /*0a30*/  IMAD.WIDE.U32 R26, R14, c[0x0][0x198], R26 ;  /* 0x000066000e1a7a25 */ /* 0x000fe200078e001a */
[----:B------:R-:W-:Y:S02]  /*0a40*/  SEL R15, R15, RZ, P2 ;  /* 0x000000ff0f0f7207 */ /* 0x000fe40001000000 */
[----:B------:R-:W-:Y:S01]  /*0a50*/  IADD3.X R3, R3, ~c[0x0][0x1b4], RZ, P0, !PT ;  /* 0x80006d0003037a10 */ /* 0x000fe200007fe4ff */
[----:B------:R-:W-:Y:S01]  /*0a60*/  IMAD R17, R25, c[0x0][0x1bc], R18 ;  /* 0x00006f0019117a24 */ /* 0x000fe200078e0212 */
[----:B-----5:R-:W-:Y:S01]  /*0a70*/  LEA R28, P0, R26, R28, 0x1 ;  /* 0x0000001c1a1c7211 */ /* 0x020fe200078008ff */
[----:B------:R-:W-:Y:S01]  /*0a80*/  IMAD.IADD R18, R27, 0x1, R31 ;  /* 0x000000011b127824 */ /* 0x000fe200078e021f */
[----:B------:R-:W-:Y:S01]  /*0a90*/  ISETP.GE.AND P3, PT, R14, c[0x0][0x160], PT ;  /* 0x000058000e007a0c */ /* 0x000fe20003f66270 */
[----:B------:R-:W-:Y:S01]  /*0aa0*/  IMAD.WIDE.U32 R24, R25, c[0x0][0x1b8], R4 ;  /* 0x00006e0019187a25 */ /* 0x000fe200078e0004 */
[----:B------:R-:W-:-:S02]  /*0ab0*/  LOP3.LUT R14, R0, 0x6, RZ, 0xc0, !PT ;  /* 0x00000006000e7812 */ /* 0x000fc400078ec0ff */
[----:B------:R-:W-:Y:S01]  /*0ac0*/  LEA.HI.X R29, R26, R29, R18, 0x1, P0 ;  /* 0x0000001d1a1d7211 */ /* 0x000fe200000f0c12 */
[----:B------:R-:W-:Y:S01]  /*0ad0*/  IMAD.IADD R17, R25, 0x1, R17 ;  /* 0x0000000119117824 */ /* 0x000fe200078e0211 */
[C---:B------:R-:W-:Y:S01]  /*0ae0*/  LEA R10, P0, R24.reuse, R10, 0x1 ;  /* 0x0000000a180a7211 */ /* 0x040fe200078008ff */
[----:B------:R-:W-:Y:S01]  /*0af0*/  IMAD.SHL.U32 R5, R15, 0x10, RZ ;  /* 0x000000100f057824 */ /* 0x000fe200078e00ff */
[----:B------:R-:W-:Y:S01]  /*0b00*/  SHF.R.U32.HI R14, RZ, 0x1, R14 ;  /* 0x00000001ff0e7819 */ /* 0x000fe2000001160e */
[----:B------:R-:W-:Y:S01]  /*0b10*/  IMAD.IADD R20, R33, 0x1, R20 ;  /* 0x0000000121147824 */ /* 0x000fe200078e0214 */
[----:B------:R-:W-:Y:S01]  /*0b20*/  LEA.HI.X R11, R24, R11, R17, 0x1, P0 ;  /* 0x0000000b180b7211 */ /* 0x000fe200000f0c11 */
[----:B------:R-:W-:Y:S01]  /*0b30*/  CS2R R32, SRZ ;  /* 0x0000000000207805 */ /* 0x000fe2000001ff00 */
[----:B------:R-:W-:Y:S01]  /*0b40*/  IADD3 R24, P0, R9, c[0x0][0x1a0], RZ ;  /* 0x0000680009187a10 */ /* 0x000fe20007f1e0ff */
[----:B------:R-:W-:Y:S01]  /*0b50*/  IMAD R20, R21, 0x20, R20 ;  /* 0x0000002015147824 */ /* 0x000fe200078e0214 */
[----:B------:R-:W-:-:S02]  /*0b60*/  LOP3.LUT P1, RZ, R5, 0x10, RZ, 0xc0, !PT ;  /* 0x0000001005ff7812 */ /* 0x000fc4000782c0ff */
[----:B------:R-:W-:Y:S01]  /*0b70*/  SHF.R.U32.HI R5, RZ, 0x5, R0 ;  /* 0x00000005ff057819 */ /* 0x000fe20000011600 */
[----:B------:R-:W-:Y:S01]  /*0b80*/  IMAD.SHL.U32 R20, R20, 0x8, RZ ;  /* 0x0000000814147824 */ /* 0x000fe200078e00ff */
[----:B------:R-:W-:Y:S02]  /*0b90*/  IADD3.X R25, R3, c[0x0][0x1a4], RZ, P0, !PT ;  /* 0x0000690003197a10 */ /* 0x000fe400007fe4ff */
[----:B------:R-:W-:Y:S01]  /*0ba0*/  LOP3.LUT R3, R0, 0x1f, RZ, 0xc0, !PT ;  /* 0x0000001f00037812 */ /* 0x000fe200078ec0ff */
[----:B------:R-:W-:Y:S01]  /*0bb0*/  IMAD.SHL.U32 R136, R20, 0x2, RZ ;  /* 0x0000000214887824 */ /* 0x000fe200078e00ff */
[----:B------:R-:W2:Y:S01]  /*0bc0*/  SHFL.IDX PT, R5, R5, RZ, 0x1f ;  /* 0x00001fff05057589 */ /* 0x000ea200000e0000 */
[----:B------:R-:W-:Y:S02]  /*0bd0*/  IADD3 R7, R7, 0x8, RZ ;  /* 0x0000000807077810 */ /* 0x000fe40007ffe0ff */
[----:B------:R-:W-:Y:S02]  /*0be0*/  SHF.R.U32.HI R3, RZ, 0x4, R3 ;  /* 0x00000004ff037819 */ /* 0x000fe40000011603 */
[----:B------:R-:W-:Y:S01]  /*0bf0*/  LEA.HI R26, R7, R7, RZ, 0x1 ;  /* 0x00000007071a7211 */ /* 0x000fe200078f08ff */
[----:B------:R-:W-:Y:S01]  /*0c00*/  @!PT LDS RZ, [RZ] ;  /* 0x00000000fffff984 */ /* 0x000fe20000000800 */
[----:B------:R-:W-:Y:S01]  /*0c10*/  @!PT LDS RZ, [RZ] ;  /* 0x00000000fffff984 */ /* 0x000fe20000000800 */
[----:B------:R3:W-:Y:S01]  /*0c20*/  LDGSTS.E.BYPASS.LTC128B.128 [R136], [R28.64], P1 ;  /* 0x000000001c887fae */ /* 0x0007e20008901d52 */
[----:B------:R-:W-:-:S02]  /*0c30*/  LOP3.LUT R14, R3, R14, RZ, 0x3c, !PT ;  /* 0x0000000e030e7212 */ /* 0x000fc400078e3cff */
[----:B------:R-:W-:Y:S02]  /*0c40*/  LOP3.LUT R18, R26, 0x3ffffffe, RZ, 0xc0, !PT ;  /* 0x3ffffffe1a127812 */ /* 0x000fe400078ec0ff */
[----:B------:R-:W-:Y:S02]  /*0c50*/  LOP3.LUT R137, R14, 0x4, R137, 0xf8, !PT ;  /* 0x000000040e897812 */ /* 0x000fe400078ef889 */
[----:B------:R-:W-:Y:S01]  /*0c60*/  SHF.R.S32.HI R14, RZ, 0x1f, R13 ;  /* 0x0000001fff0e7819 */ /* 0x000fe2000001140d */
[----:B------:R-:W-:Y:S01]  /*0c70*/  IMAD.IADD R18, R7, 0x1, -R18 ;  /* 0x0000000107127824 */ /* 0x000fe200078e0a12 */
[----:B------:R-:W-:Y:S02]  /*0c80*/  LOP3.LUT R9, R146, 0xffffffe0, RZ, 0xc0, !PT ;  /* 0xffffffe092097812 */ /* 0x000fe400078ec0ff */
[----:B------:R-:W-:Y:S01]  /*0c90*/  LEA.HI R14, R14, R13, RZ, 0x3 ;  /* 0x0000000d0e0e7211 */ /* 0x000fe200078f18ff */
[----:B------:R-:W-:Y:S01]  /*0ca0*/  IMAD R23, R18, 0x4, R23 ;  /* 0x0000000412177824 */ /* 0x000fe200078e0217 */
[----:B------:R-:W-:Y:S01]  /*0cb0*/  SHF.R.S32.HI R21, RZ, 0x1f, R12 ;  /* 0x0000001fff157819 */ /* 0x000fe2000001140c */
[----:B------:R-:W-:Y:S01]  /*0cc0*/  IMAD.MOV.U32 R18, RZ, RZ, c[0x0][0x1a0] ;  /* 0x00006800ff127624 */ /* 0x000fe200078e00ff */
[----:B------:R-:W-:-:S02]  /*0cd0*/  LOP3.LUT R14, R14, 0xfffffff8, RZ, 0xc0, !PT ;  /* 0xfffffff80e0e7812 */ /* 0x000fc400078ec0ff */
[----:B------:R-:W-:Y:S01]  /*0ce0*/  SHF.R.S32.HI R17, RZ, 0x1f, R146 ;  /* 0x0000001fff117819 */ /* 0x000fe20000011492 */
[----:B--2---:R2:W4:Y:S01]  /*0cf0*/  R2UR UR5, R5 ;  /* 0x00000000050573c2 */ /* 0x00452200000e0000 */
[----:B------:R-:W-:Y:S01]  /*0d00*/  ISETP.NE.AND P1, PT, R9, 0x20, PT ;  /* 0x000000200900780c */ /* 0x000fe20003f25270 */
[----:B------:R-:W-:Y:S01]  /*0d10*/  IMAD.IADD R14, R13, 0x1, -R14 ;  /* 0x000000010d0e7824 */ /* 0x000fe200078e0a0e */
[----:B------:R-:W-:Y:S02]  /*0d20*/  ISETP.NE.AND P0, PT, R9, 0x40, PT ;  /* 0x000000400900780c */ /* 0x000fe40003f05270 */
[----:B------:R-:W-:Y:S02]  /*0d30*/  LEA.HI R22, R21, R12, RZ, 0x2 ;  /* 0x0000000c15167211 */ /* 0x000fe400078f10ff */
[----:B------:R-:W-:Y:S02]  /*0d40*/  SEL R7, RZ, 0xffffffff, P6 ;  /* 0xffffffffff077807 */ /* 0x000fe40003000000 */
[----:B------:R-:W-:-:S02]  /*0d50*/  SEL R9, RZ, 0x1, P3 ;  /* 0x00000001ff097807 */ /* 0x000fc40001800000 */
[----:B------:R-:W-:Y:S02]  /*0d60*/  ISETP.GE.AND P3, PT, R146, 0x20, PT ;  /* 0x000000209200780c */ /* 0x000fe40003f66270 */
[----:B------:R-:W-:Y:S01]  /*0d70*/  LEA.HI R146, R17, R146, RZ, 0x5 ;  /* 0x0000009211927211 */ /* 0x000fe200078f28ff */
[----:B------:R-:W-:Y:S01]  /*0d80*/  IMAD.WIDE R16, R16, 0x2, R24 ;  /* 0x0000000210107825 */ /* 0x000fe200078e0218 */
[----:B------:R-:W-:Y:S02]  /*0d90*/  ISETP.GE.AND P6, PT, R4, c[0x0][0x164], PT ;  /* 0x0000590004007a0c */ /* 0x000fe40003fc6270 */
[----:B------:R-:W-:Y:S01]  /*0da0*/  SEL R24, RZ, 0x4, P5 ;  /* 0x00000004ff187807 */ /* 0x000fe20002800000 */
[----:B------:R-:W-:Y:S01]  /*0db0*/  IMAD.SHL.U32 R4, R7, 0x2, RZ ;  /* 0x0000000207047824 */ /* 0x000fe200078e00ff */
[----:B------:R-:W-:Y:S02]  /*0dc0*/  SHF.R.S32.HI R7, RZ, 0x1f, R14 ;  /* 0x0000001fff077819 */ /* 0x000fe4000001140e */
[----:B------:R-:W-:-:S02]  /*0dd0*/  IADD3 R30, P5, R28, c[0x0][0x1a0], RZ ;  /* 0x000068001c1e7a10 */ /* 0x000fc40007fbe0ff */
[----:B--2---:R-:W-:Y:S01]  /*0de0*/  LOP3.LUT R5, R22, 0xfffffffc, RZ, 0xc0, !PT ;  /* 0xfffffffc16057812 */ /* 0x004fe200078ec0ff */
[----:B----4-:R-:W-:Y:S01]  /*0df0*/  USHF.R.S32.HI UR16, URZ, 0x1f, UR5 ;  /* 0x0000001f3f107899 */ /* 0x010fe20008011405 */
[----:B------:R-:W-:Y:S02]  /*0e00*/  LOP3.LUT R9, R4, 0x2, R9, 0xe2, !PT ;  /* 0x0000000204097812 */ /* 0x000fe400078ee209 */
[----:B------:R-:W-:Y:S01]  /*0e10*/  LEA.HI R20, R7, R14, RZ, 0x2 ;  /* 0x0000000e07147211 */ /* 0x000fe200078f10ff */
[----:B------:R-:W-:Y:S01]  /*0e20*/  IMAD.IADD R12, R12, 0x1, -R5 ;  /* 0x000000010c0c7824 */ /* 0x000fe200078e0a05 */
[----:B------:R-:W-:Y:S01]  /*0e30*/  IADD3.X R31, R29, c[0x0][0x1a4], RZ, P5, !PT ;  /* 0x000069001d1f7a10 */ /* 0x000fe20002ffe4ff */
[----:B------:R-:W-:Y:S01]  /*0e40*/  IMAD.MOV.U32 R5, RZ, RZ, c[0x0][0x1a4] ;  /* 0x00006900ff057624 */ /* 0x000fe200078e00ff */
[----:B------:R-:W-:Y:S01]  /*0e50*/  SEL R7, RZ, 0x8, P4 ;  /* 0x00000008ff077807 */ /* 0x000fe20002000000 */
[----:B------:R-:W-:Y:S01]  /*0e60*/  ULEA.HI UR16, UR16, UR5, URZ, 0x2 ;  /* 0x0000000510107291 */ /* 0x000fe2000f8f103f */
[----:B------:R-:W-:-:S02]  /*0e70*/  LEA R4, P5, R18, R28, 0x1 ;  /* 0x0000001c12047211 */ /* 0x000fc400078a08ff */
[----:B------:R-:W-:Y:S01]  /*0e80*/  LOP3.LUT R7, R7, R24, R9, 0xfe, !PT ;  /* 0x0000001807077212 */ /* 0x000fe200078efe09 */
[----:B------:R-:W-:Y:S01]  /*0e90*/  IMAD.SHL.U32 R9, R15, 0x8, RZ ;  /* 0x000000080f097824 */ /* 0x000fe200078e00ff */
[----:B------:R-:W-:Y:S01]  /*0ea0*/  LEA.HI.X R5, R18, R29, R5, 0x1, P5 ;  /* 0x0000001d12057211 */ /* 0x000fe200028f0c05 */
[----:B------:R-:W-:Y:S01]  /*0eb0*/  ULOP3.LUT UR4, UR16, 0xfffffffc, URZ, 0xc0, !UPT ;  /* 0xfffffffc10047892 */ /* 0x000fe2000f8ec03f */
[----:B---3--:R-:W-:Y:S01]  /*0ec0*/  IADD3 R28, P5, R30, c[0x0][0x1a0], RZ ;  /* 0x000068001e1c7a10 */ /* 0x008fe20007fbe0ff */
[----:B------:R-:W-:Y:S01]  /*0ed0*/  USHF.R.S32.HI UR16, URZ, 0x2, UR16 ;  /* 0x000000023f107899 */ /* 0x000fe20008011410 */
[----:B------:R-:W-:Y:S01]  /*0ee0*/  LOP3.LUT R21, R20, 0x1ffffffc, RZ, 0xc0, !PT ;  /* 0x1ffffffc14157812 */ /* 0x000fe200078ec0ff */
[----:B------:R-:W-:Y:S01]  /*0ef0*/  UIADD3 UR4, UR5, -UR4, URZ ;  /* 0x8000000405047290 */ /* 0x000fe2000fffe03f */
[----:B------:R-:W-:Y:S02]  /*0f00*/  IADD3.X R29, R31, c[0x0][0x1a4], RZ, P5, !PT ;  /* 0x000069001f1d7a10 */ /* 0x000fe40002ffe4ff */
[----:B------:R-:W-:Y:S01]  /*0f10*/  LOP3.LUT P5, RZ, R9, 0x10, RZ, 0xc0, !PT ;  /* 0x0000001009ff7812 */ /* 0x000fe200078ac0ff */
[----:B------:R-:W-:Y:S01]  /*0f20*/  IMAD.IADD R21, R14, 0x1, -R21 ;  /* 0x000000010e157824 */ /* 0x000fe200078e0a15 */
[----:B------:R-:W-:Y:S01]  /*0f30*/  IADD3 R9, R13, 0x4, RZ ;  /* 0x000000040d097810 */ /* 0x000fe20007ffe0ff */
[----:B------:R-:W-:Y:S01]  /*0f40*/  IMAD.SHL.U32 R14, R15, 0x4, RZ ;  /* 0x000000040f0e7824 */ /* 0x000fe200078e00ff */
[----:B------:R-:W-:Y:S01]  /*0f50*/  ISETP.GE.AND P4, PT, R19, c[0x0][0x164], PT ;  /* 0x0000590013007a0c */ /* 0x000fe20003f86270 */
[----:B------:R-:W-:Y:S01]  /*0f60*/  ULEA.HI UR15, UR4, UR4, URZ, 0x1 ;  /* 0x00000004040f7291 */ /* 0x000fe2000f8f083f */
[----:B------:R-:W-:-:S02]  /*0f70*/  SHF.R.S32.HI R18, RZ, 0x1f, R9 ;  /* 0x0000001fff127819 */ /* 0x000fc40000011409 */
[--C-:B------:R-:W-:Y:S01]  /*0f80*/  SHF.R.S32.HI R25, RZ, 0x1, R26.reuse ;  /* 0x00000001ff197819 */ /* 0x100fe2000001141a */
[----:B------:R-:W-:Y:S01]  /*0f90*/  ULOP3.LUT UR14, UR15, 0xfffffffe, URZ, 0xc0, !UPT ;  /* 0xfffffffe0f0e7892 */ /* 0x000fe2000f8ec03f */
[----:B------:R-:W-:Y:S01]  /*0fa0*/  LEA.HI R18, R18, R9, RZ, 0x3 ;  /* 0x0000000912127211 */ /* 0x000fe200078f18ff */
[----:B------:R-:W-:Y:S01]  /*0fb0*/  USHF.R.S32.HI UR15, URZ, 0x1, UR15 ;  /* 0x000000013f0f7899 */ /* 0x000fe2000801140f */
[----:B------:R-:W-:Y:S01]  /*0fc0*/  SEL R8, R8, RZ, P2 ;  /* 0x000000ff08087207 */ /* 0x000fe20001000000 */
[----:B------:R-:W-:Y:S01]  /*0fd0*/  UIADD3 UR14, UR4, -UR14, URZ ;  /* 0x8000000e040e7290 */ /* 0x000fe2000fffe03f */
[----:B------:R-:W-:Y:S01]  /*0fe0*/  SHF.R.S32.HI R26, RZ, 0x1f, R26 ;  /* 0x0000001fff1a7819 */ /* 0x000fe2000001141a */
[----:B------:R-:W-:Y:S01]  /*0ff0*/  ULEA UR5, UR16, UR15, 0x6 ;  /* 0x0000000f10057291 */ /* 0x000fe2000f8e303f */
[----:B------:R-:W-:Y:S01]  /*1000*/  SHF.R.S32.HI R24, RZ, 0x1f, R23 ;  /* 0x0000001fff187819 */ /* 0x000fe20000011417 */
[----:B------:R-:W-:Y:S01]  /*1010*/  ULEA UR4, UR14, UR16, 0x7 ;  /* 0x000000100e047291 */ /* 0x000fe2000f8e383f */
[----:B------:R-:W-:Y:S01]  /*1020*/  IADD3 R4, P2, R16, R4, RZ ;  /* 0x0000000410047210 */ /* 0x000fe20007f5e0ff */
[----:B------:R-:W-:Y:S01]  /*1030*/  USHF.L.U32 UR5, UR5, 0x6, URZ ;  /* 0x0000000605057899 */ /* 0x000fe2000800063f */
[----:B------:R-:W-:Y:S01]  /*1040*/  SEL R16, RZ, 0xffffffff, P4 ;  /* 0xffffffffff107807 */ /* 0x000fe20002000000 */
[----:B------:R-:W-:Y:S01]  /*1050*/  USHF.L.U32 UR4, UR4, 0x3, URZ ;  /* 0x0000000304047899 */ /* 0x000fe2000800063f */
[----:B------:R-:W-:Y:S01]  /*1060*/  LOP3.LUT R18, R18, 0xfffffff8, RZ, 0xc0, !PT ;  /* 0xfffffff812127812 */ /* 0x000fe200078ec0ff */
[----:B------:R-:W-:Y:S01]  /*1070*/  IMAD.X R5, R17, 0x1, R5, P2 ;  /* 0x0000000111057824 */ /* 0x000fe200010e0605 */
[----:B------:R-:W-:Y:S01]  /*1080*/  LEA.HI R26, R26, R25, RZ, 0x2 ;  /* 0x000000191a1a7211 */ /* 0x000fe200078f10ff */
[----:B------:R-:W-:Y:S01]  /*1090*/  IMAD.SHL.U32 R16, R16, 0x2, RZ ;  /* 0x0000000210107824 */ /* 0x000fe200078e00ff */
[----:B------:R-:W-:Y:S01]  /*10a0*/  LEA.HI R24, R24, R23, RZ, 0x2 ;  /* 0x0000001718187211 */ /* 0x000fe200078f10ff */
[----:B------:R-:W-:Y:S01]  /*10b0*/  IMAD.IADD R18, R9, 0x1, -R18 ;  /* 0x0000000109127824 */ /* 0x000fe200078e0a12 */
[----:B------:R-:W-:Y:S01]  /*10c0*/  SEL R17, RZ, 0x1, P6 ;  /* 0x00000001ff117807 */ /* 0x000fe20003000000 */
[----:B------:R-:W-:Y:S01]  /*10d0*/  USHF.L.U32 UR5, UR5, 0x1, URZ ;  /* 0x0000000105057899 */ /* 0x000fe2000800063f */
[----:B------:R-:W-:-:S02]  /*10e0*/  LOP3.LUT R26, R26, 0x1ffffffc, RZ, 0xc0, !PT ;  /* 0x1ffffffc1a1a7812 */ /* 0x000fc400078ec0ff */
[----:B------:R-:W-:Y:S02]  /*10f0*/  LOP3.LUT R24, R24, 0xfffffffc, RZ, 0xc0, !PT ;  /* 0xfffffffc18187812 */ /* 0x000fe400078ec0ff */
[----:B------:R-:W-:Y:S01]  /*1100*/  LOP3.LUT P2, RZ, R14, 0x10, RZ, 0xc0, !PT ;  /* 0x000000100eff7812 */ /* 0x000fe2000784c0ff */
[----:B------:R-:W-:Y:S01]  /*1110*/  IMAD.SHL.U32 R14, R15, 0x2, RZ ;  /* 0x000000020f0e7824 */ /* 0x000fe200078e00ff */
[----:B------:R-:W-:Y:S01]  /*1120*/  LOP3.LUT R16, R16, 0x2, R17, 0xe2, !PT ;  /* 0x0000000210107812 */ /* 0x000fe200078ee211 */
[----:B------:R-:W-:Y:S01]  /*1130*/  IMAD.IADD R26, R25, 0x1, -R26 ;  /* 0x00000001191a7824 */ /* 0x000fe200078e0a1a */
[----:B------:R-:W-:Y:S01]  /*1140*/  SHF.R.S32.HI R17, RZ, 0x1f, R18 ;  /* 0x0000001fff117819 */ /* 0x000fe20000011412 */
[----:B------:R-:W-:Y:S01]  /*1150*/  IMAD.IADD R23, R23, 0x1, -R24 ;  /* 0x0000000117177824 */ /* 0x000fe200078e0a18 */
[----:B------:R-:W-:Y:S02]  /*1160*/  SHF.R.S32.HI R19, RZ, 0x2, R20 ;  /* 0x00000002ff137819 */ /* 0x000fe40000011414 */
[----:B------:R-:W-:-:S02]  /*1170*/  SEL R15, RZ, 0x4, P6 ;  /* 0x00000004ff0f7807 */ /* 0x000fc40003000000 */
[----:B------:R-:W-:Y:S02]  /*1180*/  LOP3.LUT P6, RZ, R14, 0x10, RZ, 0xc0, !PT ;  /* 0x000000100eff7812 */ /* 0x000fe400078cc0ff */
[----:B------:R-:W-:Y:S02]  /*1190*/  SEL R14, RZ, 0x8, P4 ;  /* 0x00000008ff0e7807 */ /* 0x000fe40002000000 */
[----:B------:R-:W-:Y:S02]  /*11a0*/  LEA.HI R17, R17, R18, RZ, 0x2 ;  /* 0x0000001211117211 */ /* 0x000fe400078f10ff */
[----:B------:R-:W-:Y:S02]  /*11b0*/  LEA.HI R20, R20, R19, RZ, 0x1 ;  /* 0x0000001314147211 */ /* 0x000fe400078f08ff */
[----:B------:R-:W-:Y:S02]  /*11c0*/  LOP3.LUT R23, R23, R26, RZ, 0x3c, !PT ;  /* 0x0000001a17177212 */ /* 0x000fe400078e3cff */
[----:B------:R-:W-:Y:S01]  /*11d0*/  LOP3.LUT R14, R14, R15, R16, 0xfe, !PT ;  /* 0x0000000f0e0e7212 */ /* 0x000fe200078efe10 */
[----:B------:R-:W-:Y:S01]  /*11e0*/  CS2R R26, SRZ ;  /* 0x00000000001a7805 */ /* 0x000fe2000001ff00 */
[----:B------:R-:W-:Y:S01]  /*11f0*/  LOP3.LUT R20, R20, 0x7fffffe, RZ, 0xc0, !PT ;  /* 0x07fffffe14147812 */ /* 0x000fe200078ec0ff */
[----:B------:R-:W-:Y:S01]  /*1200*/  IMAD.IADD R24, R24, 0x1, R23 ;  /* 0x0000000118187824 */ /* 0x000fe200078e0217 */
[----:B------:R-:W-:-:S02]  /*1210*/  SHF.R.S32.HI R16, RZ, 0x2, R17 ;  /* 0x00000002ff107819 */ /* 0x000fc40000011411 */
[----:B------:R-:W-:Y:S01]  /*1220*/  LOP3.LUT R15, R17, 0x1ffffffc, RZ, 0xc0, !PT ;  /* 0x1ffffffc110f7812 */ /* 0x000fe200078ec0ff */
[----:B------:R-:W-:Y:S01]  /*1230*/  IMAD.IADD R20, R19, 0x1, -R20 ;  /* 0x0000000113147824 */ /* 0x000fe200078e0a14 */
[----:B------:R-:W-:Y:S01]  /*1240*/  LEA.HI R17, R17, R16, RZ, 0x1 ;  /* 0x0000001011117211 */ /* 0x000fe200078f08ff */
[----:B------:R-:W-:Y:S01]  /*1250*/  IMAD R24, R25, 0x20, R24 ;  /* 0x0000002019187824 */ /* 0x000fe200078e0218 */
[----:B------:R-:W-:Y:S01]  /*1260*/  SHF.R.S32.HI R19, RZ, 0x2, R22 ;  /* 0x00000002ff137819 */ /* 0x000fe20000011416 */
[----:B------:R-:W-:Y:S01]  /*1270*/  IMAD.IADD R15, R18, 0x1, -R15 ;  /* 0x00000001120f7824 */ /* 0x000fe200078e0a0f */
[----:B------:R-:W-:Y:S01]  /*1280*/  LOP3.LUT R17, R17, 0x7fffffe, RZ, 0xc0, !PT ;  /* 0x07fffffe11117812 */ /* 0x000fe200078ec0ff */
[----:B------:R-:W-:Y:S01]  /*1290*/  IMAD.SHL.U32 R24, R24, 0x8, RZ ;  /* 0x0000000818187824 */ /* 0x000fe200078e00ff */
[----:B------:R-:W-:Y:S02]  /*12a0*/  LOP3.LUT R21, R12, R21, RZ, 0x3c, !PT ;  /* 0x000000150c157212 */ /* 0x000fe400078e3cff */
[----:B------:R-:W-:Y:S01]  /*12b0*/  LOP3.LUT R20, R20, R19, RZ, 0x3c, !PT ;  /* 0x0000001314147212 */ /* 0x000fe200078e3cff */
[----:B------:R-:W-:Y:S01]  /*12c0*/  IMAD.IADD R16, R16, 0x1, -R17 ;  /* 0x0000000110107824 */ /* 0x000fe200078e0a11 */
[----:B------:R-:W-:Y:S01]  /*12d0*/  LOP3.LUT R15, R12, R15, RZ, 0x3c, !PT ;  /* 0x0000000f0c0f7212 */ /* 0x000fe200078e3cff */
[----:B------:R-:W-:Y:S01]  /*12e0*/  IMAD.SHL.U32 R135, R24, 0x2, RZ ;  /* 0x0000000218877824 */ /* 0x000fe200078e00ff */
[----:B------:R-:W-:Y:S01]  /*12f0*/  SEL R149, R7, RZ, P1 ;  /* 0x000000ff07957207 */ /* 0x000fe20000800000 */
[----:B------:R-:W-:Y:S01]  /*1300*/  IMAD.SHL.U32 R17, R8, 0x10, RZ ;  /* 0x0000001008117824 */ /* 0x000fe200078e00ff */
[----:B------:R-:W-:Y:S01]  /*1310*/  LOP3.LUT R16, R16, R19, RZ, 0x3c, !PT ;  /* 0x0000001310107212 */ /* 0x000fe200078e3cff */
[----:B------:R-:W-:Y:S01]  /*1320*/  IMAD R20, R20, 0x4, R21 ;  /* 0x0000000414147824 */ /* 0x000fe200078e0215 */
[----:B------:R2:W-:Y:S01]  /*1330*/  LDGSTS.E.BYPASS.LTC128B.128 [R135], [R30.64], P5 ;  /* 0x000000001e877fae */ /* 0x0005e2000a901d52 */
[----:B------:R-:W-:Y:S01]  /*1340*/  IMAD.SHL.U32 R12, R8, 0x8, RZ ;  /* 0x00000008080c7824 */ /* 0x000fe200078e00ff */
[----:B------:R-:W-:Y:S01]  /*1350*/  LOP3.LUT P4, RZ, R17, 0x10, RZ, 0xc0, !PT ;  /* 0x0000001011ff7812 */ /* 0x000fe2000788c0ff */
[----:B------:R-:W-:Y:S01]  /*1360*/  IMAD R20, R13, 0x10, R20 ;  /* 0x000000100d147824 */ /* 0x000fe200078e0214 */
[----:B------:R3:W-:Y:S01]  /*1370*/  LDGSTS.E.BYPASS.LTC128B.128 [R136+0x1000], [R28.64], P2 ;  /* 0x010000001c887fae */ /* 0x0007e20009101d52 */
[----:B------:R-:W-:Y:S01]  /*1380*/  IADD3 R22, P2, R28, c[0x0][0x1a0], RZ ;  /* 0x000068001c167a10 */ /* 0x000fe20007f5e0ff */
[----:B------:R-:W-:Y:S01]  /*1390*/  IMAD R16, R16, 0x4, R15 ;  /* 0x0000000410107824 */ /* 0x000fe200078e020f */
[----:B------:R-:W-:Y:S01]  /*13a0*/  LOP3.LUT P5, RZ, R12, 0x10, RZ, 0xc0, !PT ;  /* 0x000000100cff7812 */ /* 0x000fe200078ac0ff */
[----:B------:R-:W-:Y:S01]  /*13b0*/  IMAD.SHL.U32 R139, R20, 0x8, RZ ;  /* 0x00000008148b7824 */ /* 0x000fe200078e00ff */
[----:B------:R-:W-:Y:S01]  /*13c0*/  IADD3.X R23, R29, c[0x0][0x1a4], RZ, P2, !PT ;  /* 0x000069001d177a10 */ /* 0x000fe200017fe4ff */
[----:B------:R-:W-:Y:S01]  /*13d0*/  IMAD.SHL.U32 R12, R8, 0x4, RZ ;  /* 0x00000004080c7824 */ /* 0x000fe200078e00ff */
[----:B------:R-:W-:Y:S01]  /*13e0*/  SEL R14, R14, RZ, P1 ;  /* 0x000000ff0e0e7207 */ /* 0x000fe20000800000 */
[----:B------:R-:W-:Y:S01]  /*13f0*/  IMAD.SHL.U32 R13, R139, 0x2, RZ ;  /* 0x000000028b0d7824 */ /* 0x000fe200078e00ff */
[----:B------:R-:W-:Y:S01]  /*1400*/  IADD3 R20, P1, R4, c[0x0][0x1a0], RZ ;  /* 0x0000680004147a10 */ /* 0x000fe20007f3e0ff */
[----:B------:R-:W-:Y:S01]  /*1410*/  IMAD.SHL.U32 R8, R8, 0x2, RZ ;  /* 0x0000000208087824 */ /* 0x000fe200078e00ff */
[----:B------:R4:W-:Y:S01]  /*1420*/  LDGSTS.E.BYPASS.LTC128B.128 [R135+0x1000], [R22.64], P6 ;  /* 0x0100000016877fae */ /* 0x0009e2000b101d52 */
[----:B------:R-:W-:Y:S01]  /*1430*/  LOP3.LUT P2, RZ, R12, 0x10, RZ, 0xc0, !PT ;  /* 0x000000100cff7812 */ /* 0x000fe2000784c0ff */
[----:B------:R-:W-:Y:S01]  /*1440*/  IMAD R138, R9, 0x10, R16 ;  /* 0x00000010098a7824 */ /* 0x000fe200078e0210 */
[----:B------:R-:W-:Y:S01]  /*1450*/  IADD3.X R21, R5, c[0x0][0x1a4], RZ, P1, !PT ;  /* 0x0000690005157a10 */ /* 0x000fe20000ffe4ff */
[----:B------:R1:W-:Y:S01]  /*1460*/  LDGSTS.E.BYPASS.LTC128B.128 [R13+0x8000], [R10.64], P4 ;  /* 0x080000000a0d7fae */ /* 0x0003e2000a101d52 */
[----:B------:R-:W-:Y:S01]  /*1470*/  LOP3.LUT P4, RZ, R8, 0x10, RZ, 0xc0, !PT ;  /* 0x0000001008ff7812 */ /* 0x000fe2000788c0ff */
[----:B------:R-:W-:Y:S01]  /*1480*/  IMAD.SHL.U32 R138, R138, 0x8, RZ ;  /* 0x000000088a8a7824 */ /* 0x000fe200078e00ff */
[----:B------:R-:W-:Y:S01]  /*1490*/  IADD3 R8, P6, R10, c[0x0][0x1c0], RZ ;  /* 0x000070000a087a10 */ /* 0x000fe20007fde0ff */
[----:B------:R1:W-:Y:S01]  /*14a0*/  LDGSTS.E.BYPASS.LTC128B.128 [R13+0x8080], [R10.64+0x80], P5 ;  /* 0x080800800a0d7fae */ /* 0x0003e2000a901d52 */
[----:B------:R-:W-:Y:S01]  /*14b0*/  IADD3 R16, P5, R6, R10, RZ ;  /* 0x0000000a06107210 */ /* 0x000fe20007fbe0ff */
[----:B------:R-:W-:Y:S01]  /*14c0*/  IMAD.SHL.U32 R6, R149, 0x10, RZ ;  /* 0x0000001095067824 */ /* 0x000fe200078e00ff */
[----:B------:R-:W-:Y:S01]  /*14d0*/  IADD3.X R9, R11, c[0x0][0x1c4], RZ, P6, !PT ;  /* 0x000071000b097a10 */ /* 0x000fe200037fe4ff */
[----:B------:R-:W-:Y:S01]  /*14e0*/  IMAD.SHL.U32 R7, R138, 0x2, RZ ;  /* 0x000000028a077824 */ /* 0x000fe200078e00ff */
[----:B------:R-:W-:Y:S01]  /*14f0*/  SEL R148, R14, RZ, P0 ;  /* 0x000000ff0e947207 */ /* 0x000fe20000000000 */
[----:B------:R-:W-:Y:S01]  /*1500*/  IMAD.X R17, R2, 0x1, R11, P5 ;  /* 0x0000000102117824 */ /* 0x000fe200028e060b */
[----:B------:R-:W-:Y:S01]  /*1510*/  LOP3.LUT P6, RZ, R6, 0x10, RZ, 0xc0, !PT ;  /* 0x0000001006ff7812 */ /* 0x000fe200078cc0ff */
[C---:B------:R-:W-:Y:S01]  /*1520*/  IMAD.SHL.U32 R6, R149.reuse, 0x8, RZ ;  /* 0x0000000895067824 */ /* 0x040fe200078e00ff */
[----:B------:R1:W-:Y:S01]  /*1530*/  LDGSTS.E.BYPASS.LTC128B.128 [R7+0x8000], [R8.64], P2 ;  /* 0x0800000008077fae */ /* 0x0003e20009101d52 */
[----:B------:R-:W-:Y:S01]  /*1540*/  IMAD.SHL.U32 R2, R149, 0x4, RZ ;  /* 0x0000000495027824 */ /* 0x000fe200078e00ff */
[----:B------:R-:W-:Y:S01]  /*1550*/  IADD3 R15, R3, 0x2, RZ ;  /* 0x00000002030f7810 */ /* 0x000fe20007ffe0ff */
[----:B------:R-:W-:Y:S01]  /*1560*/  CS2R R24, SRZ ;  /* 0x0000000000187805 */ /* 0x000fe2000001ff00 */
[----:B------:R-:W-:Y:S01]  /*1570*/  LOP3.LUT P2, RZ, R6, 0x10, RZ, 0xc0, !PT ;  /* 0x0000001006ff7812 */ /* 0x000fe2000784c0ff */
[----:B------:R1:W-:Y:S01]  /*1580*/  LDGSTS.E.BYPASS.LTC128B.128 [R7+0x8080], [R8.64+0x80], P4 ;  /* 0x0808008008077fae */ /* 0x0003e2000a101d52 */
[----:B------:R-:W-:Y:S01]  /*1590*/  LOP3.LUT P4, RZ, R2, 0x10, RZ, 0xc0, !PT ;  /* 0x0000001002ff7812 */ /* 0x000fe2000788c0ff */
[----:B------:R-:W-:Y:S01]  /*15a0*/  IMAD.SHL.U32 R2, R14, 0x10, RZ ;  /* 0x000000100e027824 */ /* 0x000fe200078e00ff */
[----:B---3--:R-:W-:Y:S01]  /*15b0*/  CS2R R28, SRZ ;  /* 0x00000000001c7805 */ /* 0x008fe2000001ff00 */
[C---:B------:R-:W-:Y:S01]  /*15c0*/  IMAD.SHL.U32 R6, R149.reuse, 0x2, RZ ;  /* 0x0000000295067824 */ /* 0x040fe200078e00ff */
[----:B------:R-:W0:Y:S01]  /*15d0*/  LDGDEPBAR ;  /* 0x00000000000079af */ /* 0x000e220000000000 */
[----:B------:R-:W-:Y:S01]  /*15e0*/  SEL R149, R149, RZ, P0 ;  /* 0x000000ff95957207 */ /* 0x000fe20000000000 */
[----:B----4-:R-:W-:Y:S01]  /*15f0*/  CS2R R22, SRZ ;  /* 0x0000000000167805 */ /* 0x010fe2000001ff00 */
[----:B------:R-:W-:Y:S01]  /*1600*/  LOP3.LUT P1, RZ, R2, 0x10, RZ, 0xc0, !PT ;  /* 0x0000001002ff7812 */ /* 0x000fe2000782c0ff */
[----:B------:R3:W-:Y:S01]  /*1610*/  LDGSTS.E.BYPASS.LTC128B.128 [R136+0x80], [R4.64], P6 ;  /* 0x0008000004887fae */ /* 0x0007e2000b101d52 */
[----:B------:R-:W-:Y:S01]  /*1620*/  IMAD.SHL.U32 R2, R14, 0x8, RZ ;  /* 0x000000080e027824 */ /* 0x000fe200078e00ff */
[----:B------:R-:W-:Y:S01]  /*1630*/  IADD3 R18, P6, R20, c[0x0][0x1a0], RZ ;  /* 0x0000680014127a10 */ /* 0x000fe20007fde0ff */
[----:B--2---:R-:W-:Y:S01]  /*1640*/  CS2R R30, SRZ ;  /* 0x00000000001e7805 */ /* 0x004fe2000001ff00 */
[----:B------:R-:W-:Y:S01]  /*1650*/  LOP3.LUT P5, RZ, R6, 0x10, RZ, 0xc0, !PT ;  /* 0x0000001006ff7812 */ /* 0x000fe200078ac0ff */
[----:B------:R2:W-:Y:S01]  /*1660*/  LDGSTS.E.BYPASS.LTC128B.128 [R135+0x80], [R20.64], P2 ;  /* 0x0008000014877fae */ /* 0x0005e20009101d52 */
[----:B------:R-:W-:Y:S01]  /*1670*/  IADD3.X R19, R21, c[0x0][0x1a4], RZ, P6, !PT ;  /* 0x0000690015137a10 */ /* 0x000fe200037fe4ff */
[----:B------:R-:W-:Y:S01]  /*1680*/  IMAD.SHL.U32 R6, R14, 0x4, RZ ;  /* 0x000000040e067824 */ /* 0x000fe200078e00ff */
[----:B------:R-:W-:Y:S01]  /*1690*/  LOP3.LUT P2, RZ, R2, 0x10, RZ, 0xc0, !PT ;  /* 0x0000001002ff7812 */ /* 0x000fe2000784c0ff */
[----:B------:R-:W-:Y:S01]  /*16a0*/  IMAD.SHL.U32 R2, R149, 0x10, RZ ;  /* 0x0000001095027824 */ /* 0x000fe200078e00ff */
[----:B-1----:R-:W-:Y:S01]  /*16b0*/  IADD3 R10, P6, R18, c[0x0][0x1a0], RZ ;  /* 0x00006800120a7a10 */ /* 0x002fe20007fde0ff */
[----:B------:R1:W-:Y:S01]  /*16c0*/  LDGSTS.E.BYPASS.LTC128B.128 [R136+0x1080], [R18.64], P4 ;  /* 0x0108000012887fae */ /* 0x0003e2000a101d52 */
[----:B------:R-:W-:-:S02]  /*16d0*/  LEA.HI.SX32 R146, R146, 0xfffffffd, 0x1b ;  /* 0xfffffffd92927811 */ /* 0x000fc400078fdaff */
[----:B------:R-:W-:Y:S02]  /*16e0*/  IADD3.X R11, R19, c[0x0][0x1a4], RZ, P6, !PT ;  /* 0x00006900130b7a10 */ /* 0x000fe400037fe4ff */
[----:B------:R-:W-:Y:S01]  /*16f0*/  LOP3.LUT P4, RZ, R2, 0x10, RZ, 0xc0, !PT ;  /* 0x0000001002ff7812 */ /* 0x000fe2000788c0ff */
[----:B------:R-:W-:Y:S01]  /*1700*/  IMAD.SHL.U32 R2, R14, 0x2, RZ ;  /* 0x000000020e027824 */ /* 0x000fe200078e00ff */
[----:B------:R-:W-:Y:S01]  /*1710*/  LOP3.LUT P6, RZ, R6, 0x10, RZ, 0xc0, !PT ;  /* 0x0000001006ff7812 */ /* 0x000fe200078cc0ff */
[----:B------:R4:W-:Y:S01]  /*1720*/  LDGSTS.E.BYPASS.LTC128B.128 [R135+0x1080], [R10.64], P5 ;  /* 0x010800000a877fae */ /* 0x0009e2000a901d52 */
[----:B------:R-:W-:Y:S02]  /*1730*/  LEA R139, R139, 0x8000, 0x1 ;  /* 0x000080008b8b7811 */ /* 0x000fe400078e08ff */
[----:B------:R-:W-:Y:S01]  /*1740*/  LOP3.LUT P5, RZ, R2, 0x10, RZ, 0xc0, !PT ;  /* 0x0000001002ff7812 */ /* 0x000fe200078ac0ff */
[----:B------:R4:W-:Y:S01]  /*1750*/  LDGSTS.E.BYPASS.LTC128B.128 [R13+0xa000], [R16.64], P1 ;  /* 0x0a000000100d7fae */ /* 0x0009e20008901d52 */
[----:B------:R-:W-:Y:S01]  /*1760*/  IADD3 R8, P1, R16, c[0x0][0x1c0], RZ ;  /* 0x0000700010087a10 */ /* 0x000fe20007f3e0ff */
[C---:B------:R-:W-:Y:S01]  /*1770*/  IMAD.SHL.U32 R2, R149.reuse, 0x4, RZ ;  /* 0x0000000495027824 */ /* 0x040fe200078e00ff */
[----:B------:R-:W-:Y:S01]  /*1780*/  LEA R138, R138, 0x8000, 0x1 ;  /* 0x000080008a8a7811 */ /* 0x000fe200078e08ff */
[----:B---3--:R-:W-:Y:S01]  /*1790*/  IMAD.SHL.U32 R4, R149, 0x8, RZ ;  /* 0x0000000895047824 */ /* 0x008fe200078e00ff */
[----:B------:R-:W-:Y:S01]  /*17a0*/  IADD3.X R9, R17, c[0x0][0x1c4], RZ, P1, !PT ;  /* 0x0000710011097a10 */ /* 0x000fe20000ffe4ff */
[----:B------:R4:W-:Y:S01]  /*17b0*/  LDGSTS.E.BYPASS.LTC128B.128 [R13+0xa080], [R16.64+0x80], P2 ;  /* 0x0a080080100d7fae */ /* 0x0009e20009101d52 */
[----:B------:R-:W-:Y:S01]  /*17c0*/  LOP3.LUT P1, RZ, R2, 0x10, RZ, 0xc0, !PT ;  /* 0x0000001002ff7812 */ /* 0x000fe2000782c0ff */
[----:B------:R-:W-:Y:S01]  /*17d0*/  IMAD.SHL.U32 R2, R148, 0x10, RZ ;  /* 0x0000001094027824 */ /* 0x000fe200078e00ff */
[----:B------:R-:W-:Y:S01]  /*17e0*/  LOP3.LUT P2, RZ, R4, 0x10, RZ, 0xc0, !PT ;  /* 0x0000001004ff7812 */ /* 0x000fe2000784c0ff */
[----:B------:R3:W-:Y:S01]  /*17f0*/  LDGSTS.E.BYPASS.LTC128B.128 [R7+0xa000], [R8.64], P6 ;  /* 0x0a00000008077fae */ /* 0x0007e2000b101d52 */
[--C-:B------:R-:W-:Y:S01]  /*1800*/  LOP3.LUT R5, R3, 0x3, R0.reuse, 0x78, !PT ;  /* 0x0000000303057812 */ /* 0x100fe200078e7800 */
[----:B------:R-:W-:Y:S01]  /*1810*/  IMAD.SHL.U32 R4, R149, 0x2, RZ ;  /* 0x0000000295047824 */ /* 0x000fe200078e00ff */
[--C-:B------:R-:W-:Y:S01]  /*1820*/  LOP3.LUT R3, R15, 0x3, R0.reuse, 0x78, !PT ;  /* 0x000000030f037812 */ /* 0x100fe200078e7800 */
[----:B------:R3:W-:Y:S01]  /*1830*/  LDGSTS.E.BYPASS.LTC128B.128 [R7+0xa080], [R8.64+0x80], P5 ;  /* 0x0a08008008077fae */ /* 0x0007e2000a901d52 */
[----:B-1----:R-:W-:Y:S01]  /*1840*/  IADD3 R18, P0, R10, c[0x0][0x1a8], RZ ;  /* 0x00006a000a127a10 */ /* 0x002fe20007f1e0ff */
[----:B------:R-:W-:Y:S01]  /*1850*/  CS2R R14, SRZ ;  /* 0x00000000000e7805 */ /* 0x000fe2000001ff00 */
[--C-:B------:R-:W-:Y:S01]  /*1860*/  LOP3.LUT R6, R5, 0x4, R0.reuse, 0xf8, !PT ;  /* 0x0000000405067812 */ /* 0x100fe200078ef800 */
[----:B------:R-:W0:Y:S01]  /*1870*/  LDGDEPBAR ;  /* 0x00000000000079af */ /* 0x000e220000000000 */
[----:B------:R-:W-:Y:S01]  /*1880*/  IADD3.X R19, R11, c[0x0][0x1ac], RZ, P0, !PT ;  /* 0x00006b000b137a10 */ /* 0x000fe200007fe4ff */
[----:B--2---:R-:W-:Y:S01]  /*1890*/  CS2R R20, SRZ ;  /* 0x0000000000147805 */ /* 0x004fe2000001ff00 */
[----:B------:R-:W-:Y:S01]  /*18a0*/  LOP3.LUT P0, RZ, R2, 0x10, RZ, 0xc0, !PT ;  /* 0x0000001002ff7812 */ /* 0x000fe2000780c0ff */
[----:B------:R-:W-:Y:S01]  /*18b0*/  IMAD.SHL.U32 R2, R148, 0x8, RZ ;  /* 0x0000000894027824 */ /* 0x000fe200078e00ff */
[----:B------:R-:W-:Y:S01]  /*18c0*/  LOP3.LUT P6, RZ, R4, 0x10, RZ, 0xc0, !PT ;  /* 0x0000001004ff7812 */ /* 0x000fe200078cc0ff */
[----:B------:R1:W-:Y:S01]  /*18d0*/  LDGSTS.E.BYPASS.LTC128B.128 [R136+0x100], [R18.64], P4 ;  /* 0x0010000012887fae */ /* 0x0003e2000a101d52 */
[----:B------:R-:W-:-:S02]  /*18e0*/  LOP3.LUT R132, R3, 0x4, R0, 0xf8, !PT ;  /* 0x0000000403847812 */ /* 0x000fc400078ef800 */
[----:B------:R-:W-:Y:S01]  /*18f0*/  LOP3.LUT P4, RZ, R2, 0x10, RZ, 0xc0, !PT ;  /* 0x0000001002ff7812 */ /* 0x000fe2000788c0ff */
[----:B------:R-:W-:Y:S01]  /*1900*/  IMAD.SHL.U32 R2, R148, 0x4, RZ ;  /* 0x0000000494027824 */ /* 0x000fe200078e00ff */
[----:B------:R-:W-:Y:S01]  /*1910*/  LOP3.LUT R66, R3, 0x4, R0, 0xf4, !PT ;  /* 0x0000000403427812 */ /* 0x000fe200078ef400 */
[----:B------:R-:W-:Y:S01]  /*1920*/  IMAD.SHL.U32 R3, R0, 0x10, RZ ;  /* 0x0000001000037824 */ /* 0x000fe200078e00ff */
[----:B----4-:R-:W-:-:S04]  /*1930*/  IADD3 R16, P5, R18, c[0x0][0x1a0], RZ ;  /* 0x0000680012107a10 */ /* 0x010fc80007fbe0ff */
[--C-:B------:R-:W-:Y:S02]  /*1940*/  LOP3.LUT R137, R137, 0xe0, R3.reuse, 0xf8, !PT ;  /* 0x000000e089897812 */ /* 0x100fe400078ef803 */
[----:B------:R-:W-:Y:S02]  /*1950*/  IADD3.X R17, R19, c[0x0][0x1a4], RZ, P5, !PT ;  /* 0x0000690013117a10 */ /* 0x000fe40002ffe4ff */
[----:B------:R-:W-:Y:S02]  /*1960*/  IADD3 R10, P5, R16, c[0x0][0x1a0], RZ ;  /* 0x00006800100a7a10 */ /* 0x000fe40007fbe0ff */
[----:B------:R-:W-:Y:S01]  /*1970*/  LOP3.LUT R133, R6, 0xf0, R3, 0xf8, !PT ;  /* 0x000000f006857812 */ /* 0x000fe200078ef803 */
[----:B------:R2:W-:Y:S01]  /*1980*/  LDGSTS.E.BYPASS.LTC128B.128 [R135+0x100], [R16.64], P2 ;  /* 0x0010000010877fae */ /* 0x0005e20009101d52 */
[----:B------:R-:W-:Y:S02]  /*1990*/  IADD3.X R11, R17, c[0x0][0x1a4], RZ, P5, !PT ;  /* 0x00006900110b7a10 */ /* 0x000fe40002ffe4ff */
[----:B------:R-:W-:-:S02]  /*19a0*/  LOP3.LUT P2, RZ, R2, 0x10, RZ, 0xc0, !PT ;  /* 0x0000001002ff7812 */ /* 0x000fc4000784c0ff */
[----:B------:R-:W-:Y:S01]  /*19b0*/  LOP3.LUT R2, R5, 0x4, R0, 0xf4, !PT ;  /* 0x0000000405027812 */ /* 0x000fe200078ef400 */
[----:B------:R-:W-:Y:S01]  /*19c0*/  IMAD.SHL.U32 R5, R148, 0x2, RZ ;  /* 0x0000000294057824 */ /* 0x000fe200078e00ff */
[----:B------:R-:W-:Y:S01]  /*19d0*/  IADD3 R100, P5, R10, c[0x0][0x1a0], RZ ;  /* 0x000068000a647a10 */ /* 0x000fe20007fbe0ff */
[----:B------:R4:W-:Y:S01]  /*19e0*/  LDGSTS.E.BYPASS.LTC128B.128 [R136+0x1100], [R10.64], P1 ;  /* 0x011000000a887fae */ /* 0x0009e20008901d52 */
[----:B------:R-:W-:Y:S01]  /*19f0*/  IADD3 R4, P1, R8, c[0x0][0x1c8], RZ ;  /* 0x0000720008047a10 */ /* 0x000fe20007f3e0ff */
[----:B-1----:R-:W-:Y:S01]  /*1a00*/  CS2R R18, SRZ ;  /* 0x0000000000127805 */ /* 0x002fe2000001ff00 */
[----:B------:R-:W-:Y:S02]  /*1a10*/  IADD3.X R101, R11, c[0x0][0x1a4], RZ, P5, !PT ;  /* 0x000069000b657a10 */ /* 0x000fe40002ffe4ff */
[----:B------:R-:W-:Y:S02]  /*1a20*/  LOP3.LUT P5, RZ, R5, 0x10, RZ, 0xc0, !PT ;  /* 0x0000001005ff7812 */ /* 0x000fe400078ac0ff */
[----:B------:R-:W-:Y:S01]  /*1a30*/  IADD3.X R5, R9, c[0x0][0x1cc], RZ, P1, !PT ;  /* 0x0000730009057a10 */ /* 0x000fe20000ffe4ff */
[----:B------:R1:W-:Y:S01]  /*1a40*/  LDGSTS.E.BYPASS.LTC128B.128 [R135+0x1100], [R100.64], P6 ;  /* 0x0110000064877fae */ /* 0x0003e2000b101d52 */
[----:B------:R-:W-:Y:S01]  /*1a50*/  IADD3 R102, P1, R4, c[0x0][0x1c0], RZ ;  /* 0x0000700004667a10 */ /* 0x000fe20007f3e0ff */
[----:B---3--:R-:W-:Y:S01]  /*1a60*/  CS2R R8, SRZ ;  /* 0x0000000000087805 */ /* 0x008fe2000001ff00 */
[----:B------:R-:W-:Y:S01]  /*1a70*/  IADD3 R0, R137, UR4, RZ ;  /* 0x0000000489007c10 */ /* 0x000fe2000fffe0ff */
[----:B------:R3:W-:Y:S01]  /*1a80*/  LDGSTS.E.BYPASS.LTC128B.128 [R13+0xc000], [R4.64], P0 ;  /* 0x0c000000040d7fae */ /* 0x0007e20008101d52 */
[----:B------:R-:W-:-:S02]  /*1a90*/  IADD3.X R103, R5, c[0x0][0x1c4], RZ, P1, !PT ;  /* 0x0000710005677a10 */ /* 0x000fc40000ffe4ff */
[--C-:B------:R-:W-:Y:S01]  /*1aa0*/  LOP3.LUT R67, R2, 0xf0, R3.reuse, 0xf8, !PT ;  /* 0x000000f002437812 */ /* 0x100fe200078ef803 */
[----:B------:R3:W-:Y:S01]  /*1ab0*/  LDGSTS.E.BYPASS.LTC128B.128 [R13+0xc080], [R4.64+0x80], P4 ;  /* 0x0c080080040d7fae */ /* 0x0007e2000a101d52 */
[--C-:B------:R-:W-:Y:S01]  /*1ac0*/  LOP3.LUT R132, R132, 0xf0, R3.reuse, 0xf8, !PT ;  /* 0x000000f084847812 */ /* 0x100fe200078ef803 */
[----:B------:R-:W-:Y:S01]  /*1ad0*/  IMAD.SHL.U32 R0, R0, 0x10, RZ ;  /* 0x0000001000007824 */ /* 0x000fe200078e00ff */
[----:B------:R-:W-:Y:S01]  /*1ae0*/  LOP3.LUT R66, R66, 0xf0, R3, 0xf8, !PT ;  /* 0x000000f042427812 */ /* 0x000fe200078ef803 */
[----:B------:R1:W-:Y:S01]  /*1af0*/  LDGSTS.E.BYPASS.LTC128B.128 [R7+0xc000], [R102.64], P2 ;  /* 0x0c00000066077fae */ /* 0x0003e20009101d52 */
[----:B------:R-:W-:Y:S01]  /*1b00*/  LEA R133, R133, 0x8000, 0x4 ;  /* 0x0000800085857811 */ /* 0x000fe200078e20ff */
[----:B--2---:R-:W-:Y:S01]  /*1b10*/  CS2R R16, SRZ ;  /* 0x0000000000107805 */ /* 0x004fe2000001ff00 */
[----:B------:R-:W-:Y:S01]  /*1b20*/  LEA R67, R67, 0x8000, 0x4 ;  /* 0x0000800043437811 */ /* 0x000fe200078e20ff */
[----:B------:R1:W-:Y:S01]  /*1b30*/  LDGSTS.E.BYPASS.LTC128B.128 [R7+0xc080], [R102.64+0x80], P5 ;  /* 0x0c08008066077fae */ /* 0x0003e2000a901d52 */
[----:B------:R-:W-:Y:S01]  /*1b40*/  LEA R132, R132, 0x8000, 0x4 ;  /* 0x0000800084847811 */ /* 0x000fe200078e20ff */
[----:B------:R-:W-:Y:S01]  /*1b50*/  CS2R R2, SRZ ;  /* 0x0000000000027805 */ /* 0x000fe2000001ff00 */
[----:B------:R-:W-:Y:S01]  /*1b60*/  LEA R66, R66, 0x8000, 0x4 ;  /* 0x0000800042427811 */ /* 0x000fe200078e20ff */
[----:B------:R-:W0:Y:S01]  /*1b70*/  LDGDEPBAR ;  /* 0x00000000000079af */ /* 0x000e220000000000 */
[----:B------:R-:W-:Y:S01]  /*1b80*/  IADD3 R144, P0, R102, c[0x0][0x1c8], RZ ;  /* 0x0000720066907a10 */ /* 0x000fe20007f1e0ff */
[----:B----4-:R-:W-:Y:S01]  /*1b90*/  CS2R R10, SRZ ;  /* 0x00000000000a7805 */ /* 0x010fe2000001ff00 */
[----:B------:R-:W-:-:S02]  /*1ba0*/  IADD3 R142, P1, R100, c[0x0][0x1a8], RZ ;  /* 0x00006a00648e7a10 */ /* 0x000fc40007f3e0ff */
[----:B------:R-:W-:Y:S02]  /*1bb0*/  IADD3.X R143, R103, c[0x0][0x1cc], RZ, P0, !PT ;  /* 0x00007300678f7a10 */ /* 0x000fe400007fe4ff */
[----:B------:R-:W-:Y:S01]  /*1bc0*/  IADD3.X R141, R101, c[0x0][0x1ac], RZ, P1, !PT ;  /* 0x00006b00658d7a10 */ /* 0x000fe20000ffe4ff */
[----:B---3--:R-:W-:Y:S01]  /*1bd0*/  CS2R R12, SRZ ;  /* 0x00000000000c7805 */ /* 0x008fe2000001ff00 */
[----:B------:R-:W-:Y:S01]  /*1be0*/  CS2R R4, SRZ ;  /* 0x0000000000047805 */ /* 0x000fe2000001ff00 */
[----:B-1----:R-:W-:Y:S01]  /*1bf0*/  CS2R R6, SRZ ;  /* 0x0000000000067805 */ /* 0x002fe2000001ff00 */
[----:B------:R-:W-:-:S04]  /*1c00*/  DEPBAR.LE SB0, 0x2 ;  /* 0x000080800000791a */ /* 0x000fc80000000000 */
[----:B------:R-:W-:Y:S06]  /*1c10*/  BAR.SYNC.DEFER_BLOCKING 0x0 ;  /* 0x0000000000007b1d */ /* 0x000fec0000010000 */
[----:B------:R1:W2:Y:S04]  /*1c20*/  LDSM.16.M88.4 R68, [R0] ;  /* 0x000000000044783b */ /* 0x0002a80000000200 */
[----:B------:R1:W3:Y:S04]  /*1c30*/  LDSM.16.M88.4 R88, [R0+0x1000] ;  /* 0x001000000058783b */ /* 0x0002e80000000200 */
[----:B------:R1:W4:Y:S04]  /*1c40*/  LDSM.16.M88.4 R92, [R0+0x2000] ;  /* 0x00200000005c783b */ /* 0x0003280000000200 */
[----:B------:R1:W1:Y:S04]  /*1c50*/  LDSM.16.M88.4 R96, [R0+0x3000] ;  /* 0x003000000060783b */ /* 0x0002680000000200 */
[----:B------:R1:W1:Y:S04]  /*1c60*/  LDSM.16.MT88.4 R72, [R133+UR5] ;  /* 0x000000058548783b */ /* 0x0002680008004200 */
[----:B------:R1:W1:Y:S04]  /*1c70*/  LDSM.16.MT88.4 R76, [R132+UR5] ;  /* 0x00000005844c783b */ /* 0x0002680008004200 */
[----:B------:R1:W1:Y:S04]  /*1c80*/  LDSM.16.MT88.4 R80, [R67+UR5] ;  /* 0x000000054350783b */ /* 0x0002680008004200 */
[----:B------:R1:W1:Y:S01]  /*1c90*/  LDSM.16.MT88.4 R84, [R66+UR5] ;  /* 0x000000054254783b */ /* 0x0002620008004200 */
[----:B------:R-:W-:Y:S05]  /*1ca0*/  @!P3 BRA `(.L_x_78) ;  /* 0x00000cb00000b947 */ /* 0x000fea0003800000 */
[----:B-1----:R-:W-:Y:S01]  /*1cb0*/  IMAD.SHL.U32 R0, R137, 0x10, RZ ;  /* 0x0000001089007824 */ /* 0x002fe200078e00ff */
[----:B------:R-:W-:Y:S01]  /*1cc0*/  ISETP.NE.AND P0, PT, R146, RZ, PT ;  /* 0x000000ff9200720c */ /* 0x000fe20003f05270 */
[----:B------:R-:W-:Y:S01]  /*1cd0*/  IMAD.MOV.U32 R140, RZ, RZ, 0x3 ;  /* 0x00000003ff8c7424 */ /* 0x000fe200078e00ff */
        /* <DEDUP_REMOVED lines=33> */
[----:B------:R-:W-:Y:S01]  /*1ef0*/  IMAD R147, R140, c[0x0][0x1a4], RZ ;  /* 0x000069008c937a24 */ /* 0x000fe200078e02ff */
[----:B------:R-:W-:Y:S01]  /*1f00*/  SEL R149, R149, RZ, P0 ;  /* 0x000000ff95957207 */ /* 0x000fe20000000000 */
[----:B------:R-:W-:Y:S01]  /*1f10*/  USHF.L.U32 UR4, UR4, 0x4, URZ ;  /* 0x0000000404047899 */ /* 0x000fe2000800063f */
[----:B------:R-:W-:Y:S01]  /*1f20*/  SEL R148, R148, RZ, P0 ;  /* 0x000000ff94947207 */ /* 0x000fe20000000000 */
[----:B------:R-:W-:-:S02]  /*1f30*/  UMOV UR13, URZ ;  /* 0x0000003f000d7c82 */ /* 0x000fc40008000000 */
[----:B------:R-:W-:Y:S02]  /*1f40*/  UMOV UR12, 0x180 ;  /* 0x00000180000c7882 */ /* 0x000fe40000000000 */
[----:B------:R-:W-:Y:S02]  /*1f50*/  UMOV UR11, 0x6000 ;  /* 0x00006000000b7882 */ /* 0x000fe40000000000 */
[----:B------:R-:W-:Y:S02]  /*1f60*/  UMOV UR10, 0x3 ;  /* 0x00000003000a7882 */ /* 0x000fe40000000000 */
.L_x_79:
[C---:B-12---:R-:W-:Y:S01]  /*1f70*/  HMMA.16816.F16 R64, R68.reuse, R72, R64 ;  /* 0x000000484440723c */ /* 0x046fe20000000840 */
[----:B------:R-:W-:Y:S01]  /*1f80*/  LDSM.16.M88.4 R100, [R0+UR4] ;  /* 0x000000040064783b */ /* 0x000fe20008000200 */
[----:B------:R-:W-:Y:S02]  /*1f90*/  UIADD3 UR6, UR5, 0x2000, URZ ;  /* 0x0000200005067890 */ /* 0x000fe4000fffe03f */
[----:B------:R-:W-:Y:S01]  /*1fa0*/  IMAD.MOV.U32 R145, RZ, RZ, R143 ;  /* 0x000000ffff917224 */ /* 0x000fe200078e008f */
[----:B------:R-:W-:Y:S01]  /*1fb0*/  LOP3.LUT P1, RZ, R149, 0x1, RZ, 0xc0, !PT ;  /* 0x0000000195ff7812 */ /* 0x000fe2000782c0ff */
[----:B------:R-:W-:Y:S01]  /*1fc0*/  UIADD3 UR13, UR13, 0x1, URZ ;  /* 0x000000010d0d7890 */ /* 0x000fe2000fffe03f */
[----:B---3--:R-:W-:Y:S01]  /*1fd0*/  IADD3 R153, R136, UR12, RZ ;  /* 0x0000000c88997c10 */ /* 0x008fe2000fffe0ff */
[C---:B------:R-:W-:Y:S01]  /*1fe0*/  HMMA.16816.F16 R62, R68.reuse, R74, R62 ;  /* 0x0000004a443e723c */ /* 0x040fe2000000083e */
[----:B------:R-:W1:Y:S01]  /*1ff0*/  LDSM.16.MT88.4 R104, [R133+UR5+0x1000] ;  /* 0x001000058568783b */ /* 0x000e620008004200 */
[----:B------:R-:W-:Y:S01]  /*2000*/  LOP3.LUT P6, RZ, R148, 0x1, RZ, 0xc0, !PT ;  /* 0x0000000194ff7812 */ /* 0x000fe200078cc0ff */
[----:B------:R-:W-:Y:S01]  /*2010*/  UISETP.NE.AND UP0, UPT, UR13, 0x4, UPT ;  /* 0x000000040d00788c */ /* 0x000fe2000bf05270 */
[----:B------:R-:W-:Y:S01]  /*2020*/  IADD3 R154, P2, R142, c[0x0][0x1a0], RZ ;  /* 0x000068008e9a7a10 */ /* 0x000fe20007f5e0ff */
[----:B------:R-:W-:Y:S01]  /*2030*/  UIADD3 UR7, UR4, 0x80, URZ ;  /* 0x0000008004077890 */ /* 0x000fe2000fffe03f */
[----:B------:R-:W-:Y:S01]  /*2040*/  IADD3 R152, R135, UR12, RZ ;  /* 0x0000000c87987c10 */ /* 0x000fe2000fffe0ff */
[----:B------:R-:W-:Y:S01]  /*2050*/  UIADD3 UR10, UR10, 0x1, URZ ;  /* 0x000000010a0a7890 */ /* 0x000fe2000fffe03f */
[C---:B------:R-:W-:Y:S01]  /*2060*/  HMMA.16816.F16 R60, R68.reuse, R76, R60 ;  /* 0x0000004c443c723c */ /* 0x040fe2000000083c */
[----:B------:R-:W1:Y:S01]  /*2070*/  LDSM.16.MT88.4 R108, [R132+UR5+0x1000] ;  /* 0x00100005846c783b */ /* 0x000e620008004200 */
[----:B------:R-:W-:Y:S02]  /*2080*/  UIADD3 UR9, UR11, 0x2000, URZ ;  /* 0x000020000b097890 */ /* 0x000fe4000fffe03f */
[----:B------:R-:W-:Y:S01]  /*2090*/  IADD3.X R155, R141, c[0x0][0x1a4], RZ, P2, !PT ;  /* 0x000069008d9b7a10 */ /* 0x000fe200017fe4ff */
[----:B------:R-:W-:Y:S01]  /*20a0*/  UISETP.NE.AND UP1, UPT, UR10, 0x4, UPT ;  /* 0x000000040a00788c */ /* 0x000fe2000bf25270 */
[----:B------:R-:W-:Y:S01]  /*20b0*/  LOP3.LUT R143, R149, 0x2, RZ, 0xc0, !PT ;  /* 0x00000002958f7812 */ /* 0x000fe200078ec0ff */
[----:B------:R-:W-:Y:S01]  /*20c0*/  @!UP0 UIADD3 UR6, UR5, -0x6000, URZ ;  /* 0xffffa00005068890 */ /* 0x000fe2000fffe03f */
[C---:B------:R-:W-:Y:S01]  /*20d0*/  HMMA.16816.F16 R58, R68.reuse, R78, R58 ;  /* 0x0000004e443a723c */ /* 0x040fe2000000083a */
[----:B------:R-:W1:Y:S01]  /*20e0*/  LDSM.16.MT88.4 R112, [R67+UR5+0x1000] ;  /* 0x001000054370783b */ /* 0x000e620008004200 */
[----:B------:R-:W-:Y:S02]  /*20f0*/  @!UP0 UIADD3 UR7, UR4, -0x180, URZ ;  /* 0xfffffe8004078890 */ /* 0x000fe4000fffe03f */
[----:B------:R-:W-:Y:S01]  /*2100*/  SHF.R.U32.HI R143, RZ, 0x1, R143 ;  /* 0x00000001ff8f7819 */ /* 0x000fe2000001168f */
[----:B------:R-:W-:Y:S01]  /*2110*/  UIADD3 UR8, UR12, 0x80, URZ ;  /* 0x000000800c087890 */ /* 0x000fe2000fffe03f */
[----:B------:R-:W-:Y:S01]  /*2120*/  LOP3.LUT R150, R148, 0x2, RZ, 0xc0, !PT ;  /* 0x0000000294967812 */ /* 0x000fe200078ec0ff */
[----:B------:R-:W-:Y:S01]  /*2130*/  @!UP0 UMOV UR13, URZ ;  /* 0x0000003f000d8c82 */ /* 0x000fe20008000000 */
[C---:B------:R-:W-:Y:S01]  /*2140*/  HMMA.16816.F16 R56, R68.reuse, R80, R56 ;  /* 0x000000504438723c */ /* 0x040fe20000000838 */
[----:B------:R-:W1:Y:S01]  /*2150*/  LDSM.16.MT88.4 R116, [R66+UR5+0x1000] ;  /* 0x001000054274783b */ /* 0x000e620008004200 */
[----:B------:R-:W-:Y:S01]  /*2160*/  ISETP.NE.U32.AND P0, PT, R143, RZ, PT ;  /* 0x000000ff8f00720c */ /* 0x000fe20003f05070 */
[----:B------:R-:W-:Y:S01]  /*2170*/  @!UP1 UIADD3 UR9, UR11, -0x6000, URZ ;  /* 0xffffa0000b099890 */ /* 0x000fe2000fffe03f */
[----:B------:R-:W-:Y:S01]  /*2180*/  SHF.R.U32.HI R150, RZ, 0x1, R150 ;  /* 0x00000001ff967819 */ /* 0x000fe20000011696 */
[----:B------:R-:W-:Y:S01]  /*2190*/  @!UP1 UIADD3 UR8, UR12, -0x180, URZ ;  /* 0xfffffe800c089890 */ /* 0x000fe2000fffe03f */
[C---:B------:R-:W-:Y:S01]  /*21a0*/  LOP3.LUT R143, R149.reuse, 0x4, RZ, 0xc0, !PT ;  /* 0x00000004958f7812 */ /* 0x040fe200078ec0ff */
[----:B------:R-:W-:Y:S01]  /*21b0*/  @!UP1 UMOV UR10, URZ ;  /* 0x0000003f000a9c82 */ /* 0x000fe20008000000 */
[C---:B------:R-:W-:Y:S01]  /*21c0*/  HMMA.16816.F16 R54, R68.reuse, R82, R54 ;  /* 0x000000524436723c */ /* 0x040fe20000000836 */
[----:B------:R-:W1:Y:S01]  /*21d0*/  LDSM.16.M88.4 R120, [R0+UR4+0x1000] ;  /* 0x001000040078783b */ /* 0x000e620008000200 */
[----:B------:R-:W-:Y:S01]  /*21e0*/  ISETP.NE.U32.AND P5, PT, R150, RZ, PT ;  /* 0x000000ff9600720c */ /* 0x000fe20003fa5070 */
[----:B------:R-:W-:Y:S01]  /*21f0*/  UMOV UR5, UR6 ;  /* 0x0000000600057c82 */ /* 0x000fe20008000000 */
[----:B------:R-:W-:Y:S01]  /*2200*/  SHF.R.U32.HI R143, RZ, 0x2, R143 ;  /* 0x00000002ff8f7819 */ /* 0x000fe2000001168f */
[----:B------:R-:W-:Y:S01]  /*2210*/  UMOV UR12, UR8 ;  /* 0x00000008000c7c82 */ /* 0x000fe20008000000 */
[----:B------:R-:W-:Y:S02]  /*2220*/  LOP3.LUT R151, R149, 0x8, RZ, 0xc0, !PT ;  /* 0x0000000895977812 */ /* 0x000fe400078ec0ff */
[C---:B------:R-:W-:Y:S01]  /*2230*/  HMMA.16816.F16 R52, R68.reuse, R84, R52 ;  /* 0x000000544434723c */ /* 0x040fe20000000834 */
[----:B------:R-:W2:Y:S01]  /*2240*/  LDSM.16.M88.4 R124, [R0+UR4+0x2000] ;  /* 0x00200004007c783b */ /* 0x000ea20008000200 */
[----:B------:R-:W-:Y:S02]  /*2250*/  ISETP.NE.U32.AND P4, PT, R143, RZ, PT ;  /* 0x000000ff8f00720c */ /* 0x000fe40003f85070 */
[----:B------:R-:W-:Y:S01]  /*2260*/  IMAD.MOV.U32 R143, RZ, RZ, R141 ;  /* 0x000000ffff8f7224 */ /* 0x000fe200078e008d */
[----:B------:R-:W-:Y:S02]  /*2270*/  IADD3 R141, R139, UR11, RZ ;  /* 0x0000000b8b8d7c10 */ /* 0x000fe4000fffe0ff */
[----:B------:R-:W-:Y:S01]  /*2280*/  SHF.R.U32.HI R151, RZ, 0x3, R151 ;  /* 0x00000003ff977819 */ /* 0x000fe20000011697 */
[-C--:B------:R-:W-:Y:S01]  /*2290*/  HMMA.16816.F16 R50, R68, R86.reuse, R50 ;  /* 0x000000564432723c */ /* 0x080fe20000000832 */
[----:B------:R-:W2:Y:S02]  /*22a0*/  LDSM.16.M88.4 R128, [R0+UR4+0x3000] ;  /* 0x003000040080783b */ /* 0x000ea40008000200 */
[----:B------:R-:W-:Y:S01]  /*22b0*/  ISETP.NE.U32.AND P3, PT, R151, RZ, PT ;  /* 0x000000ff9700720c */ /* 0x000fe20003f65070 */
[----:B------:R-:W-:Y:S01]  /*22c0*/  UMOV UR4, UR7 ;  /* 0x0000000700047c82 */ /* 0x000fe20008000000 */
[C---:B------:R-:W-:Y:S02]  /*22d0*/  LOP3.LUT R150, R148.reuse, 0x4, RZ, 0xc0, !PT ;  /* 0x0000000494967812 */ /* 0x040fe400078ec0ff */
[----:B------:R-:W-:Y:S01]  /*22e0*/  LOP3.LUT R156, R148, 0x8, RZ, 0xc0, !PT ;  /* 0x00000008949c7812 */ /* 0x000fe200078ec0ff */
[C---:B---3--:R-:W-:Y:S01]  /*22f0*/  HMMA.16816.F16 R48, R88.reuse, R86, R48 ;  /* 0x000000565830723c */ /* 0x048fe20000000830 */
[----:B------:R-:W-:Y:S01]  /*2300*/  @!PT LDS RZ, [RZ] ;  /* 0x00000000fffff984 */ /* 0x000fe20000000800 */
[----:B------:R-:W-:Y:S01]  /*2310*/  @!PT LDS RZ, [RZ] ;  /* 0x00000000fffff984 */ /* 0x000fe20000000800 */
[----:B------:R-:W-:Y:S01]  /*2320*/  @!PT LDS RZ, [RZ] ;  /* 0x00000000fffff984 */ /* 0x000fe20000000800 */
[----:B------:R3:W-:Y:S03]  /*2330*/  @P1 LDGSTS.E.BYPASS.LTC128B.128 [R153], [R142.64] ;  /* 0x000000008e991fae */ /* 0x0007e6000b901d52 */
[----:B------:R-:W-:Y:S02]  /*2340*/  IADD3 R158, P1, R154, c[0x0][0x1a0], RZ ;  /* 0x000068009a9e7a10 */ /* 0x000fe40007f3e0ff */
[----:B------:R-:W-:Y:S02]  /*2350*/  SHF.R.U32.HI R150, RZ, 0x2, R150 ;  /* 0x00000002ff967819 */ /* 0x000fe40000011696 */
[C---:B------:R-:W-:Y:S01]  /*2360*/  HMMA.16816.F16 R46, R88.reuse, R84, R46 ;  /* 0x00000054582e723c */ /* 0x040fe2000000082e */
[----:B------:R5:W-:Y:S01]  /*2370*/  @P0 LDGSTS.E.BYPASS.LTC128B.128 [R152], [R154.64] ;  /* 0x000000009a980fae */ /* 0x000be2000b901d52 */
[----:B------:R-:W-:Y:S02]  /*2380*/  ISETP.NE.U32.AND P2, PT, R150, RZ, PT ;  /* 0x000000ff9600720c */ /* 0x000fe40003f45070 */
[----:B------:R-:W-:Y:S02]  /*2390*/  IADD3.X R159, R155, c[0x0][0x1a4], RZ, P1, !PT ;  /* 0x000069009b9f7a10 */ /* 0x000fe40000ffe4ff */
[----:B------:R-:W-:Y:S02]  /*23a0*/  IADD3 R160, P1, R158, c[0x0][0x1a0], RZ ;  /* 0x000068009ea07a10 */ /* 0x000fe40007f3e0ff */
[C---:B------:R-:W-:Y:S01]  /*23b0*/  HMMA.16816.F16 R44, R88.reuse, R82, R44 ;  /* 0x00000052582c723c */ /* 0x040fe2000000082c */
[----:B----4-:R4:W-:Y:S03]  /*23c0*/  @P6 LDGSTS.E.BYPASS.LTC128B.128 [R141], [R144.64] ;  /* 0x00000000908d6fae */ /* 0x0109e6000b901d52 */
[----:B------:R-:W-:Y:S02]  /*23d0*/  IADD3.X R161, R159, c[0x0][0x1a4], RZ, P1, !PT ;  /* 0x000069009fa17a10 */ /* 0x000fe40000ffe4ff */
[----:B------:R-:W-:Y:S02]  /*23e0*/  IADD3 R150, P0, R144, c[0x0][0x1c0], RZ ;  /* 0x0000700090967a10 */ /* 0x000fe40007f1e0ff */
[C---:B------:R-:W-:Y:S01]  /*23f0*/  HMMA.16816.F16 R42, R88.reuse, R80, R42 ;  /* 0x00000050582a723c */ /* 0x040fe2000000082a */
[----:B------:R4:W-:Y:S03]  /*2400*/  @P5 LDGSTS.E.BYPASS.LTC128B.128 [R141+0x80], [R144.64+0x80] ;  /* 0x00080080908d5fae */ /* 0x0009e6000b901d52 */
[----:B------:R-:W-:Y:S01]  /*2410*/  IADD3.X R151, R145, c[0x0][0x1c4], RZ, P0, !PT ;  /* 0x0000710091977a10 */ /* 0x000fe200007fe4ff */
[----:B---3--:R-:W-:Y:S01]  /*2420*/  IMAD.WIDE.U32 R142, R140, c[0x0][0x1a0], R142 ;  /* 0x000068008c8e7a25 */ /* 0x008fe200078e008e */
[----:B------:R-:W-:Y:S02]  /*2430*/  SHF.R.U32.HI R156, RZ, 0x3, R156 ;  /* 0x00000003ff9c7819 */ /* 0x000fe4000001169c */
[C---:B------:R-:W-:Y:S01]  /*2440*/  HMMA.16816.F16 R40, R88.reuse, R78, R40 ;  /* 0x0000004e5828723c */ /* 0x040fe20000000828 */
[----:B------:R3:W-:Y:S01]  /*2450*/  @P4 LDGSTS.E.BYPASS.LTC128B.128 [R153+0x1000], [R158.64] ;  /* 0x010000009e994fae */ /* 0x0007e2000b901d52 */
[----:B------:R-:W-:Y:S02]  /*2460*/  ISETP.NE.U32.AND P0, PT, R156, RZ, PT ;  /* 0x000000ff9c00720c */ /* 0x000fe40003f05070 */
[----:B-----5:R-:W-:Y:S01]  /*2470*/  IADD3 R155, R138, UR11, RZ ;  /* 0x0000000b8a9b7c10 */ /* 0x020fe2000fffe0ff */
[----:B------:R-:W-:Y:S03]  /*2480*/  UMOV UR11, UR9 ;  /* 0x00000009000b7c82 */ /* 0x000fe60008000000 */
[C---:B------:R-:W-:Y:S01]  /*2490*/  HMMA.16816.F16 R38, R88.reuse, R76, R38 ;  /* 0x0000004c5826723c */ /* 0x040fe20000000826 */
[----:B------:R3:W-:Y:S07]  /*24a0*/  @P3 LDGSTS.E.BYPASS.LTC128B.128 [R152+0x1000], [R160.64] ;  /* 0x01000000a0983fae */ /* 0x0007ee000b901d52 */
[C---:B------:R-:W-:Y:S01]  /*24b0*/  HMMA.16816.F16 R36, R88.reuse, R74, R36 ;  /* 0x0000004a5824723c */ /* 0x040fe20000000824 */
[----:B------:R5:W-:Y:S03]  /*24c0*/  @P2 LDGSTS.E.BYPASS.LTC128B.128 [R155], [R150.64] ;  /* 0x00000000969b2fae */ /* 0x000be6000b901d52 */
[----:B----4-:R-:W-:Y:S04]  /*24d0*/  IADD3 R145, R146, -0x1, RZ ;  /* 0xffffffff92917810 */ /* 0x010fe80007ffe0ff */
[-C--:B------:R-:W-:Y:S01]  /*24e0*/  HMMA.16816.F16 R34, R88, R72.reuse, R34 ;  /* 0x000000485822723c */ /* 0x080fe20000000822 */
[----:B------:R5:W-:Y:S01]  /*24f0*/  @P0 LDGSTS.E.BYPASS.LTC128B.128 [R155+0x80], [R150.64+0x80] ;  /* 0x00080080969b0fae */ /* 0x000be2000b901d52 */
[----:B------:R-:W-:Y:S02]  /*2500*/  ISETP.NE.AND P1, PT, R145, RZ, PT ;  /* 0x000000ff9100720c */ /* 0x000fe40003f25270 */
[----:B------:R-:W-:Y:S02]  /*2510*/  IADD3 R142, P0, R142, c[0x0][0x1a8], RZ ;  /* 0x00006a008e8e7a10 */ /* 0x000fe40007f1e0ff */
[----:B------:R-:W-:Y:S02]  /*2520*/  SEL R149, R149, RZ, P1 ;  /* 0x000000ff95957207 */ /* 0x000fe40000800000 */
[C---:B------:R-:W-:Y:S01]  /*2530*/  HMMA.16816.F16 R32, R92.reuse, R72, R32 ;  /* 0x000000485c20723c */ /* 0x040fe20000000820 */
[----:B------:R-:W0:Y:S03]  /*2540*/  LDGDEPBAR ;  /* 0x00000000000079af */ /* 0x000e260000000000 */
[----:B------:R-:W-:Y:S02]  /*2550*/  IADD3.X R141, R143, c[0x0][0x1ac], R147, P0, !PT ;  /* 0x00006b008f8d7a10 */ /* 0x000fe400007fe493 */
[----:B------:R-:W-:Y:S02]  /*2560*/  IADD3 R144, P0, R150, c[0x0][0x1c8], RZ ;  /* 0x0000720096907a10 */ /* 0x000fe40007f1e0ff */
[C---:B------:R-:W-:Y:S04]  /*2570*/  HMMA.16816.F16 R30, R92.reuse, R74, R30 ;  /* 0x0000004a5c1e723c */ /* 0x040fe8000000081e */
[----:B------:R-:W-:Y:S02]  /*2580*/  IADD3.X R143, R151, c[0x0][0x1cc], RZ, P0, !PT ;  /* 0x00007300978f7a10 */ /* 0x000fe400007fe4ff */
[----:B------:R-:W-:Y:S01]  /*2590*/  ISETP.GT.AND P0, PT, R146, -0x2, PT ;  /* 0xfffffffe9200780c */ /* 0x000fe20003f04270 */
[----:B------:R-:W-:Y:S01]  /*25a0*/  IMAD.MOV.U32 R146, RZ, RZ, R145 ;  /* 0x000000ffff927224 */ /* 0x000fe200078e0091 */
[C---:B------:R-:W-:Y:S04]  /*25b0*/  HMMA.16816.F16 R28, R92.reuse, R76, R28 ;  /* 0x0000004c5c1c723c */ /* 0x040fe8000000081c */
[----:B-----5:R-:W-:Y:S02]  /*25c0*/  LEA R150, R137, UR7, 0x4 ;  /* 0x0000000789967c11 */ /* 0x020fe4000f8e20ff */
[----:B------:R-:W-:Y:S02]  /*25d0*/  SEL R148, R148, RZ, P1 ;  /* 0x000000ff94947207 */ /* 0x000fe40000800000 */
[C---:B------:R-:W-:Y:S01]  /*25e0*/  HMMA.16816.F16 R26, R92.reuse, R78, R26 ;  /* 0x0000004e5c1a723c */ /* 0x040fe2000000081a */
[----:B------:R-:W-:Y:S04]  /*25f0*/  DEPBAR.LE SB0, 0x2 ;  /* 0x000080800000791a */ /* 0x000fe80000000000 */
[----:B------:R-:W-:Y:S03]  /*2600*/  BAR.SYNC.DEFER_BLOCKING 0x0 ;  /* 0x0000000000007b1d */ /* 0x000fe60000010000 */
[C---:B------:R-:W-:Y:S08]  /*2610*/  HMMA.16816.F16 R24, R92.reuse, R80, R24 ;  /* 0x000000505c18723c */ /* 0x040ff00000000818 */
[C---:B------:R-:W-:Y:S08]  /*2620*/  HMMA.16816.F16 R22, R92.reuse, R82, R22 ;  /* 0x000000525c16723c */ /* 0x040ff00000000816 */
[C---:B------:R-:W-:Y:S08]  /*2630*/  HMMA.16816.F16 R20, R92.reuse, R84, R20 ;  /* 0x000000545c14723c */ /* 0x040ff00000000814 */
        /* <DEDUP_REMOVED lines=8> */
[----:B------:R-:W-:-:S08]  /*26c0*/  HMMA.16816.F16 R2, R96, R72, R2 ;  /* 0x000000486002723c */ /* 0x000fd00000000802 */
[C---:B-1----:R-:W-:Y:S08]  /*26d0*/  HMMA.16816.F16 R64, R100.reuse, R104, R64 ;  /* 0x000000686440723c */ /* 0x042ff00000000840 */
[C---:B------:R-:W-:Y:S08]  /*26e0*/  HMMA.16816.F16 R62, R100.reuse, R106, R62 ;  /* 0x0000006a643e723c */ /* 0x040ff0000000083e */
[C---:B------:R-:W-:Y:S08]  /*26f0*/  HMMA.16816.F16 R60, R100.reuse, R108, R60 ;  /* 0x0000006c643c723c */ /* 0x040ff0000000083c */
[C---:B------:R-:W-:Y:S08]  /*2700*/  HMMA.16816.F16 R58, R100.reuse, R110, R58 ;  /* 0x0000006e643a723c */ /* 0x040ff0000000083a */
        /* <DEDUP_REMOVED lines=11> */
[-C--:B------:R-:W-:Y:S01]  /*27c0*/  HMMA.16816.F16 R34, R120, R104.reuse, R34 ;  /* 0x000000687822723c */ /* 0x080fe20000000822 */
[----:B------:R3:W1:Y:S07]  /*27d0*/  LDSM.16.M88.4 R68, [R150] ;  /* 0x000000009644783b */ /* 0x00066e0000000200 */
[C---:B--2---:R-:W-:Y:S01]  /*27e0*/  HMMA.16816.F16 R32, R124.reuse, R104, R32 ;  /* 0x000000687c20723c */ /* 0x044fe20000000820 */
[----:B------:R3:W1:Y:S07]  /*27f0*/  LDSM.16.M88.4 R88, [R150+0x1000] ;  /* 0x001000009658783b */ /* 0x00066e0000000200 */
[C---:B------:R-:W-:Y:S01]  /*2800*/  HMMA.16816.F16 R30, R124.reuse, R106, R30 ;  /* 0x0000006a7c1e723c */ /* 0x040fe2000000081e */
[----:B------:R3:W1:Y:S07]  /*2810*/  LDSM.16.M88.4 R92, [R150+0x2000] ;  /* 0x00200000965c783b */ /* 0x00066e0000000200 */
[C---:B------:R-:W-:Y:S01]  /*2820*/  HMMA.16816.F16 R28, R124.reuse, R108, R28 ;  /* 0x0000006c7c1c723c */ /* 0x040fe2000000081c */
[----:B------:R3:W1:Y:S07]  /*2830*/  LDSM.16.M88.4 R96, [R150+0x3000] ;  /* 0x003000009660783b */ /* 0x00066e0000000200 */
[C---:B------:R-:W-:Y:S01]  /*2840*/  HMMA.16816.F16 R26, R124.reuse, R110, R26 ;  /* 0x0000006e7c1a723c */ /* 0x040fe2000000081a */
[----:B------:R3:W1:Y:S07]  /*2850*/  LDSM.16.MT88.4 R72, [R133+UR6] ;  /* 0x000000068548783b */ /* 0x00066e0008004200 */
[C---:B------:R-:W-:Y:S01]  /*2860*/  HMMA.16816.F16 R24, R124.reuse, R112, R24 ;  /* 0x000000707c18723c */ /* 0x040fe20000000818 */
[----:B------:R3:W1:Y:S07]  /*2870*/  LDSM.16.MT88.4 R76, [R132+UR6] ;  /* 0x00000006844c783b */ /* 0x00066e0008004200 */
[C---:B------:R-:W-:Y:S01]  /*2880*/  HMMA.16816.F16 R22, R124.reuse, R114, R22 ;  /* 0x000000727c16723c */ /* 0x040fe20000000816 */
[----:B------:R3:W1:Y:S07]  /*2890*/  LDSM.16.MT88.4 R80, [R67+UR6] ;  /* 0x000000064350783b */ /* 0x00066e0008004200 */
[C---:B------:R-:W-:Y:S01]  /*28a0*/  HMMA.16816.F16 R20, R124.reuse, R116, R20 ;  /* 0x000000747c14723c */ /* 0x040fe20000000814 */
[----:B------:R3:W1:Y:S07]  /*28b0*/  LDSM.16.MT88.4 R84, [R66+UR6] ;  /* 0x000000064254783b */ /* 0x00066e0008004200 */
        /* <DEDUP_REMOVED lines=10> */
.L_x_78:
[----:B------:R-:W0:Y:S01]  /*2960*/  LDGDEPBAR ;  /* 0x00000000000079af */ /* 0x000e220000000000 */
[----:B------:R-:W-:-:S03]  /*2970*/  ISETP.NE.U32.AND P0, PT, RZ, c[0x0][0x270], PT ;  /* 0x00009c00ff007a0c */ /* 0x000fc60003f05070 */
[----:B------:R-:W0:Y:S01]  /*2980*/  LDGDEPBAR ;  /* 0x00000000000079af */ /* 0x000e220000000000 */
[----:B------:R-:W-:Y:S01]  /*2990*/  ISETP.NE.AND.EX P0, PT, RZ, c[0x0][0x274], PT, P0 ;  /* 0x00009d00ff007a0c */ /* 0x000fe20003f05300 */
[----:B------:R-:W-:-:S04]  /*29a0*/  DEPBAR.LE SB0, 0x0 ;  /* 0x000080000000791a */ /* 0x000fc80000000000 */
[----:B------:R-:W-:Y:S08]  /*29b0*/  BAR.SYNC.DEFER_BLOCKING 0x0 ;  /* 0x0000000000007b1d */ /* 0x000ff00000010000 */
[----:B------:R-:W-:Y:S05]  /*29c0*/  @!P0 BRA `(.L_x_80) ;  /* 0x0000008000008947 */ /* 0x000fea0003800000 */
[----:B-1-3--:R-:W-:Y:S02]  /*29d0*/  IMAD.MOV.U32 R66, RZ, RZ, c[0x0][0x270] ;  /* 0x00009c00ff427624 */ /* 0x00afe400078e00ff */
[----:B------:R-:W-:-:S06]  /*29e0*/  IMAD.MOV.U32 R67, RZ, RZ, c[0x0][0x274] ;  /* 0x00009d00ff437624 */ /* 0x000fcc00078e00ff */
[----:B------:R-:W3:Y:S02]  /*29f0*/  LDG.E.64 R66, [R66.64] ;  /* 0x0000001242427981 */ /* 0x000ee4000c1e1b00 */
[----:B---3--:R-:W-:-:S04]  /*2a00*/  ISETP.NE.U32.AND P0, PT, R66, RZ, PT ;  /* 0x000000ff4200720c */ /* 0x008fc80003f05070 */
[----:B------:R-:W-:-:S13]  /*2a10*/  ISETP.NE.AND.EX P0, PT, R67, RZ, PT, P0 ;  /* 0x000000ff4300720c */ /* 0x000fda0003f05300 */
[----:B------:R-:W-:Y:S05]  /*2a20*/  @!P0 BRA `(.L_x_80) ;  /* 0x0000002000008947 */ /* 0x000fea0003800000 */
[----:B------:R1:W5:Y:S01]  /*2a30*/  LD.E.U16 R85, [R66.64] ;  /* 0x0000001242557980 */ /* 0x000362000c101500 */
[----:B------:R-:W-:Y:S05]  /*2a40*/  BRA `(.L_x_81) ;  /* 0x0000009000007947 */ /* 0x000fea0003800000 */
.L_x_80:
[----:B------:R-:W-:-:S04]  /*2a50*/  ISETP.NE.U32.AND P0, PT, RZ, c[0x0][0x260], PT ;  /* 0x00009800ff007a0c */ /* 0x000fc80003f05070 */
[----:B------:R-:W-:-:S13]  /*2a60*/  ISETP.NE.AND.EX P0, PT, RZ, c[0x0][0x264], PT, P0 ;  /* 0x00009900ff007a0c */ /* 0x000fda0003f05300 */
[----:B------:R-:W-:Y:S05]  /*2a70*/  @!P0 BRA `(.L_x_82) ;  /* 0x0000004000008947 */ /* 0x000fea0003800000 */
[----:B-1-3--:R-:W-:Y:S02]  /*2a80*/  MOV R66, c[0x0][0x260] ;  /* 0x0000980000427a02 */ /* 0x00afe40000000f00 */
[----:B------:R-:W-:-:S05]  /*2a90*/  MOV R67, c[0x0][0x264] ;  /* 0x0000990000437a02 */ /* 0x000fca0000000f00 */
[----:B------:R1:W5:Y:S01]  /*2aa0*/  LDG.E.U16 R85, [R66.64] ;  /* 0x0000001242557981 */ /* 0x000362000c1e1500 */
[----:B------:R-:W-:Y:S05]  /*2ab0*/  BRA `(.L_x_81) ;  /* 0x0000002000007947 */ /* 0x000fea0003800000 */
.L_x_82:
[----:B------:R-:W-:Y:S02]  /*2ac0*/  ULDC.U16 UR4, c[0x0][0x258] ;  /* 0x0000960000047ab9 */ /* 0x000fe40000000400 */
[----:B-1----:R-:W-:Y:S02]  /*2ad0*/  MOV R85, UR4 ;  /* 0x0000000400557c02 */ /* 0x002fe40008000f00 */
.L_x_81:
[----:B------:R-:W-:-:S04]  /*2ae0*/  ISETP.NE.U32.AND P0, PT, RZ, c[0x0][0x278], PT ;  /* 0x00009e00ff007a0c */ /* 0x000fc80003f05070 */
[----:B------:R-:W-:-:S13]  /*2af0*/  ISETP.NE.AND.EX P0, PT, RZ, c[0x0][0x27c], PT, P0 ;  /* 0x00009f00ff007a0c */ /* 0x000fda0003f05300 */
[----:B------:R-:W-:Y:S05]  /*2b00*/  @!P0 BRA `(.L_x_83) ;  /* 0x0000008000008947 */ /* 0x000fea0003800000 */
[----:B---3--:R-:W-:Y:S02]  /*2b10*/  IMAD.MOV.U32 R90, RZ, RZ, c[0x0][0x278] ;  /* 0x00009e00ff5a7624 */ /* 0x008fe400078e00ff */
[----:B------:R-:W-:-:S06]  /*2b20*/  IMAD.MOV.U32 R91, RZ, RZ, c[0x0][0x27c] ;  /* 0x00009f00ff5b7624 */ /* 0x000fcc00078e00ff */
[----:B------:R-:W3:Y:S02]  /*2b30*/  LDG.E.64 R90, [R90.64] ;  /* 0x000000125a5a7981 */ /* 0x000ee4000c1e1b00 */
[----:B---3--:R-:W-:-:S04]  /*2b40*/  ISETP.NE.U32.AND P0, PT, R90, RZ, PT ;  /* 0x000000ff5a00720c */ /* 0x008fc80003f05070 */
[----:B------:R-:W-:-:S13]  /*2b50*/  ISETP.NE.AND.EX P0, PT, R91, RZ, PT, P0 ;  /* 0x000000ff5b00720c */ /* 0x000fda0003f05300 */
[----:B------:R-:W-:Y:S05]  /*2b60*/  @!P0 BRA `(.L_x_83) ;  /* 0x0000002000008947 */ /* 0x000fea0003800000 */
[----:B------:R3:W5:Y:S01]  /*2b70*/  LD.E.U16 R90, [R90.64] ;  /* 0x000000125a5a7980 */ /* 0x000762000c101500 */
[----:B------:R-:W-:Y:S05]  /*2b80*/  BRA `(.L_x_84) ;  /* 0x0000009000007947 */ /* 0x000fea0003800000 */
.L_x_83:
[----:B------:R-:W-:-:S04]  /*2b90*/  ISETP.NE.U32.AND P0, PT, RZ, c[0x0][0x268], PT ;  /* 0x00009a00ff007a0c */ /* 0x000fc80003f05070 */
[----:B------:R-:W-:-:S13]  /*2ba0*/  ISETP.NE.AND.EX P0, PT, RZ, c[0x0][0x26c], PT, P0 ;  /* 0x00009b00ff007a0c */ /* 0x000fda0003f05300 */
[----:B------:R-:W-:Y:S05]  /*2bb0*/  @!P0 BRA `(.L_x_85) ;  /* 0x0000004000008947 */ /* 0x000fea0003800000 */
[----:B---3--:R-:W-:Y:S02]  /*2bc0*/  MOV R90, c[0x0][0x268] ;  /* 0x00009a00005a7a02 */ /* 0x008fe40000000f00 */
[----:B------:R-:W-:-:S05]  /*2bd0*/  MOV R91, c[0x0][0x26c] ;  /* 0x00009b00005b7a02 */ /* 0x000fca0000000f00 */
[----:B------:R3:W5:Y:S01]  /*2be0*/  LDG.E.U16 R90, [R90.64] ;  /* 0x000000125a5a7981 */ /* 0x000762000c1e1500 */
[----:B------:R-:W-:Y:S05]  /*2bf0*/  BRA `(.L_x_84) ;  /* 0x0000002000007947 */ /* 0x000fea0003800000 */
.L_x_85:
[----:B------:R-:W-:Y:S02]  /*2c00*/  ULDC.U16 UR4, c[0x0][0x25a] ;  /* 0x0000968000047ab9 */ /* 0x000fe40000000400 */
[----:B---3--:R-:W-:Y:S02]  /*2c10*/  MOV R90, UR4 ;  /* 0x00000004005a7c02 */ /* 0x008fe40008000f00 */
.L_x_84:
[----:B------:R-:W1:Y:S01]  /*2c20*/  S2UR UR5, SR_CTAID.Y ;  /* 0x00000000000579c3 */ /* 0x000e620000002600 */
[----:B------:R-:W3:Y:S01]  /*2c30*/  S2R R84, SR_CTAID.X ;  /* 0x0000000000547919 */ /* 0x000ee20000002500 */
[----:B-1----:R-:W-:Y:S01]  /*2c40*/  IMAD.MOV.U32 R67, RZ, RZ, -0x1 ;  /* 0xffffffffff437424 */ /* 0x002fe200078e00ff */
[----:B------:R-:W-:Y:S01]  /*2c50*/  ULDC UR4, c[0x0][0x178] ;  /* 0x00005e0000047ab9 */ /* 0x000fe20000000800 */
[----:B------:R-:W-:Y:S01]  /*2c60*/  ISETP.NE.AND P0, PT, RZ, c[0x0][0x17c], PT ;  /* 0x00005f00ff007a0c */ /* 0x000fe20003f05270 */
[----:B------:R-:W1:Y:S01]  /*2c70*/  S2R R0, SR_TID.X ;  /* 0x0000000000007919 */ /* 0x000e620000002100 */
[----:B------:R-:W-:Y:S01]  /*2c80*/  IMAD.MOV.U32 R86, RZ, RZ, 0x4 ;  /* 0x00000004ff567424 */ /* 0x000fe200078e00ff */
[----:B------:R-:W-:Y:S01]  /*2c90*/  SHF.L.U32 R67, R67, c[0x0][0x178], RZ ;  /* 0x00005e0043437a19 */ /* 0x000fe200000006ff */
[----:B--2---:R-:W-:Y:S01]  /*2ca0*/  IMAD.MOV.U32 R68, RZ, RZ, c[0x0][0x290] ;  /* 0x0000a400ff447624 */ /* 0x004fe200078e00ff */
[----:B------:R-:W-:Y:S01]  /*2cb0*/  MOV R71, 0xffffffff ;  /* 0xffffffff00477802 */ /* 0x000fe20000000f00 */
[----:B----4-:R-:W-:Y:S01]  /*2cc0*/  IMAD.MOV.U32 R92, RZ, RZ, c[0x0][0x298] ;  /* 0x0000a600ff5c7624 */ /* 0x010fe200078e00ff */
[----:B------:R-:W-:-:S02]  /*2cd0*/  MOV R69, c[0x0][0x294] ;  /* 0x0000a50000457a02 */ /* 0x000fc40000000f00 */
[----:B------:R-:W-:Y:S01]  /*2ce0*/  MOV R93, c[0x0][0x29c] ;  /* 0x0000a700005d7a02 */ /* 0x000fe20000000f00 */
[----:B------:R-:W-:Y:S01]  /*2cf0*/  USHF.L.U32 UR4, UR5, UR4, URZ ;  /* 0x0000000405047299 */ /* 0x000fe2000800063f */
[----:B---3--:R-:W-:Y:S02]  /*2d00*/  LOP3.LUT R70, R84, R67, RZ, 0x30, !PT ;  /* 0x0000004354467212 */ /* 0x008fe400078e30ff */
[----:B------:R-:W-:-:S03]  /*2d10*/  SHF.R.S32.HI R84, RZ, c[0x0][0x178], R84 ;  /* 0x00005e00ff547a19 */ /* 0x000fc60000011454 */
[----:B------:R-:W-:-:S05]  /*2d20*/  IADD3 R70, R70, UR4, RZ ;  /* 0x0000000446467c10 */ /* 0x000fca000fffe0ff */
[----:B------:R-:W-:-:S04]  /*2d30*/  IMAD R87, R70, c[0x0][0x16c], R84 ;  /* 0x00005b0046577a24 */ /* 0x000fc800078e0254 */
[----:B------:R-:W-:Y:S01]  /*2d40*/  IMAD.WIDE R86, R87, R86, c[0x0][0x190] ;  /* 0x0000640057567625 */ /* 0x000fe200078e0256 */
[----:B------:R-:W-:Y:S05]  /*2d50*/  @!P0 BRA `(.L_x_86) ;  /* 0x0000025000008947 */ /* 0x000fea0003800000 */
[----:B-1----:R-:W-:-:S05]  /*2d60*/  IMAD.MOV.U32 R67, RZ, RZ, c[0x0][0x17c] ;  /* 0x00005f00ff437624 */ /* 0x002fca00078e00ff */
[----:B------:R-:W-:-:S04]  /*2d70*/  IADD3 R66, R67, -0x1, RZ ;  /* 0xffffffff43427810 */ /* 0x000fc80007ffe0ff */
[----:B------:R-:W-:-:S05]  /*2d80*/  IMNMX.U32 R66, R66, 0x2, PT ;  /* 0x0000000242427817 */ /* 0x000fca0003800000 */
[----:B------:R-:W-:-:S04]  /*2d90*/  IMAD.SHL.U32 R66, R66, 0x4, RZ ;  /* 0x0000000442427824 */ /* 0x000fc800078e00ff */
[----:B------:R-:W1:Y:S02]  /*2da0*/  LDC R72, c[0x2][R66] ;  /* 0x0080000042487b82 */ /* 0x000e640000000800 */
[----:B-1----:R-:W-:-:S04]  /*2db0*/  SHF.R.S32.HI R73, RZ, 0x1f, R72 ;  /* 0x0000001fff497819 */ /* 0x002fc80000011448 */
.L_x_98:
[----:B------:R-:W-:Y:S05]  /*2dc0*/  BRX R72 -0x2dd0                                                (*"BRANCH_TARGETS .L_x_99,.L_x_100,.L_x_101"*) ;  /* 0xffffd23048007949 */ /* 0x000fea000383ffff */
.L_x_101:
[----:B------:R-:W-:-:S13]  /*2dd0*/  ISETP.NE.AND P0, PT, R67, 0x3, PT ;  /* 0x000000034300780c */ /* 0x000fda0003f05270 */
[----:B------:R-:W-:Y:S05]  /*2de0*/  @P0 BRA `(.L_x_87) ;  /* 0x0000029000000947 */ /* 0x000fea0003800000 */
[----:B------:R-:W-:-:S05]  /*2df0*/  MOV R93, 0x8 ;  /* 0x00000008005d7802 */ /* 0x000fca0000000f00 */
[----:B------:R-:W-:-:S04]  /*2e00*/  IMAD.WIDE R68, R134, R93, c[0x0][0x290] ;  /* 0x0000a40086447625 */ /* 0x000fc800078e025d */
[----:B------:R-:W-:Y:S02]  /*2e10*/  IMAD.WIDE R92, R134, R93, c[0x0][0x298] ;  /* 0x0000a600865c7625 */ /* 0x000fe400078e025d */
[----:B------:R-:W5:Y:S04]  /*2e20*/  LDG.E.64 R68, [R68.64] ;  /* 0x0000001244447981 */ /* 0x000f68000c1e1b00 */
[----:B------:R-:W5:Y:S01]  /*2e30*/  LDG.E.64 R92, [R92.64] ;  /* 0x000000125c5c7981 */ /* 0x000f62000c1e1b00 */
[----:B------:R-:W-:Y:S05]  /*2e40*/  BRA `(.L_x_87) ;  /* 0x0000023000007947 */ /* 0x000fea0003800000 */
.L_x_100:
[----:B------:R-:W-:Y:S01]  /*2e50*/  SHF.R.S32.HI R93, RZ, 0x1f, R134 ;  /* 0x0000001fff5d7819 */ /* 0x000fe20000011486 */
        /* <DEDUP_REMOVED lines=13> */
.L_x_99:
[----:B------:R-:W-:Y:S01]  /*2f30*/  SHF.R.S32.HI R93, RZ, 0x1f, R134 ;  /* 0x0000001fff5d7819 */ /* 0x000fe20000011486 */
[----:B------:R-:W-:-:S04]  /*2f40*/  IMAD.WIDE.U32 R66, R134, c[0x0][0x188], RZ ;  /* 0x0000620086427a25 */ /* 0x000fc800078e00ff */
[----:B------:R-:W-:Y:S01]  /*2f50*/  IMAD R93, R93, c[0x0][0x188], RZ ;  /* 0x000062005d5d7a24 */ /* 0x000fe200078e02ff */
[----:B------:R-:W-:-:S03]  /*2f60*/  LEA R92, P0, R66, c[0x0][0x298], 0x1 ;  /* 0x0000a600425c7a11 */ /* 0x000fc600078008ff */
[----:B------:R-:W-:-:S05]  /*2f70*/  IMAD R93, R134, c[0x0][0x18c], R93 ;  /* 0x00006300865d7a24 */ /* 0x000fca00078e025d */
[----:B------:R-:W-:-:S04]  /*2f80*/  IADD3 R93, R67, R93, RZ ;  /* 0x0000005d435d7210 */ /* 0x000fc80007ffe0ff */
[----:B------:R-:W-:Y:S01]  /*2f90*/  LEA.HI.X R93, R66, c[0x0][0x29c], R93, 0x1, P0 ;  /* 0x0000a700425d7a11 */ /* 0x000fe200000f0c5d */
[----:B------:R-:W-:Y:S05]  /*2fa0*/  BRA `(.L_x_87) ;  /* 0x000000d000007947 */ /* 0x000fea0003800000 */
.L_x_86:
[----:B-1----:R-:W-:-:S04]  /*2fb0*/  MOV R66, c[0x0][0x174] ;  /* 0x00005d0000427a02 */ /* 0x002fc80000000f00 */
[----:B------:R-:W-:-:S13]  /*2fc0*/  ISETP.GE.AND P0, PT, R66, 0x2, PT ;  /* 0x000000024200780c */ /* 0x000fda0003f06270 */
[----:B------:R-:W-:Y:S05]  /*2fd0*/  @!P0 BRA `(.L_x_87) ;  /* 0x000000a000008947 */ /* 0x000fea0003800000 */
[----:B------:R-:W-:Y:S01]  /*2fe0*/  ISETP.GT.AND P0, PT, R0, RZ, PT ;  /* 0x000000ff0000720c */ /* 0x000fe20003f04270 */
[----:B------:R-:W-:Y:S01]  /*2ff0*/  BSSY B0, `(.L_x_88) ;  /* 0x0000005000007945 */ /* 0x000fe20003800000 */
[----:B------:R-:W-:-:S11]  /*3000*/  MOV R71, 0xffffffff ;  /* 0xffffffff00477802 */ /* 0x000fd60000000f00 */
[----:B------:R-:W-:Y:S05]  /*3010*/  @P0 BRA `(.L_x_89) ;  /* 0x0000002000000947 */ /* 0x000fea0003800000 */
[----:B------:R-:W2:Y:S02]  /*3020*/  LDG.E.STRONG.GPU R71, [R86.64] ;  /* 0x0000001256477981 */ /* 0x000ea4000c1ef900 */
[----:B--2---:R-:W-:-:S05]  /*3030*/  CCTL.IVALL ;  /* 0x00000000ff00798f */ /* 0x004fca0002000000 */
.L_x_89:
[----:B------:R-:W-:Y:S05]  /*3040*/  BSYNC B0 ;  /* 0x0000000000007941 */ /* 0x000fea0003800000 */
.L_x_88:
[----:B------:R-:W-:-:S13]  /*3050*/  ISETP.NE.AND P0, PT, R134, RZ, PT ;  /* 0x000000ff8600720c */ /* 0x000fda0003f05270 */
[----:B------:R-:W1:Y:S02]  /*3060*/  @P0 I2F.F16 R66, 0x1 ;  /* 0x0000000100420906 */ /* 0x000e640000200c00 */
[----:B-1---5:R-:W-:-:S06]  /*3070*/  @P0 PRMT R90, R66, 0x7610, R90 ;  /* 0x00007610425a0816 */ /* 0x022fcc000000005a */
.L_x_87:
[----:B------:R-:W-:Y:S01]  /*3080*/  SHF.R.S32.HI R77, RZ, 0x1f, R0 ;  /* 0x0000001fff4d7819 */ /* 0x000fe20000011400 */
[----:B------:R-:W-:Y:S01]  /*3090*/  ULEA UR14, UR16, UR14, 0x1 ;  /* 0x0000000e100e7291 */ /* 0x000fe2000f8e083f */
[----:B-----5:R-:W-:Y:S01]  /*30a0*/  ISETP.NE.U32.AND P0, PT, R68, RZ, PT ;  /* 0x000000ff4400720c */ /* 0x020fe20003f05070 */
[----:B------:R-:W-:Y:S01]  /*30b0*/  USHF.L.U32 UR15, UR15, 0x5, URZ ;  /* 0x000000050f0f7899 */ /* 0x000fe2000800063f */
[CC--:B------:R-:W-:Y:S01]  /*30c0*/  LEA.HI R67, R77.reuse, R0.reuse, RZ, 0x5 ;  /* 0x000000004d437211 */ /* 0x0c0fe200078f28ff */
[----:B------:R-:W-:Y:S01]  /*30d0*/  USHF.L.U32 UR14, UR14, 0x3, URZ ;  /* 0x000000030e0e7899 */ /* 0x000fe2000800063f */
[----:B------:R-:W-:Y:S01]  /*30e0*/  LEA.HI R77, R77, R0, RZ, 0x7 ;  /* 0x000000004d4d7211 */ /* 0x000fe200078f38ff */
[----:B------:R-:W-:Y:S01]  /*30f0*/  IMAD.MOV.U32 R99, RZ, RZ, c[0x0][0x1e0] ;  /* 0x00007800ff637624 */ /* 0x000fe200078e00ff */
[----:B------:R-:W-:Y:S01]  /*3100*/  SHF.R.S32.HI R75, RZ, 0x5, R67 ;  /* 0x00000005ff4b7819 */ /* 0x000fe20000011443 */
[----:B------:R-:W-:Y:S01]  /*3110*/  UIMAD UR14, UR14, 0x48, UR15 ;  /* 0x000000480e0e78a4 */ /* 0x000fe2000f8e020f */
[----:B------:R-:W-:Y:S01]  /*3120*/  LOP3.LUT R67, R67, 0xffffffe0, RZ, 0xc0, !PT ;  /* 0xffffffe043437812 */ /* 0x000fe200078ec0ff */
[----:B------:R-:W-:Y:S01]  /*3130*/  IMAD.MOV.U32 R89, RZ, RZ, c[0x0][0x1f8] ;  /* 0x00007e00ff597624 */ /* 0x000fe200078e00ff */
[----:B------:R-:W-:Y:S01]  /*3140*/  SHF.R.S32.HI R66, RZ, 0x1f, R75 ;  /* 0x0000001fff427819 */ /* 0x000fe2000001144b */
[----:B------:R-:W-:Y:S01]  /*3150*/  IMAD.MOV.U32 R88, RZ, RZ, c[0x0][0x1fc] ;  /* 0x00007f00ff587624 */ /* 0x000fe200078e00ff */
[----:B------:R-:W-:Y:S01]  /*3160*/  LOP3.LUT R73, R77, 0xffffff80, RZ, 0xc0, !PT ;  /* 0xffffff804d497812 */ /* 0x000fe200078ec0ff */
[----:B------:R-:W-:Y:S01]  /*3170*/  IMAD.IADD R67, R0, 0x1, -R67 ;  /* 0x0000000100437824 */ /* 0x000fe200078e0a43 */
[----:B------:R-:W-:-:S02]  /*3180*/  LEA.HI R66, R66, R75, RZ, 0x2 ;  /* 0x0000004b42427211 */ /* 0x000fc400078f10ff */
[----:B------:R-:W-:Y:S02]  /*3190*/  SHF.R.S32.HI R77, RZ, 0x7, R77 ;  /* 0x00000007ff4d7819 */ /* 0x000fe4000001144d */
[----:B------:R-:W-:Y:S02]  /*31a0*/  LOP3.LUT R66, R66, 0xfffffffc, RZ, 0xc0, !PT ;  /* 0xfffffffc42427812 */ /* 0x000fe400078ec0ff */
[----:B------:R-:W-:Y:S02]  /*31b0*/  SHF.R.S32.HI R72, RZ, 0x1f, R67 ;  /* 0x0000001fff487819 */ /* 0x000fe40000011443 */
[----:B------:R-:W-:Y:S01]  /*31c0*/  ISETP.NE.U32.AND P1, PT, R92, RZ, PT ;  /* 0x000000ff5c00720c */ /* 0x000fe20003f25070 */
[----:B------:R-:W-:Y:S01]  /*31d0*/  IMAD.IADD R75, R75, 0x1, -R66 ;  /* 0x000000014b4b7824 */ /* 0x000fe200078e0a42 */
[----:B------:R-:W-:-:S04]  /*31e0*/  LEA.HI R72, R72, R67, RZ, 0x4 ;  /* 0x0000004348487211 */ /* 0x000fc800078f20ff */
[C---:B------:R-:W-:Y:S02]  /*31f0*/  LEA.HI.SX32 R66, R72.reuse, R73, 0x1c ;  /* 0x0000004948427211 */ /* 0x040fe400078fe2ff */
[----:B------:R-:W-:Y:S02]  /*3200*/  LEA.HI R73, R75, R75, RZ, 0x1 ;  /* 0x0000004b4b497211 */ /* 0x000fe400078f08ff */
[----:B------:R-:W-:Y:S01]  /*3210*/  LOP3.LUT R72, R72, 0xfffffff0, RZ, 0xc0, !PT ;  /* 0xfffffff048487812 */ /* 0x000fe200078ec0ff */
[----:B------:R-:W-:Y:S01]  /*3220*/  IMAD R74, R77, -0x70, R66 ;  /* 0xffffff904d4a7824 */ /* 0x000fe200078e0242 */
[----:B------:R-:W-:Y:S02]  /*3230*/  LOP3.LUT R76, R73, 0x3ffffffe, RZ, 0xc0, !PT ;  /* 0x3ffffffe494c7812 */ /* 0x000fe400078ec0ff */
[----:B------:R-:W-:Y:S01]  /*3240*/  SHF.R.S32.HI R73, RZ, 0x1, R73 ;  /* 0x00000001ff497819 */ /* 0x000fe20000011449 */
[----:B------:R-:W-:Y:S01]  /*3250*/  IMAD.IADD R67, R67, 0x1, -R72 ;  /* 0x0000000143437824 */ /* 0x000fe200078e0a48 */
[----:B------:R-:W-:Y:S01]  /*3260*/  LOP3.LUT R72, R0, 0x1f, RZ, 0xc0, !PT ;  /* 0x0000001f00487812 */ /* 0x000fe200078ec0ff */
[----:B------:R-:W-:-:S02]  /*3270*/  IMAD.IADD R76, R75, 0x1, -R76 ;  /* 0x000000014b4c7824 */ /* 0x000fc400078e0a4c */
[----:B------:R-:W-:Y:S01]  /*3280*/  IMAD R70, R70, 0x10, R67 ;  /* 0x0000001046467824 */ /* 0x000fe200078e0243 */
[----:B------:R-:W-:Y:S01]  /*3290*/  SHF.R.U32.HI R72, RZ, 0x2, R72 ;  /* 0x00000002ff487819 */ /* 0x000fe20000011648 */
[C---:B------:R-:W-:Y:S02]  /*32a0*/  IMAD R75, R73.reuse, 0x40, R66 ;  /* 0x00000040494b7824 */ /* 0x040fe400078e0242 */
[----:B------:R-:W-:Y:S01]  /*32b0*/  IMAD R74, R73, 0x8, R74 ;  /* 0x00000008494a7824 */ /* 0x000fe200078e024a */
[----:B------:R-:W-:Y:S01]  /*32c0*/  LOP3.LUT R73, R0, 0x3, RZ, 0xc0, !PT ;  /* 0x0000000300497812 */ /* 0x000fe200078ec0ff */
[----:B------:R-:W-:Y:S02]  /*32d0*/  IMAD.SHL.U32 R70, R70, 0x8, RZ ;  /* 0x0000000846467824 */ /* 0x000fe400078e00ff */
[----:B------:R-:W-:Y:S02]  /*32e0*/  IMAD R75, R76, 0x4, R75 ;  /* 0x000000044c4b7824 */ /* 0x000fe400078e024b */
[----:B------:R-:W-:Y:S01]  /*32f0*/  IMAD.MOV.U32 R66, RZ, RZ, c[0x0][0x174] ;  /* 0x00005d00ff427624 */ /* 0x000fe200078e00ff */
[----:B------:R-:W-:Y:S01]  /*3300*/  ISETP.GE.AND P4, PT, R70, c[0x0][0x164], PT ;  /* 0x0000590046007a0c */ /* 0x000fe20003f86270 */
[----:B------:R-:W-:-:S02]  /*3310*/  IMAD R74, R76, 0x4, R74 ;  /* 0x000000044c4a7824 */ /* 0x000fc400078e024a */
[----:B------:R-:W-:Y:S01]  /*3320*/  IMAD.WIDE R76, R70, 0x2, RZ ;  /* 0x00000002464c7825 */ /* 0x000fe200078e02ff */
[----:B------:R-:W-:Y:S02]  /*3330*/  ISETP.GT.AND P6, PT, R66, 0x1, PT ;  /* 0x000000014200780c */ /* 0x000fe40003fc4270 */
[----:B------:R-:W-:Y:S01]  /*3340*/  ISETP.NE.AND.EX P0, PT, R69, RZ, !P4, P0 ;  /* 0x000000ff4500720c */ /* 0x000fe20006705300 */
[----:B------:R-:W-:Y:S01]  /*3350*/  IMAD R84, R84, 0x80, R75 ;  /* 0x0000008054547824 */ /* 0x000fe200078e024b */
[----:B------:R-:W-:Y:S01]  /*3360*/  LOP3.LUT R80, R76, 0xfffffff0, RZ, 0xc0, !PT ;  /* 0xfffffff04c507812 */ /* 0x000fe200078ec0ff */
[----:B------:R-:W-:Y:S01]  /*3370*/  IMAD R66, R72, 0x48, R73 ;  /* 0x0000004848427824 */ /* 0x000fe200078e0249 */
[----:B------:R-:W-:Y:S01]  /*3380*/  LOP3.LUT R81, R77, 0x1fffffff, RZ, 0xc0, !PT ;  /* 0x1fffffff4d517812 */ /* 0x000fe200078ec0ff */
[----:B------:R-:W-:Y:S01]  /*3390*/  IMAD R74, R74, 0x120, RZ ;  /* 0x000001204a4a7824 */ /* 0x000fe200078e02ff */
[----:B------:R-:W-:Y:S01]  /*33a0*/  SHF.R.S32.HI R73, RZ, 0x1f, R84 ;  /* 0x0000001fff497819 */ /* 0x000fe20000011454 */
[----:B------:R-:W-:Y:S01]  /*33b0*/  IMAD.MOV.U32 R76, RZ, RZ, c[0x0][0x1e4] ;  /* 0x00007900ff4c7624 */ /* 0x000fe200078e00ff */
[----:B------:R-:W-:Y:S01]  /*33c0*/  ISETP.EQ.AND P6, PT, RZ, c[0x0][0x17c], P6 ;  /* 0x00005f00ff007a0c */ /* 0x000fe200037c2270 */
[----:B------:R-:W-:Y:S01]  /*33d0*/  IMAD.WIDE.U32 R78, R84, c[0x0][0x1d8], R80 ;  /* 0x00007600544e7a25 */ /* 0x000fe200078e0050 */
[----:B------:R-:W-:-:S02]  /*33e0*/  IADD3 R66, R66, UR14, RZ ;  /* 0x0000000e42427c10 */ /* 0x000fc4000fffe0ff */
[----:B------:R-:W-:Y:S01]  /*33f0*/  ISETP.NE.AND.EX P1, PT, R93, RZ, !P4, P1 ;  /* 0x000000ff5d00720c */ /* 0x000fe20006725310 */
[----:B------:R-:W-:Y:S01]  /*3400*/  IMAD.U32 R67, R67, 0x10, R74 ;  /* 0x0000001043437824 */ /* 0x000fe200078e004a */
[----:B------:R-:W-:Y:S01]  /*3410*/  IADD3 R94, P3, R68, R78, RZ ;  /* 0x0000004e445e7210 */ /* 0x000fe20007f7e0ff */
[----:B------:R-:W-:Y:S02]  /*3420*/  IMAD R77, R73, c[0x0][0x1d8], RZ ;  /* 0x00007600494d7a24 */ /* 0x000fe400078e02ff */
[----:B------:R-:W-:-:S04]  /*3430*/  IMAD.WIDE.U32 R74, R84, c[0x0][0x218], R80 ;  /* 0x00008600544a7a25 */ /* 0x000fc800078e0050 */
[----:B------:R-:W-:Y:S01]  /*3440*/  IMAD R73, R73, c[0x0][0x218], RZ ;  /* 0x0000860049497a24 */ /* 0x000fe200078e02ff */
[----:B------:R-:W-:Y:S01]  /*3450*/  IADD3 R92, P2, R92, R74, RZ ;  /* 0x0000004a5c5c7210 */ /* 0x000fe20007f5e0ff */
[C---:B------:R-:W-:Y:S02]  /*3460*/  IMAD R70, R84.reuse, c[0x0][0x1dc], R77 ;  /* 0x0000770054467a24 */ /* 0x040fe400078e024d */
[----:B------:R-:W-:-:S03]  /*3470*/  IMAD R68, R84, c[0x0][0x21c], R73 ;  /* 0x0000870054447a24 */ /* 0x000fc600078e0249 */
[----:B------:R-:W-:Y:S02]  /*3480*/  IADD3.X R91, R69, R79, R70, P3, !PT ;  /* 0x0000004f455b7210 */ /* 0x000fe40001ffe446 */
[----:B------:R-:W-:Y:S02]  /*3490*/  IADD3.X R93, R93, R75, R68, P2, !PT ;  /* 0x0000004b5d5d7210 */ /* 0x000fe400017fe444 */
[----:B------:R-:W-:Y:S01]  /*34a0*/  SEL R68, RZ, 0x1, !P0 ;  /* 0x00000001ff447807 */ /* 0x000fe20004000000 */
[----:B------:R-:W-:Y:S05]  /*34b0*/  @!P6 BRA `(.L_x_90) ;  /* 0x000001c00000e947 */ /* 0x000fea0003800000 */
[----:B------:R-:W-:Y:S01]  /*34c0*/  ISETP.NE.AND P0, PT, R71, R134, PT ;  /* 0x000000864700720c */ /* 0x000fe20003f05270 */
[----:B------:R-:W-:Y:S02]  /*34d0*/  IMAD.MOV.U32 R89, RZ, RZ, c[0x0][0x1f8] ;  /* 0x00007e00ff597624 */ /* 0x000fe400078e00ff */
[----:B------:R-:W-:Y:S02]  /*34e0*/  IMAD.MOV.U32 R88, RZ, RZ, c[0x0][0x1fc] ;  /* 0x00007f00ff587624 */ /* 0x000fe400078e00ff */
[----:B------:R-:W-:-:S02]  /*34f0*/  IMAD.MOV.U32 R99, RZ, RZ, c[0x0][0x1e0] ;  /* 0x00007800ff637624 */ /* 0x000fc400078e00ff */
[----:B------:R-:W-:-:S06]  /*3500*/  IMAD.MOV.U32 R76, RZ, RZ, c[0x0][0x1e4] ;  /* 0x00007900ff4c7624 */ /* 0x000fcc00078e00ff */
[----:B------:R-:W-:Y:S01]  /*3510*/  BAR.RED.AND.DEFER_BLOCKING 0x0, P0 ;  /* 0x0000000000007b1d */ /* 0x000fe20000014400 */
[----:B------:R-:W-:-:S04]  /*3520*/  ISETP.NE.AND P0, PT, R134, RZ, PT ;  /* 0x000000ff8600720c */ /* 0x000fc80003f05270 */
[----:B------:R-:W-:Y:S02]  /*3530*/  SEL R94, R94, R92, !P0 ;  /* 0x0000005c5e5e7207 */ /* 0x000fe40004000000 */
[----:B------:R-:W-:Y:S02]  /*3540*/  SEL R91, R91, R93, !P0 ;  /* 0x0000005d5b5b7207 */ /* 0x000fe40004000000 */
[----:B------:R-:W-:Y:S02]  /*3550*/  SEL R89, R89, c[0x0][0x238], !P0 ;  /* 0x00008e0059597a07 */ /* 0x000fe40004000000 */
[----:B------:R-:W-:Y:S02]  /*3560*/  SEL R88, R88, c[0x0][0x23c], !P0 ;  /* 0x00008f0058587a07 */ /* 0x000fe40004000000 */
[----:B------:R-:W-:Y:S02]  /*3570*/  SEL R99, R99, c[0x0][0x220], !P0 ;  /* 0x0000880063637a07 */ /* 0x000fe40004000000 */
[----:B------:R-:W-:-:S02]  /*3580*/  @P0 SEL R68, RZ, 0x1, !P1 ;  /* 0x00000001ff440807 */ /* 0x000fc40004800000 */
[----:B------:R-:W-:Y:S01]  /*3590*/  SEL R76, R76, c[0x0][0x224], !P0 ;  /* 0x000089004c4c7a07 */ /* 0x000fe20004000000 */
[----:B------:R-:W1:Y:S02]  /*35a0*/  B2R.RESULT RZ, P2 ;  /* 0x0000000000ff731c */ /* 0x000e640000044000 */
[----:B-1----:R-:W-:Y:S05]  /*35b0*/  @!P2 BRA `(.L_x_91) ;  /* 0x000000a00000a947 */ /* 0x002fea0003800000 */
[----:B------:R-:W-:-:S12]  /*35c0*/  ISETP.GT.AND P2, PT, R0, RZ, PT ;  /* 0x000000ff0000720c */ /* 0x000fd80003f44270 */
.L_x_93:
[----:B------:R-:W-:Y:S01]  /*35d0*/  YIELD ;  /* 0x0000000000007946 */ /* 0x000fe20003800000 */
[----:B------:R-:W-:Y:S05]  /*35e0*/  @P2 BRA `(.L_x_92) ;  /* 0x0000002000002947 */ /* 0x000fea0003800000 */
[----:B------:R-:W2:Y:S02]  /*35f0*/  LDG.E.STRONG.GPU R71, [R86.64] ;  /* 0x0000001256477981 */ /* 0x000ea4000c1ef900 */
[----:B--2---:R-:W-:-:S05]  /*3600*/  CCTL.IVALL ;  /* 0x00000000ff00798f */ /* 0x004fca0002000000 */
.L_x_92:
[----:B------:R-:W-:Y:S01]  /*3610*/  ISETP.NE.AND P0, PT, R71, R134, PT ;  /* 0x000000864700720c */ /* 0x000fe20003f05270 */
[----:B------:R-:W-:-:S12]  /*3620*/  WARPSYNC 0xffffffff ;  /* 0xffffffff00007948 */ /* 0x000fd80003800000 */
[----:B------:R-:W-:Y:S06]  /*3630*/  BAR.RED.AND.DEFER_BLOCKING 0x0, P0 ;  /* 0x0000000000007b1d */ /* 0x000fec0000014400 */
[----:B------:R-:W1:Y:S02]  /*3640*/  B2R.RESULT RZ, P0 ;  /* 0x0000000000ff731c */ /* 0x000e640000004000 */
[----:B-1----:R-:W-:Y:S05]  /*3650*/  @P0 BRA `(.L_x_93) ;  /* 0xffffff7000000947 */ /* 0x002fea000383ffff */
.L_x_91:
[----:B------:R-:W-:Y:S01]  /*3660*/  WARPSYNC 0xffffffff ;  /* 0xffffffff00007948 */ /* 0x000fe20003800000 */
[----:B------:R-:W-:Y:S06]  /*3670*/  BAR.SYNC.DEFER_BLOCKING 0x0 ;  /* 0x0000000000007b1d */ /* 0x000fec0000010000 */
.L_x_90:
[----:B------:R-:W-:Y:S01]  /*3680*/  HSETP2.NE.AND P0, PT, R90.H0_H0, RZ.H0_H0, PT ;  /* 0x200000ff5a007234 */ /* 0x000fe20003f05800 */
[----:B------:R-:W-:-:S12]  /*3690*/  BSSY B0, `(.L_x_94) ;  /* 0x0000266000007945 */ /* 0x000fd80003800000 */
[----:B------:R-:W-:Y:S05]  /*36a0*/  @!P0 BRA `(.L_x_95) ;  /* 0x0000175000008947 */ /* 0x000fea0003800000 */
[----:B------:R-:W-:Y:S01]  /*36b0*/  PRMT R68, R68, 0x9910, RZ ;  /* 0x0000991044447816 */ /* 0x000fe200000000ff */
[----:B------:R-:W-:Y:S01]  /*36c0*/  CS2R R72, SRZ ;  /* 0x0000000000487805 */ /* 0x000fe2000001ff00 */
[----:B------:R-:W-:Y:S01]  /*36d0*/  IADD3 R95, R84, 0x2, RZ ;  /* 0x00000002545f7810 */ /* 0x000fe20007ffe0ff */
[----:B------:R-:W-:Y:S01]  /*36e0*/  CS2R R74, SRZ ;  /* 0x00000000004a7805 */ /* 0x000fe2000001ff00 */
[----:B------:R-:W-:Y:S02]  /*36f0*/  ISETP.NE.AND P0, PT, R68, RZ, PT ;  /* 0x000000ff4400720c */ /* 0x000fe40003f05270 */
[----:B------:R-:W-:Y:S02]  /*3700*/  IADD3 R98, P2, R99, R94, RZ ;  /* 0x0000005e63627210 */ /* 0x000fe40007f5e0ff */
[----:B------:R-:W-:Y:S02]  /*3710*/  ISETP.LT.AND P4, PT, R84, c[0x0][0x160], P0 ;  /* 0x0000580054007a0c */ /* 0x000fe40000781270 */
[----:B------:R-:W-:Y:S01]  /*3720*/  ISETP.LT.AND P3, PT, R95, c[0x0][0x160], P0 ;  /* 0x000058005f007a0c */ /* 0x000fe20000761270 */
[----:B------:R-:W-:Y:S01]  /*3730*/  CS2R R68, SRZ ;  /* 0x0000000000447805 */ /* 0x000fe2000001ff00 */
[----:B------:R-:W-:Y:S01]  /*3740*/  CS2R R70, SRZ ;  /* 0x0000000000467805 */ /* 0x000fe2000001ff00 */
[----:B------:R-:W-:-:S08]  /*3750*/  IMAD.X R99, R76, 0x1, R91, P2 ;  /* 0x000000014c637824 */ /* 0x000fd000010e065b */
[----:B------:R-:W-:Y:S02]  /*3760*/  @P4 IMAD.MOV.U32 R78, RZ, RZ, R94 ;  /* 0x000000ffff4e4224 */ /* 0x000fe400078e005e */
[----:B------:R-:W-:Y:S01]  /*3770*/  @P4 IMAD.MOV.U32 R79, RZ, RZ, R91 ;  /* 0x000000ffff4f4224 */ /* 0x000fe200078e005b */
[----:B------:R-:W2:Y:S04]  /*3780*/  @P3 LDG.E.LTC128B.128 R68, [R98.64] ;  /* 0x0000001262443981 */ /* 0x000ea8000c1e1d20 */
[----:B------:R1:W3:Y:S04]  /*3790*/  @P4 LDG.E.LTC128B.128 R72, [R78.64] ;  /* 0x000000124e484981 */ /* 0x0002e8000c1e1d20 */
[----:B------:R-:W-:Y:S06]  /*37a0*/  BAR.SYNC.DEFER_BLOCKING 0x0 ;  /* 0x0000000000007b1d */ /* 0x000fec0000010000 */
[----:B------:R-:W-:Y:S04]  /*37b0*/  STS [R66.X4], R64 ;  /* 0x0000004042007388 */ /* 0x000fe80000004800 */
[----:B------:R-:W-:Y:S04]  /*37c0*/  STS [R66.X4+0x10], R62 ;  /* 0x0000103e42007388 */ /* 0x000fe80000004800 */
[----:B------:R-:W-:Y:S04]  /*37d0*/  STS [R66.X4+0x20], R60 ;  /* 0x0000203c42007388 */ /* 0x000fe80000004800 */
[----:B------:R-:W-:Y:S04]  /*37e0*/  STS [R66.X4+0x30], R58 ;  /* 0x0000303a42007388 */ /* 0x000fe80000004800 */
[----:B------:R-:W-:Y:S04]  /*37f0*/  STS [R66.X4+0x40], R56 ;  /* 0x0000403842007388 */ /* 0x000fe80000004800 */
[----:B------:R4:W-:Y:S04]  /*3800*/  STS [R66.X4+0x50], R54 ;  /* 0x0000503642007388 */ /* 0x0009e80000004800 */
[----:B------:R2:W-:Y:S04]  /*3810*/  STS [R66.X4+0x60], R52 ;  /* 0x0000603442007388 */ /* 0x0005e80000004800 */
[----:B------:R5:W-:Y:S04]  /*3820*/  STS [R66.X4+0x70], R50 ;  /* 0x0000703242007388 */ /* 0x000be80000004800 */
[----:B------:R-:W-:Y:S06]  /*3830*/  BAR.SYNC.DEFER_BLOCKING 0x0 ;  /* 0x0000000000007b1d */ /* 0x000fec0000010000 */
[----:B-1----:R-:W1:Y:S04]  /*3840*/  LDS.128 R76, [R67+0x240] ;  /* 0x00024000434c7984 */ /* 0x002e680000000c00 */
[----:B------:R-:W1:Y:S01]  /*3850*/  LDS.128 R80, [R67] ;  /* 0x0000000043507984 */ /* 0x000e620000000c00 */
[----:B----4-:R-:W-:-:S02]  /*3860*/  IADD3 R54, R84, 0x8, RZ ;  /* 0x0000000854367810 */ /* 0x010fc40007ffe0ff */
[----:B------:R-:W-:Y:S02]  /*3870*/  ISETP.LT.AND P5, PT, R84, c[0x0][0x160], P1 ;  /* 0x0000580054007a0c */ /* 0x000fe40000fa1270 */
[----:B------:R-:W-:Y:S02]  /*3880*/  IADD3 R96, P2, R92, c[0x0][0x220], RZ ;  /* 0x000088005c607a10 */ /* 0x000fe40007f5e0ff */
[----:B------:R-:W-:Y:S02]  /*3890*/  ISETP.LT.AND P4, PT, R95, c[0x0][0x160], P1 ;  /* 0x000058005f007a0c */ /* 0x000fe40000f81270 */
[----:B------:R-:W-:Y:S02]  /*38a0*/  ISETP.LT.AND P3, PT, R54, c[0x0][0x160], P0 ;  /* 0x0000580036007a0c */ /* 0x000fe40000761270 */
[----:B------:R-:W-:Y:S02]  /*38b0*/  IADD3.X R97, R93, c[0x0][0x224], RZ, P2, !PT ;  /* 0x000089005d617a10 */ /* 0x000fe400017fe4ff */
[----:B------:R-:W-:-:S05]  /*38c0*/  IADD3 R94, P2, R89, R94, RZ ;  /* 0x0000005e595e7210 */ /* 0x000fca0007f5e0ff */
[----:B------:R-:W-:Y:S01]  /*38d0*/  IMAD.X R95, R88, 0x1, R91, P2 ;  /* 0x00000001585f7824 */ /* 0x000fe200010e065b */
[C---:B--2---:R-:W-:Y:S02]  /*38e0*/  HMUL2 R52, R90.reuse.H0_H0, R68 ;  /* 0x000000445a347232 */ /* 0x044fe40000000800 */
[C---:B-----5:R-:W-:Y:S02]  /*38f0*/  HMUL2 R50, R90.reuse.H0_H0, R69 ;  /* 0x000000455a327232 */ /* 0x060fe40000000800 */
[C---:B---3--:R-:W-:Y:S02]  /*3900*/  HMUL2 R62, R90.reuse.H0_H0, R72 ;  /* 0x000000485a3e7232 */ /* 0x048fe40000000800 */
[C---:B------:R-:W-:Y:S02]  /*3910*/  HMUL2 R60, R90.reuse.H0_H0, R73 ;  /* 0x000000495a3c7232 */ /* 0x040fe40000000800 */
[C---:B------:R-:W-:Y:S02]  /*3920*/  HMUL2 R58, R90.reuse.H0_H0, R74 ;  /* 0x0000004a5a3a7232 */ /* 0x040fe40000000800 */
[----:B------:R-:W-:-:S02]  /*3930*/  HMUL2 R56, R90.H0_H0, R75 ;  /* 0x0000004b5a387232 */ /* 0x000fc40000000800 */
[C---:B-1----:R-:W-:Y:S02]  /*3940*/  HFMA2 R76, R85.reuse.H0_H0, R76, R52 ;  /* 0x0000004c554c7231 */ /* 0x042fe40000000834 */
[C---:B------:R-:W-:Y:S02]  /*3950*/  HFMA2 R77, R85.reuse.H0_H0, R77, R50 ;  /* 0x0000004d554d7231 */ /* 0x040fe40000000832 */
[C---:B------:R-:W-:Y:S02]  /*3960*/  HMUL2 R52, R90.reuse.H0_H0, R70 ;  /* 0x000000465a347232 */ /* 0x040fe40000000800 */
[----:B------:R-:W-:Y:S02]  /*3970*/  HMUL2 R50, R90.H0_H0, R71 ;  /* 0x000000475a327232 */ /* 0x000fe40000000800 */
[C---:B------:R-:W-:Y:S02]  /*3980*/  HFMA2 R80, R85.reuse.H0_H0, R80, R62 ;  /* 0x0000005055507231 */ /* 0x040fe4000000083e */
[----:B------:R-:W-:-:S02]  /*3990*/  HFMA2 R81, R85.H0_H0, R81, R60 ;  /* 0x0000005155517231 */ /* 0x000fc4000000083c */
[C---:B------:R-:W-:Y:S02]  /*39a0*/  HFMA2 R82, R85.reuse.H0_H0, R82, R58 ;  /* 0x0000005255527231 */ /* 0x040fe4000000083a */
[C---:B------:R-:W-:Y:S01]  /*39b0*/  HFMA2 R83, R85.reuse.H0_H0, R83, R56 ;  /* 0x0000005355537231 */ /* 0x040fe20000000838 */
[----:B------:R-:W-:Y:S01]  /*39c0*/  IADD3 R56, R84, 0xa, RZ ;  /* 0x0000000a54387810 */ /* 0x000fe20007ffe0ff */
[C---:B------:R-:W-:Y:S02]  /*39d0*/  HFMA2 R78, R85.reuse.H0_H0, R78, R52 ;  /* 0x0000004e554e7231 */ /* 0x040fe40000000834 */
[----:B------:R-:W-:Y:S01]  /*39e0*/  HFMA2 R79, R85.H0_H0, R79, R50 ;  /* 0x0000004f554f7231 */ /* 0x000fe20000000832 */
[----:B------:R-:W-:Y:S01]  /*39f0*/  @P5 STG.E.128 [R92.64], R80 ;  /* 0x000000505c005986 */ /* 0x000fe2000c101d12 */
[----:B------:R-:W-:-:S03]  /*3a00*/  ISETP.LT.AND P2, PT, R56, c[0x0][0x160], P0 ;  /* 0x0000580038007a0c */ /* 0x000fc60000741270 */
[----:B------:R-:W-:Y:S04]  /*3a10*/  @P4 STG.E.128 [R96.64], R76 ;  /* 0x0000004c60004986 */ /* 0x000fe8000c101d12 */
[----:B------:R-:W2:Y:S01]  /*3a20*/  @P3 LDG.E.LTC128B.128 R72, [R94.64] ;  /* 0x000000125e483981 */ /* 0x000ea2000c1e1d20 */
[----:B------:R-:W-:-:S05]  /*3a30*/  IADD3 R98, P3, R89, R98, RZ ;  /* 0x0000006259627210 */ /* 0x000fca0007f7e0ff */
[----:B------:R-:W-:-:S05]  /*3a40*/  IMAD.X R99, R88, 0x1, R99, P3 ;  /* 0x0000000158637824 */ /* 0x000fca00018e0663 */
[----:B------:R-:W3:Y:S04]  /*3a50*/  @P2 LDG.E.LTC128B.128 R68, [R98.64] ;  /* 0x0000001262442981 */ /* 0x000ee8000c1e1d20 */
[----:B------:R-:W-:Y:S06]  /*3a60*/  BAR.SYNC.DEFER_BLOCKING 0x0 ;  /* 0x0000000000007b1d */ /* 0x000fec0000010000 */
[----:B------:R-:W-:Y:S04]  /*3a70*/  STS [R66.X4], R65 ;  /* 0x0000004142007388 */ /* 0x000fe80000004800 */
[----:B------:R-:W-:Y:S04]  /*3a80*/  STS [R66.X4+0x10], R63 ;  /* 0x0000103f42007388 */ /* 0x000fe80000004800 */
[----:B------:R1:W-:Y:S04]  /*3a90*/  STS [R66.X4+0x20], R61 ;  /* 0x0000203d42007388 */ /* 0x0003e80000004800 */
[----:B------:R-:W-:Y:S04]  /*3aa0*/  STS [R66.X4+0x30], R59 ;  /* 0x0000303b42007388 */ /* 0x000fe80000004800 */
[----:B------:R-:W-:Y:S04]  /*3ab0*/  STS [R66.X4+0x40], R57 ;  /* 0x0000403942007388 */ /* 0x000fe80000004800 */
[----:B------:R4:W-:Y:S04]  /*3ac0*/  STS [R66.X4+0x50], R55 ;  /* 0x0000503742007388 */ /* 0x0009e80000004800 */
[----:B------:R-:W-:Y:S04]  /*3ad0*/  STS [R66.X4+0x60], R53 ;  /* 0x0000603542007388 */ /* 0x000fe80000004800 */
[----:B------:R-:W-:Y:S04]  /*3ae0*/  STS [R66.X4+0x70], R51 ;  /* 0x0000703342007388 */ /* 0x000fe80000004800 */
[----:B------:R-:W-:Y:S06]  /*3af0*/  BAR.SYNC.DEFER_BLOCKING 0x0 ;  /* 0x0000000000007b1d */ /* 0x000fec0000010000 */
[----:B------:R-:W5:Y:S04]  /*3b00*/  LDS.128 R80, [R67] ;  /* 0x0000000043507984 */ /* 0x000f680000000c00 */
[----:B------:R-:W2:Y:S01]  /*3b10*/  LDS.128 R76, [R67+0x240] ;  /* 0x00024000434c7984 */ /* 0x000ea20000000c00 */
[----:B------:R-:W-:-:S02]  /*3b20*/  ISETP.LT.AND P2, PT, R54, c[0x0][0x160], P1 ;  /* 0x0000580036007a0c */ /* 0x000fc40000f41270 */
[----:B------:R-:W-:-:S04]  /*3b30*/  IADD3 R60, P3, R92, c[0x0][0x238], RZ ;  /* 0x00008e005c3c7a10 */ /* 0x000fc80007f7e0ff */
[----:B-1----:R-:W-:Y:S02]  /*3b40*/  IADD3.X R61, R93, c[0x0][0x23c], RZ, P3, !PT ;  /* 0x00008f005d3d7a10 */ /* 0x002fe40001ffe4ff */
[----:B------:R-:W-:Y:S01]  /*3b50*/  ISETP.LT.AND P3, PT, R56, c[0x0][0x160], P1 ;  /* 0x0000580038007a0c */ /* 0x000fe20000f61270 */
[C---:B--2---:R-:W-:Y:S02]  /*3b60*/  HMUL2 R52, R90.reuse.H0_H0, R72 ;  /* 0x000000485a347232 */ /* 0x044fe40000000800 */
[C---:B------:R-:W-:Y:S02]  /*3b70*/  HMUL2 R50, R90.reuse.H0_H0, R73 ;  /* 0x000000495a327232 */ /* 0x040fe40000000800 */
[C---:B------:R-:W-:Y:S02]  /*3b80*/  HMUL2 R54, R90.reuse.H0_H0, R74 ;  /* 0x0000004a5a367232 */ /* 0x040fe40000000800 */
[----:B----4-:R-:W-:Y:S02]  /*3b90*/  HMUL2 R55, R90.H0_H0, R75 ;  /* 0x0000004b5a377232 */ /* 0x010fe40000000800 */
[----:B-----5:R-:W-:-:S02]  /*3ba0*/  HFMA2 R52, R85.H0_H0, R80, R52 ;  /* 0x0000005055347231 */ /* 0x020fc40000000834 */
[C---:B------:R-:W-:Y:S02]  /*3bb0*/  HFMA2 R53, R85.reuse.H0_H0, R81, R50 ;  /* 0x0000005155357231 */ /* 0x040fe40000000832 */
[C---:B------:R-:W-:Y:S02]  /*3bc0*/  HFMA2 R54, R85.reuse.H0_H0, R82, R54 ;  /* 0x0000005255367231 */ /* 0x040fe40000000836 */
[C---:B------:R-:W-:Y:S02]  /*3bd0*/  HFMA2 R55, R85.reuse.H0_H0, R83, R55 ;  /* 0x0000005355377231 */ /* 0x040fe40000000837 */
[C---:B---3--:R-:W-:Y:S01]  /*3be0*/  HMUL2 R50, R90.reuse.H0_H0, R69 ;  /* 0x000000455a327232 */ /* 0x048fe20000000800 */
[----:B------:R-:W-:Y:S01]  /*3bf0*/  IADD3 R80, R84, 0x10, RZ ;  /* 0x0000001054507810 */ /* 0x000fe20007ffe0ff */
[C---:B------:R-:W-:Y:S01]  /*3c00*/  HMUL2 R51, R90.reuse.H0_H0, R68 ;  /* 0x000000445a337232 */ /* 0x040fe20000000800 */
[----:B------:R-:W-:Y:S01]  /*3c10*/  @P2 STG.E.128 [R60.64], R52 ;  /* 0x000000343c002986 */ /* 0x000fe2000c101d12 */
[C---:B------:R-:W-:Y:S01]  /*3c20*/  HFMA2 R77, R85.reuse.H0_H0, R77, R50 ;  /* 0x0000004d554d7231 */ /* 0x040fe20000000832 */
[----:B------:R-:W-:Y:S01]  /*3c30*/  IADD3 R62, P2, R96, c[0x0][0x238], RZ ;  /* 0x00008e00603e7a10 */ /* 0x000fe20007f5e0ff */
[----:B------:R-:W-:Y:S01]  /*3c40*/  HMUL2 R50, R90.H0_H0, R71 ;  /* 0x000000475a327232 */ /* 0x000fe20000000800 */
[----:B------:R-:W-:Y:S01]  /*3c50*/  ISETP.LT.AND P4, PT, R80, c[0x0][0x160], P0 ;  /* 0x0000580050007a0c */ /* 0x000fe20000781270 */
[----:B------:R-:W-:-:S02]  /*3c60*/  HFMA2 R76, R85.H0_H0, R76, R51 ;  /* 0x0000004c554c7231 */ /* 0x000fc40000000833 */
[----:B------:R-:W-:Y:S01]  /*3c70*/  HMUL2 R51, R90.H0_H0, R70 ;  /* 0x000000465a337232 */ /* 0x000fe20000000800 */
[----:B------:R-:W-:Y:S01]  /*3c80*/  IADD3.X R63, R97, c[0x0][0x23c], RZ, P2, !PT ;  /* 0x00008f00613f7a10 */ /* 0x000fe200017fe4ff */
[C---:B------:R-:W-:Y:S01]  /*3c90*/  HFMA2 R79, R85.reuse.H0_H0, R79, R50 ;  /* 0x0000004f554f7231 */ /* 0x040fe20000000832 */
[----:B------:R-:W-:Y:S01]  /*3ca0*/  IADD3 R50, P2, R89, R94, RZ ;  /* 0x0000005e59327210 */ /* 0x000fe20007f5e0ff */
[----:B------:R-:W-:Y:S01]  /*3cb0*/  HFMA2 R78, R85.H0_H0, R78, R51 ;  /* 0x0000004e554e7231 */ /* 0x000fe20000000833 */
[----:B------:R-:W-:-:S03]  /*3cc0*/  IADD3 R81, R84, 0x12, RZ ;  /* 0x0000001254517810 */ /* 0x000fc60007ffe0ff */
[C---:B------:R-:W-:Y:S01]  /*3cd0*/  IMAD.X R51, R88.reuse, 0x1, R95, P2 ;  /* 0x0000000158337824 */ /* 0x040fe200010e065f */
[----:B------:R1:W-:Y:S01]  /*3ce0*/  @P3 STG.E.128 [R62.64], R76 ;  /* 0x0000004c3e003986 */ /* 0x0003e2000c101d12 */
[----:B------:R-:W-:Y:S02]  /*3cf0*/  ISETP.LT.AND P3, PT, R81, c[0x0][0x160], P0 ;  /* 0x0000580051007a0c */ /* 0x000fe40000761270 */
[----:B------:R-:W-:Y:S01]  /*3d00*/  IADD3 R64, P2, R89, R98, RZ ;  /* 0x0000006259407210 */ /* 0x000fe20007f5e0ff */
[----:B------:R2:W3:Y:S04]  /*3d10*/  @P4 LDG.E.LTC128B.128 R72, [R50.64] ;  /* 0x0000001232484981 */ /* 0x0004e8000c1e1d20 */
[----:B------:R-:W-:-:S06]  /*3d20*/  IMAD.X R65, R88, 0x1, R99, P2 ;  /* 0x0000000158417824 */ /* 0x000fcc00010e0663 */
[----:B------:R-:W4:Y:S04]  /*3d30*/  @P3 LDG.E.LTC128B.128 R68, [R64.64] ;  /* 0x0000001240443981 */ /* 0x000f28000c1e1d20 */
[----:B------:R-:W-:Y:S06]  /*3d40*/  BAR.SYNC.DEFER_BLOCKING 0x0 ;  /* 0x0000000000007b1d */ /* 0x000fec0000010000 */
[----:B------:R3:W-:Y:S04]  /*3d50*/  STS [R66.X4], R34 ;  /* 0x0000002242007388 */ /* 0x0007e80000004800 */
        /* <DEDUP_REMOVED lines=8> */
[----:B------:R-:W3:Y:S04]  /*3de0*/  LDS.128 R56, [R67] ;  /* 0x0000000043387984 */ /* 0x000ee80000000c00 */
[----:B------:R-:W3:Y:S01]  /*3df0*/  LDS.128 R52, [R67+0x240] ;  /* 0x0002400043347984 */ /* 0x000ee20000000c00 */
[----:B-1----:R-:W-:-:S02]  /*3e00*/  IADD3 R76, P2, R60, c[0x0][0x238], RZ ;  /* 0x00008e003c4c7a10 */ /* 0x002fc40007f5e0ff */
[----:B------:R-:W-:Y:S02]  /*3e10*/  ISETP.LT.AND P5, PT, R80, c[0x0][0x160], P1 ;  /* 0x0000580050007a0c */ /* 0x000fe40000fa1270 */
[----:B------:R-:W-:Y:S02]  /*3e20*/  IADD3.X R77, R61, c[0x0][0x23c], RZ, P2, !PT ;  /* 0x00008f003d4d7a10 */ /* 0x000fe400017fe4ff */
[----:B------:R-:W-:Y:S02]  /*3e30*/  IADD3 R60, P2, R62, c[0x0][0x238], RZ ;  /* 0x00008e003e3c7a10 */ /* 0x000fe40007f5e0ff */
[----:B------:R-:W-:Y:S02]  /*3e40*/  ISETP.LT.AND P4, PT, R81, c[0x0][0x160], P1 ;  /* 0x0000580051007a0c */ /* 0x000fe40000f81270 */
[----:B------:R-:W-:Y:S02]  /*3e50*/  IADD3.X R61, R63, c[0x0][0x23c], RZ, P2, !PT ;  /* 0x00008f003f3d7a10 */ /* 0x000fe400017fe4ff */
[----:B--2---:R-:W-:-:S05]  /*3e60*/  IADD3 R50, P2, R89, R50, RZ ;  /* 0x0000003259327210 */ /* 0x004fca0007f5e0ff */
[----:B------:R-:W-:Y:S01]  /*3e70*/  IMAD.X R51, R88, 0x1, R51, P2 ;  /* 0x0000000158337824 */ /* 0x000fe200010e0633 */
[C---:B---3--:R-:W-:Y:S02]  /*3e80*/  HMUL2 R34, R90.reuse.H0_H0, R72 ;  /* 0x000000485a227232 */ /* 0x048fe40000000800 */
[C---:B-----5:R-:W-:Y:S02]  /*3e90*/  HMUL2 R38, R90.reuse.H0_H0, R73 ;  /* 0x000000495a267232 */ /* 0x060fe40000000800 */
[C---:B------:R-:W-:Y:S02]  /*3ea0*/  HFMA2 R56, R85.reuse.H0_H0, R56, R34 ;  /* 0x0000003855387231 */ /* 0x040fe40000000822 */
[C---:B------:R-:W-:Y:S02]  /*3eb0*/  HMUL2 R34, R90.reuse.H0_H0, R75 ;  /* 0x0000004b5a227232 */ /* 0x040fe40000000800 */
[----:B------:R-:W-:Y:S02]  /*3ec0*/  HMUL2 R36, R90.H0_H0, R74 ;  /* 0x0000004a5a247232 */ /* 0x000fe40000000800 */
[C---:B------:R-:W-:Y:S01]  /*3ed0*/  HFMA2 R57, R85.reuse.H0_H0, R57, R38 ;  /* 0x0000003955397231 */ /* 0x040fe20000000826 */
[----:B------:R-:W-:Y:S01]  /*3ee0*/  IADD3 R38, R84, 0x18, RZ ;  /* 0x0000001854267810 */ /* 0x000fe20007ffe0ff */
[----:B------:R-:W-:-:S02]  /*3ef0*/  HFMA2 R59, R85.H0_H0, R59, R34 ;  /* 0x0000003b553b7231 */ /* 0x000fc40000000822 */
[C---:B------:R-:W-:Y:S02]  /*3f00*/  HFMA2 R58, R85.reuse.H0_H0, R58, R36 ;  /* 0x0000003a553a7231 */ /* 0x040fe40000000824 */
[C---:B----4-:R-:W-:Y:S02]  /*3f10*/  HMUL2 R34, R90.reuse.H0_H0, R69 ;  /* 0x000000455a227232 */ /* 0x050fe40000000800 */
[C---:B------:R-:W-:Y:S01]  /*3f20*/  HMUL2 R36, R90.reuse.H0_H0, R68 ;  /* 0x000000445a247232 */ /* 0x040fe20000000800 */
[----:B------:R-:W-:Y:S01]  /*3f30*/  ISETP.LT.AND P3, PT, R38, c[0x0][0x160], P0 ;  /* 0x0000580026007a0c */ /* 0x000fe20000761270 */
[C---:B------:R-:W-:Y:S02]  /*3f40*/  HFMA2 R53, R85.reuse.H0_H0, R53, R34 ;  /* 0x0000003555357231 */ /* 0x040fe40000000822 */
[----:B------:R-:W-:Y:S02]  /*3f50*/  HFMA2 R52, R85.H0_H0, R52, R36 ;  /* 0x0000003455347231 */ /* 0x000fe40000000824 */
[----:B------:R-:W-:-:S02]  /*3f60*/  HMUL2 R34, R90.H0_H0, R71 ;  /* 0x000000475a227232 */ /* 0x000fc40000000800 */
[----:B------:R-:W-:Y:S02]  /*3f70*/  HMUL2 R36, R90.H0_H0, R70 ;  /* 0x000000465a247232 */ /* 0x000fe40000000800 */
[C---:B------:R-:W-:Y:S01]  /*3f80*/  HFMA2 R55, R85.reuse.H0_H0, R55, R34 ;  /* 0x0000003755377231 */ /* 0x040fe20000000822 */
[----:B------:R-:W-:Y:S01]  /*3f90*/  IADD3 R34, R84, 0x1a, RZ ;  /* 0x0000001a54227810 */ /* 0x000fe20007ffe0ff */
[----:B------:R-:W-:Y:S01]  /*3fa0*/  HFMA2 R54, R85.H0_H0, R54, R36 ;  /* 0x0000003655367231 */ /* 0x000fe20000000824 */
[----:B------:R-:W-:Y:S02]  /*3fb0*/  @P5 STG.E.128 [R76.64], R56 ;  /* 0x000000384c005986 */ /* 0x000fe4000c101d12 */
[----:B------:R-:W-:Y:S02]  /*3fc0*/  ISETP.LT.AND P2, PT, R34, c[0x0][0x160], P0 ;  /* 0x0000580022007a0c */ /* 0x000fe40000741270 */
        /* <DEDUP_REMOVED lines=15> */
[----:B------:R-:W5:Y:S04]  /*40c0*/  LDS.128 R56, [R67] ;  /* 0x0000000043387984 */ /* 0x000f680000000c00 */
[----:B------:R-:W2:Y:S01]  /*40d0*/  LDS.128 R52, [R67+0x240] ;  /* 0x0002400043347984 */ /* 0x000ea20000000c00 */
[----:B------:R-:W-:-:S02]  /*40e0*/  ISETP.LT.AND P2, PT, R38, c[0x0][0x160], P1 ;  /* 0x0000580026007a0c */ /* 0x000fc40000f41270 */
[----:B------:R-:W-:Y:S02]  /*40f0*/  IADD3 R44, P3, R76, c[0x0][0x238], RZ ;  /* 0x00008e004c2c7a10 */ /* 0x000fe40007f7e0ff */
[----:B------:R-:W-:Y:S02]  /*4100*/  ISETP.LT.AND P5, PT, R34, c[0x0][0x160], P1 ;  /* 0x0000580022007a0c */ /* 0x000fe40000fa1270 */
[----:B-1----:R-:W-:Y:S02]  /*4110*/  IADD3.X R45, R77, c[0x0][0x23c], RZ, P3, !PT ;  /* 0x00008f004d2d7a10 */ /* 0x002fe40001ffe4ff */
[----:B------:R-:W-:-:S04]  /*4120*/  IADD3 R48, P3, R60, c[0x0][0x238], RZ ;  /* 0x00008e003c307a10 */ /* 0x000fc80007f7e0ff */
[----:B----4-:R-:W-:Y:S01]  /*4130*/  IADD3.X R49, R61, c[0x0][0x23c], RZ, P3, !PT ;  /* 0x00008f003d317a10 */ /* 0x010fe20001ffe4ff */
[C---:B--2---:R-:W-:Y:S02]  /*4140*/  HMUL2 R36, R90.reuse.H0_H0, R72 ;  /* 0x000000485a247232 */ /* 0x044fe40000000800 */
[C---:B------:R-:W-:Y:S02]  /*4150*/  HMUL2 R37, R90.reuse.H0_H0, R73 ;  /* 0x000000495a257232 */ /* 0x040fe40000000800 */
[C---:B------:R-:W-:Y:S02]  /*4160*/  HMUL2 R38, R90.reuse.H0_H0, R74 ;  /* 0x0000004a5a267232 */ /* 0x040fe40000000800 */
[----:B------:R-:W-:Y:S02]  /*4170*/  HMUL2 R39, R90.H0_H0, R75 ;  /* 0x0000004b5a277232 */ /* 0x000fe40000000800 */
[C---:B-----5:R-:W-:Y:S01]  /*4180*/  HFMA2 R36, R85.reuse.H0_H0, R56, R36 ;  /* 0x0000003855247231 */ /* 0x060fe20000000824 */
[----:B------:R-:W-:Y:S01]  /*4190*/  IADD3 R56, R84, 0x20, RZ ;  /* 0x0000002054387810 */ /* 0x000fe20007ffe0ff */
[----:B------:R-:W-:-:S02]  /*41a0*/  HFMA2 R37, R85.H0_H0, R57, R37 ;  /* 0x0000003955257231 */ /* 0x000fc40000000825 */
[C---:B------:R-:W-:Y:S02]  /*41b0*/  HFMA2 R38, R85.reuse.H0_H0, R58, R38 ;  /* 0x0000003a55267231 */ /* 0x040fe40000000826 */
[C---:B------:R-:W-:Y:S02]  /*41c0*/  HFMA2 R39, R85.reuse.H0_H0, R59, R39 ;  /* 0x0000003b55277231 */ /* 0x040fe40000000827 */
[C---:B---3--:R-:W-:Y:S02]  /*41d0*/  HMUL2 R35, R90.reuse.H0_H0, R68 ;  /* 0x000000445a237232 */ /* 0x048fe40000000800 */
[----:B------:R-:W-:Y:S01]  /*41e0*/  HMUL2 R34, R90.H0_H0, R69 ;  /* 0x000000455a227232 */ /* 0x000fe20000000800 */
[----:B------:R-:W-:Y:S01]  /*41f0*/  ISETP.LT.AND P4, PT, R56, c[0x0][0x160], P0 ;  /* 0x0000580038007a0c */ /* 0x000fe20000781270 */
[----:B------:R1:W-:Y:S01]  /*4200*/  @P2 STG.E.128 [R44.64], R36 ;  /* 0x000000242c002986 */ /* 0x0003e2000c101d12 */
[----:B------:R-:W-:Y:S01]  /*4210*/  IADD3 R57, R84, 0x22, RZ ;  /* 0x0000002254397810 */ /* 0x000fe20007ffe0ff */
[C---:B------:R-:W-:Y:S01]  /*4220*/  HFMA2 R52, R85.reuse.H0_H0, R52, R35 ;  /* 0x0000003455347231 */ /* 0x040fe20000000823 */
[----:B------:R-:W-:Y:S01]  /*4230*/  IADD3 R46, P2, R89, R50, RZ ;  /* 0x00000032592e7210 */ /* 0x000fe20007f5e0ff */
[----:B------:R-:W-:-:S02]  /*4240*/  HFMA2 R53, R85.H0_H0, R53, R34 ;  /* 0x0000003555357231 */ /* 0x000fc40000000822 */
[C---:B------:R-:W-:Y:S02]  /*4250*/  HMUL2 R35, R90.reuse.H0_H0, R70 ;  /* 0x000000465a237232 */ /* 0x040fe40000000800 */
[----:B------:R-:W-:Y:S01]  /*4260*/  HMUL2 R34, R90.H0_H0, R71 ;  /* 0x000000475a227232 */ /* 0x000fe20000000800 */
[----:B------:R-:W-:Y:S01]  /*4270*/  ISETP.LT.AND P3, PT, R57, c[0x0][0x160], P0 ;  /* 0x0000580039007a0c */ /* 0x000fe20000761270 */
[C---:B------:R-:W-:Y:S01]  /*4280*/  HFMA2 R54, R85.reuse.H0_H0, R54, R35 ;  /* 0x0000003655367231 */ /* 0x040fe20000000823 */
[----:B------:R-:W-:Y:S01]  /*4290*/  IMAD.X R47, R88, 0x1, R51, P2 ;  /* 0x00000001582f7824 */ /* 0x000fe200010e0633 */
[----:B------:R-:W-:Y:S01]  /*42a0*/  HFMA2 R55, R85.H0_H0, R55, R34 ;  /* 0x0000003755377231 */ /* 0x000fe20000000822 */
[----:B------:R-:W-:-:S04]  /*42b0*/  IADD3 R50, P2, R89, R62, RZ ;  /* 0x0000003e59327210 */ /* 0x000fc80007f5e0ff */
[----:B------:R-:W-:Y:S01]  /*42c0*/  @P5 STG.E.128 [R48.64], R52 ;  /* 0x0000003430005986 */ /* 0x000fe2000c101d12 */
[----:B------:R-:W-:-:S03]  /*42d0*/  IMAD.X R51, R88, 0x1, R63, P2 ;  /* 0x0000000158337824 */ /* 0x000fc600010e063f */
[----:B------:R-:W2:Y:S04]  /*42e0*/  @P4 LDG.E.LTC128B.128 R72, [R46.64] ;  /* 0x000000122e484981 */ /* 0x000ea8000c1e1d20 */
[----:B------:R-:W3:Y:S04]  /*42f0*/  @P3 LDG.E.LTC128B.128 R68, [R50.64] ;  /* 0x0000001232443981 */ /* 0x000ee8000c1e1d20 */
[----:B------:R-:W-:Y:S06]  /*4300*/  BAR.SYNC.DEFER_BLOCKING 0x0 ;  /* 0x0000000000007b1d */ /* 0x000fec0000010000 */
[----:B------:R-:W-:Y:S04]  /*4310*/  STS [R66.X4], R32 ;  /* 0x0000002042007388 */ /* 0x000fe80000004800 */
[----:B------:R-:W-:Y:S04]  /*4320*/  STS [R66.X4+0x10], R30 ;  /* 0x0000101e42007388 */ /* 0x000fe80000004800 */
[----:B------:R-:W-:Y:S04]  /*4330*/  STS [R66.X4+0x20], R28 ;  /* 0x0000201c42007388 */ /* 0x000fe80000004800 */
[----:B------:R-:W-:Y:S04]  /*4340*/  STS [R66.X4+0x30], R26 ;  /* 0x0000301a42007388 */ /* 0x000fe80000004800 */
[----:B------:R2:W-:Y:S04]  /*4350*/  STS [R66.X4+0x40], R24 ;  /* 0x0000401842007388 */ /* 0x0005e80000004800 */
[----:B------:R-:W-:Y:S04]  /*4360*/  STS [R66.X4+0x50], R22 ;  /* 0x0000501642007388 */ /* 0x000fe80000004800 */
[----:B------:R4:W-:Y:S04]  /*4370*/  STS [R66.X4+0x60], R20 ;  /* 0x0000601442007388 */ /* 0x0009e80000004800 */
[----:B------:R-:W-:Y:S04]  /*4380*/  STS [R66.X4+0x70], R18 ;  /* 0x0000701242007388 */ /* 0x000fe80000004800 */
[----:B------:R-:W-:Y:S06]  /*4390*/  BAR.SYNC.DEFER_BLOCKING 0x0 ;  /* 0x0000000000007b1d */ /* 0x000fec0000010000 */
[----:B------:R-:W5:Y:S04]  /*43a0*/  LDS.128 R36, [R67] ;  /* 0x0000000043247984 */ /* 0x000f680000000c00 */
[----:B------:R-:W2:Y:S01]  /*43b0*/  LDS.128 R40, [R67+0x240] ;  /* 0x0002400043287984 */ /* 0x000ea20000000c00 */
[----:B------:R-:W-:-:S02]  /*43c0*/  ISETP.LT.AND P2, PT, R56, c[0x0][0x160], P1 ;  /* 0x0000580038007a0c */ /* 0x000fc40000f41270 */
[----:B------:R-:W-:-:S04]  /*43d0*/  IADD3 R34, P3, R44, c[0x0][0x238], RZ ;  /* 0x00008e002c227a10 */ /* 0x000fc80007f7e0ff */
[----:B------:R-:W-:Y:S02]  /*43e0*/  IADD3.X R35, R45, c[0x0][0x23c], RZ, P3, !PT ;  /* 0x00008f002d237a10 */ /* 0x000fe40001ffe4ff */
[----:B------:R-:W-:Y:S02]  /*43f0*/  ISETP.LT.AND P5, PT, R57, c[0x0][0x160], P1 ;  /* 0x0000580039007a0c */ /* 0x000fe40000fa1270 */
[----:B-1----:R-:W-:-:S04]  /*4400*/  IADD3 R44, P3, R48, c[0x0][0x238], RZ ;  /* 0x00008e00302c7a10 */ /* 0x002fc80007f7e0ff */
[----:B------:R-:W-:Y:S01]  /*4410*/  IADD3.X R45, R49, c[0x0][0x23c], RZ, P3, !PT ;  /* 0x00008f00312d7a10 */ /* 0x000fe20001ffe4ff */
[C---:B--2---:R-:W-:Y:S02]  /*4420*/  HMUL2 R24, R90.reuse.H0_H0, R74 ;  /* 0x0000004a5a187232 */ /* 0x044fe40000000800 */
[C---:B------:R-:W-:Y:S02]  /*4430*/  HMUL2 R32, R90.reuse.H0_H0, R72 ;  /* 0x000000485a207232 */ /* 0x040fe40000000800 */
[C---:B------:R-:W-:Y:S02]  /*4440*/  HMUL2 R26, R90.reuse.H0_H0, R73 ;  /* 0x000000495a1a7232 */ /* 0x040fe40000000800 */
[----:B----4-:R-:W-:Y:S02]  /*4450*/  HMUL2 R20, R90.H0_H0, R75 ;  /* 0x0000004b5a147232 */ /* 0x010fe40000000800 */
[C---:B-----5:R-:W-:Y:S01]  /*4460*/  HFMA2 R38, R85.reuse.H0_H0, R38, R24 ;  /* 0x0000002655267231 */ /* 0x060fe20000000818 */
[----:B------:R-:W-:Y:S01]  /*4470*/  IADD3 R24, R84, 0x28, RZ ;  /* 0x0000002854187810 */ /* 0x000fe20007ffe0ff */
[----:B------:R-:W-:-:S02]  /*4480*/  HFMA2 R36, R85.H0_H0, R36, R32 ;  /* 0x0000002455247231 */ /* 0x000fc40000000820 */
[C---:B------:R-:W-:Y:S02]  /*4490*/  HFMA2 R37, R85.reuse.H0_H0, R37, R26 ;  /* 0x0000002555257231 */ /* 0x040fe4000000081a */
[C---:B------:R-:W-:Y:S02]  /*44a0*/  HFMA2 R39, R85.reuse.H0_H0, R39, R20 ;  /* 0x0000002755277231 */ /* 0x040fe40000000814 */
[C---:B---3--:R-:W-:Y:S02]  /*44b0*/  HMUL2 R22, R90.reuse.H0_H0, R68 ;  /* 0x000000445a167232 */ /* 0x048fe40000000800 */
[C---:B------:R-:W-:Y:S01]  /*44c0*/  HMUL2 R18, R90.reuse.H0_H0, R70 ;  /* 0x000000465a127232 */ /* 0x040fe20000000800 */
[----:B------:R-:W-:Y:S01]  /*44d0*/  ISETP.LT.AND P4, PT, R24, c[0x0][0x160], P0 ;  /* 0x0000580018007a0c */ /* 0x000fe20000781270 */
[C---:B------:R-:W-:Y:S01]  /*44e0*/  HFMA2 R40, R85.reuse.H0_H0, R40, R22 ;  /* 0x0000002855287231 */ /* 0x040fe20000000816 */
[----:B------:R-:W-:Y:S01]  /*44f0*/  @P2 STG.E.128 [R34.64], R36 ;  /* 0x0000002422002986 */ /* 0x000fe2000c101d12 */
[----:B------:R-:W-:Y:S01]  /*4500*/  IADD3 R22, R84, 0x2a, RZ ;  /* 0x0000002a54167810 */ /* 0x000fe20007ffe0ff */
[----:B------:R-:W-:Y:S01]  /*4510*/  HFMA2 R42, R85.H0_H0, R42, R18 ;  /* 0x0000002a552a7231 */ /* 0x000fe20000000812 */
[----:B------:R-:W-:Y:S01]  /*4520*/  IADD3 R46, P2, R89, R46, RZ ;  /* 0x0000002e592e7210 */ /* 0x000fe20007f5e0ff */
[----:B------:R-:W-:-:S02]  /*4530*/  HMUL2 R20, R90.H0_H0, R69 ;  /* 0x000000455a147232 */ /* 0x000fc40000000800 */
        /* <DEDUP_REMOVED lines=22> */
[----:B------:R-:W-:-:S02]  /*46a0*/  ISETP.LT.AND P4, PT, R24, c[0x0][0x160], P1 ;  /* 0x0000580018007a0c */ /* 0x000fc40000f81270 */
[----:B------:R-:W-:Y:S02]  /*46b0*/  IADD3 R28, P2, R34, c[0x0][0x238], RZ ;  /* 0x00008e00221c7a10 */ /* 0x000fe40007f5e0ff */
[----:B------:R-:W-:Y:S02]  /*46c0*/  ISETP.LT.AND P3, PT, R22, c[0x0][0x160], P1 ;  /* 0x0000580016007a0c */ /* 0x000fe40000f61270 */
[----:B-1----:R-:W-:Y:S02]  /*46d0*/  IADD3.X R29, R35, c[0x0][0x23c], RZ, P2, !PT ;  /* 0x00008f00231d7a10 */ /* 0x002fe400017fe4ff */
[----:B------:R-:W-:-:S04]  /*46e0*/  IADD3 R30, P2, R44, c[0x0][0x238], RZ ;  /* 0x00008e002c1e7a10 */ /* 0x000fc80007f5e0ff */
[----:B------:R-:W-:Y:S02]  /*46f0*/  IADD3.X R31, R45, c[0x0][0x23c], RZ, P2, !PT ;  /* 0x00008f002d1f7a10 */ /* 0x000fe400017fe4ff */
[----:B------:R-:W-:-:S05]  /*4700*/  IADD3 R32, P2, R89, R46, RZ ;  /* 0x0000002e59207210 */ /* 0x000fca0007f5e0ff */
[----:B------:R-:W-:Y:S01]  /*4710*/  IMAD.X R33, R88, 0x1, R47, P2 ;  /* 0x0000000158217824 */ /* 0x000fe200010e062f */
[----:B------:R-:W-:-:S05]  /*4720*/  IADD3 R34, P2, R89, R48, RZ ;  /* 0x0000003059227210 */ /* 0x000fca0007f5e0ff */
[----:B------:R-:W-:Y:S01]  /*4730*/  IMAD.X R35, R88, 0x1, R49, P2 ;  /* 0x0000000158237824 */ /* 0x000fe200010e0631 */
[C---:B--2---:R-:W-:Y:S02]  /*4740*/  HMUL2 R18, R90.reuse.H0_H0, R73 ;  /* 0x000000495a127232 */ /* 0x044fe40000000800 */
[C---:B------:R-:W-:Y:S02]  /*4750*/  HMUL2 R20, R90.reuse.H0_H0, R72 ;  /* 0x000000485a147232 */ /* 0x040fe40000000800 */
[C---:B------:R-:W-:Y:S02]  /*4760*/  HMUL2 R26, R90.reuse.H0_H0, R74 ;  /* 0x0000004a5a1a7232 */ /* 0x040fe40000000800 */
[----:B----4-:R-:W-:Y:S02]  /*4770*/  HFMA2 R25, R85.H0_H0, R41, R18 ;  /* 0x0000002955197231 */ /* 0x010fe40000000812 */
[C---:B------:R-:W-:Y:S02]  /*4780*/  HMUL2 R27, R90.reuse.H0_H0, R75 ;  /* 0x0000004b5a1b7232 */ /* 0x040fe40000000800 */
[----:B---3--:R-:W-:-:S02]  /*4790*/  HMUL2 R18, R90.H0_H0, R68 ;  /* 0x000000445a127232 */ /* 0x008fc40000000800 */
[C---:B------:R-:W-:Y:S02]  /*47a0*/  HFMA2 R24, R85.reuse.H0_H0, R40, R20 ;  /* 0x0000002855187231 */ /* 0x040fe40000000814 */
[C---:B------:R-:W-:Y:S02]  /*47b0*/  HFMA2 R26, R85.reuse.H0_H0, R42, R26 ;  /* 0x0000002a551a7231 */ /* 0x040fe4000000081a */
[C---:B------:R-:W-:Y:S02]  /*47c0*/  HFMA2 R27, R85.reuse.H0_H0, R43, R27 ;  /* 0x0000002b551b7231 */ /* 0x040fe4000000081b */
[----:B-----5:R-:W-:Y:S01]  /*47d0*/  HFMA2 R20, R85.H0_H0, R36, R18 ;  /* 0x0000002455147231 */ /* 0x020fe20000000812 */
[----:B------:R-:W-:Y:S01]  /*47e0*/  IADD3 R18, R84, 0x30, RZ ;  /* 0x0000003054127810 */ /* 0x000fe20007ffe0ff */
[C---:B------:R-:W-:Y:S01]  /*47f0*/  HMUL2 R21, R90.reuse.H0_H0, R69 ;  /* 0x000000455a157232 */ /* 0x040fe20000000800 */
[----:B------:R1:W-:Y:S01]  /*4800*/  @P4 STG.E.128 [R28.64], R24 ;  /* 0x000000181c004986 */ /* 0x0003e2000c101d12 */
[C---:B------:R-:W-:Y:S01]  /*4810*/  HMUL2 R19, R90.reuse.H0_H0, R70 ;  /* 0x000000465a137232 */ /* 0x040fe20000000800 */
[----:B------:R-:W-:Y:S01]  /*4820*/  ISETP.LT.AND P4, PT, R18, c[0x0][0x160], P0 ;  /* 0x0000580012007a0c */ /* 0x000fe20000781270 */
[----:B------:R-:W-:-:S02]  /*4830*/  HMUL2 R23, R90.H0_H0, R71 ;  /* 0x000000475a177232 */ /* 0x000fc40000000800 */
[C---:B------:R-:W-:Y:S02]  /*4840*/  HFMA2 R21, R85.reuse.H0_H0, R37, R21 ;  /* 0x0000002555157231 */ /* 0x040fe40000000815 */
[C---:B------:R-:W-:Y:S02]  /*4850*/  HFMA2 R22, R85.reuse.H0_H0, R38, R19 ;  /* 0x0000002655167231 */ /* 0x040fe40000000813 */
[----:B------:R-:W-:Y:S01]  /*4860*/  HFMA2 R23, R85.H0_H0, R39, R23 ;  /* 0x0000002755177231 */ /* 0x000fe20000000817 */
[----:B------:R-:W-:-:S04]  /*4870*/  IADD3 R19, R84, 0x32, RZ ;  /* 0x0000003254137810 */ /* 0x000fc80007ffe0ff */
[----:B------:R-:W-:Y:S01]  /*4880*/  @P3 STG.E.128 [R30.64], R20 ;  /* 0x000000141e003986 */ /* 0x000fe2000c101d12 */
[----:B------:R-:W-:-:S03]  /*4890*/  ISETP.LT.AND P3, PT, R19, c[0x0][0x160], P0 ;  /* 0x0000580013007a0c */ /* 0x000fc60000761270 */
[----:B------:R-:W2:Y:S10]  /*48a0*/  @P4 LDG.E.LTC128B.128 R72, [R32.64] ;  /* 0x0000001220484981 */ /* 0x000eb4000c1e1d20 */
[----:B------:R-:W3:Y:S04]  /*48b0*/  @P3 LDG.E.LTC128B.128 R68, [R34.64] ;  /* 0x0000001222443981 */ /* 0x000ee8000c1e1d20 */
[----:B------:R-:W-:Y:S06]  /*48c0*/  BAR.SYNC.DEFER_BLOCKING 0x0 ;  /* 0x0000000000007b1d */ /* 0x000fec0000010000 */
[----:B------:R-:W-:Y:S04]  /*48d0*/  STS [R66.X4], R2 ;  /* 0x0000000242007388 */ /* 0x000fe80000004800 */
[----:B------:R-:W-:Y:S04]  /*48e0*/  STS [R66.X4+0x10], R4 ;  /* 0x0000100442007388 */ /* 0x000fe80000004800 */
[----:B------:R-:W-:Y:S04]  /*48f0*/  STS [R66.X4+0x20], R6 ;  /* 0x0000200642007388 */ /* 0x000fe80000004800 */
[----:B------:R4:W-:Y:S04]  /*4900*/  STS [R66.X4+0x30], R8 ;  /* 0x0000300842007388 */ /* 0x0009e80000004800 */
[----:B------:R-:W-:Y:S04]  /*4910*/  STS [R66.X4+0x40], R10 ;  /* 0x0000400a42007388 */ /* 0x000fe80000004800 */
[----:B------:R-:W-:Y:S04]  /*4920*/  STS [R66.X4+0x50], R12 ;  /* 0x0000500c42007388 */ /* 0x000fe80000004800 */
[----:B------:R-:W-:Y:S04]  /*4930*/  STS [R66.X4+0x60], R14 ;  /* 0x0000600e42007388 */ /* 0x000fe80000004800 */
[----:B------:R-:W-:Y:S04]  /*4940*/  STS [R66.X4+0x70], R16 ;  /* 0x0000701042007388 */ /* 0x000fe80000004800 */
[----:B------:R-:W-:Y:S06]  /*4950*/  BAR.SYNC.DEFER_BLOCKING 0x0 ;  /* 0x0000000000007b1d */ /* 0x000fec0000010000 */
[----:B------:R-:W5:Y:S04]  /*4960*/  LDS.128 R24, [R67] ;  /* 0x0000000043187984 */ /* 0x000f680000000c00 */
[----:B------:R-:W2:Y:S01]  /*4970*/  LDS.128 R20, [R67+0x240] ;  /* 0x0002400043147984 */ /* 0x000ea20000000c00 */
[----:B------:R-:W-:-:S02]  /*4980*/  ISETP.LT.AND P5, PT, R18, c[0x0][0x160], P1 ;  /* 0x0000580012007a0c */ /* 0x000fc40000fa1270 */
[----:B-1----:R-:W-:Y:S02]  /*4990*/  IADD3 R28, P3, R28, c[0x0][0x238], RZ ;  /* 0x00008e001c1c7a10 */ /* 0x002fe40007f7e0ff */
[----:B----4-:R-:W-:Y:S02]  /*49a0*/  IADD3 R8, R84, 0x38, RZ ;  /* 0x0000003854087810 */ /* 0x010fe40007ffe0ff */
[----:B------:R-:W-:Y:S02]  /*49b0*/  ISETP.LT.AND P4, PT, R19, c[0x0][0x160], P1 ;  /* 0x0000580013007a0c */ /* 0x000fe40000f81270 */
[----:B------:R-:W-:Y:S02]  /*49c0*/  IADD3.X R29, R29, c[0x0][0x23c], RZ, P3, !PT ;  /* 0x00008f001d1d7a10 */ /* 0x000fe40001ffe4ff */
[----:B------:R-:W-:Y:S02]  /*49d0*/  ISETP.LT.AND P3, PT, R8, c[0x0][0x160], P0 ;  /* 0x0000580008007a0c */ /* 0x000fe40000761270 */
[----:B------:R-:W-:Y:S01]  /*49e0*/  IADD3 R84, R84, 0x3a, RZ ;  /* 0x0000003a54547810 */ /* 0x000fe20007ffe0ff */
[----:B--2---:R-:W-:-:S02]  /*49f0*/  HMUL2 R18, R90.H0_H0, R72 ;  /* 0x000000485a127232 */ /* 0x004fc40000000800 */
[C---:B------:R-:W-:Y:S02]  /*4a00*/  HMUL2 R6, R90.reuse.H0_H0, R73 ;  /* 0x000000495a067232 */ /* 0x040fe40000000800 */
[C---:B-----5:R-:W-:Y:S01]  /*4a10*/  HFMA2 R24, R85.reuse.H0_H0, R24, R18 ;  /* 0x0000001855187231 */ /* 0x060fe20000000812 */
[----:B------:R-:W-:Y:S01]  /*4a20*/  IADD3 R18, P2, R30, c[0x0][0x238], RZ ;  /* 0x00008e001e127a10 */ /* 0x000fe20007f5e0ff */
[C---:B------:R-:W-:Y:S02]  /*4a30*/  HMUL2 R4, R90.reuse.H0_H0, R74 ;  /* 0x0000004a5a047232 */ /* 0x040fe40000000800 */
[----:B------:R-:W-:Y:S01]  /*4a40*/  HMUL2 R2, R90.H0_H0, R75 ;  /* 0x0000004b5a027232 */ /* 0x000fe20000000800 */
[----:B------:R-:W-:Y:S01]  /*4a50*/  IADD3.X R19, R31, c[0x0][0x23c], RZ, P2, !PT ;  /* 0x00008f001f137a10 */ /* 0x000fe200017fe4ff */
[C---:B------:R-:W-:Y:S01]  /*4a60*/  HFMA2 R25, R85.reuse.H0_H0, R25, R6 ;  /* 0x0000001955197231 */ /* 0x040fe20000000806 */
[----:B------:R-:W-:Y:S01]  /*4a70*/  IADD3 R30, P2, R89, R32, RZ ;  /* 0x00000020591e7210 */ /* 0x000fe20007f5e0ff */
[----:B------:R-:W-:-:S02]  /*4a80*/  HFMA2 R26, R85.H0_H0, R26, R4 ;  /* 0x0000001a551a7231 */ /* 0x000fc40000000804 */
[C---:B------:R-:W-:Y:S02]  /*4a90*/  HFMA2 R27, R85.reuse.H0_H0, R27, R2 ;  /* 0x0000001b551b7231 */ /* 0x040fe40000000802 */
[C---:B---3--:R-:W-:Y:S02]  /*4aa0*/  HMUL2 R10, R90.reuse.H0_H0, R68 ;  /* 0x000000445a0a7232 */ /* 0x048fe40000000800 */
[C---:B------:R-:W-:Y:S02]  /*4ab0*/  HMUL2 R6, R90.reuse.H0_H0, R69 ;  /* 0x000000455a067232 */ /* 0x040fe40000000800 */
[C---:B------:R-:W-:Y:S02]  /*4ac0*/  HMUL2 R4, R90.reuse.H0_H0, R70 ;  /* 0x000000465a047232 */ /* 0x040fe40000000800 */
[----:B------:R-:W-:Y:S01]  /*4ad0*/  HMUL2 R2, R90.H0_H0, R71 ;  /* 0x000000475a027232 */ /* 0x000fe20000000800 */
[----:B------:R-:W-:Y:S01]  /*4ae0*/  IMAD.X R31, R88, 0x1, R33, P2 ;  /* 0x00000001581f7824 */ /* 0x000fe200010e0621 */
[----:B------:R-:W-:-:S02]  /*4af0*/  HFMA2 R20, R85.H0_H0, R20, R10 ;  /* 0x0000001455147231 */ /* 0x000fc4000000080a */
[C---:B------:R-:W-:Y:S02]  /*4b00*/  HFMA2 R21, R85.reuse.H0_H0, R21, R6 ;  /* 0x0000001555157231 */ /* 0x040fe40000000806 */
[C---:B------:R-:W-:Y:S02]  /*4b10*/  HFMA2 R22, R85.reuse.H0_H0, R22, R4 ;  /* 0x0000001655167231 */ /* 0x040fe40000000804 */
[----:B------:R-:W-:Y:S01]  /*4b20*/  HFMA2 R23, R85.H0_H0, R23, R2 ;  /* 0x0000001755177231 */ /* 0x000fe20000000802 */
[----:B------:R-:W-:Y:S04]  /*4b30*/  @P5 STG.E.128 [R28.64], R24 ;  /* 0x000000181c005986 */ /* 0x000fe8000c101d12 */
[----:B------:R-:W-:Y:S04]  /*4b40*/  @P4 STG.E.128 [R18.64], R20 ;  /* 0x0000001412004986 */ /* 0x000fe8000c101d12 */
[----:B------:R-:W2:Y:S01]  /*4b50*/  @P3 LDG.E.LTC128B.128 R72, [R30.64] ;  /* 0x000000121e483981 */ /* 0x000ea2000c1e1d20 */
[----:B------:R-:W-:-:S02]  /*4b60*/  ISETP.LT.AND P2, PT, R84, c[0x0][0x160], P0 ;  /* 0x0000580054007a0c */ /* 0x000fc40000741270 */
[----:B------:R-:W-:-:S05]  /*4b70*/  IADD3 R32, P0, R89, R34, RZ ;  /* 0x0000002259207210 */ /* 0x000fca0007f1e0ff */
[----:B------:R-:W-:-:S06]  /*4b80*/  IMAD.X R33, R88, 0x1, R35, P0 ;  /* 0x0000000158217824 */ /* 0x000fcc00000e0623 */
[----:B------:R-:W3:Y:S04]  /*4b90*/  @P2 LDG.E.LTC128B.128 R68, [R32.64] ;  /* 0x0000001220442981 */ /* 0x000ee8000c1e1d20 */
[----:B------:R-:W-:Y:S06]  /*4ba0*/  BAR.SYNC.DEFER_BLOCKING 0x0 ;  /* 0x0000000000007b1d */ /* 0x000fec0000010000 */
[----:B------:R1:W-:Y:S04]  /*4bb0*/  STS [R66.X4], R3 ;  /* 0x0000000342007388 */ /* 0x0003e80000004800 */
        /* <DEDUP_REMOVED lines=13> */
[----:B------:R-:W-:Y:S02]  /*4c90*/  ISETP.LT.AND P1, PT, R84, c[0x0][0x160], P1 ;  /* 0x0000580054007a0c */ /* 0x000fe40000f21270 */
[----:B------:R-:W-:-:S04]  /*4ca0*/  IADD3 R4, P0, R18, c[0x0][0x238], RZ ;  /* 0x00008e0012047a10 */ /* 0x000fc80007f1e0ff */
[----:B----4-:R-:W-:Y:S01]  /*4cb0*/  IADD3.X R5, R19, c[0x0][0x23c], RZ, P0, !PT ;  /* 0x00008f0013057a10 */ /* 0x010fe200007fe4ff */
[C---:B--2---:R-:W-:Y:S02]  /*4cc0*/  HMUL2 R10, R90.reuse.H0_H0, R72 ;  /* 0x000000485a0a7232 */ /* 0x044fe40000000800 */
[C---:B------:R-:W-:Y:S02]  /*4cd0*/  HMUL2 R73, R90.reuse.H0_H0, R73 ;  /* 0x000000495a497232 */ /* 0x040fe40000000800 */
[C---:B------:R-:W-:Y:S02]  /*4ce0*/  HMUL2 R74, R90.reuse.H0_H0, R74 ;  /* 0x0000004a5a4a7232 */ /* 0x040fe40000000800 */
[----:B------:R-:W-:Y:S02]  /*4cf0*/  HMUL2 R75, R90.H0_H0, R75 ;  /* 0x0000004b5a4b7232 */ /* 0x000fe40000000800 */
[C---:B-----5:R-:W-:Y:S02]  /*4d00*/  HFMA2 R20, R85.reuse.H0_H0, R20, R10 ;  /* 0x0000001455147231 */ /* 0x060fe4000000080a */
[----:B------:R-:W-:-:S02]  /*4d10*/  HFMA2 R21, R85.H0_H0, R21, R73 ;  /* 0x0000001555157231 */ /* 0x000fc40000000849 */
[C---:B------:R-:W-:Y:S02]  /*4d20*/  HFMA2 R22, R85.reuse.H0_H0, R22, R74 ;  /* 0x0000001655167231 */ /* 0x040fe4000000084a */
[----:B------:R-:W-:-:S05]  /*4d30*/  HFMA2 R23, R85.H0_H0, R23, R75 ;  /* 0x0000001755177231 */ /* 0x000fca000000084b */
[----:B------:R1:W-:Y:S01]  /*4d40*/  @P2 STG.E.128 [R2.64], R20 ;  /* 0x0000001402002986 */ /* 0x0003e2000c101d12 */
[C---:B---3--:R-:W-:Y:S02]  /*4d50*/  HMUL2 R12, R90.reuse.H0_H0, R68 ;  /* 0x000000445a0c7232 */ /* 0x048fe40000000800 */
[C---:B------:R-:W-:Y:S02]  /*4d60*/  HMUL2 R69, R90.reuse.H0_H0, R69 ;  /* 0x000000455a457232 */ /* 0x040fe40000000800 */
[C---:B------:R-:W-:Y:S02]  /*4d70*/  HMUL2 R13, R90.reuse.H0_H0, R70 ;  /* 0x000000465a0d7232 */ /* 0x040fe40000000800 */
[----:B------:R-:W-:Y:S02]  /*4d80*/  HMUL2 R71, R90.H0_H0, R71 ;  /* 0x000000475a477232 */ /* 0x000fe40000000800 */
[C---:B------:R-:W-:Y:S02]  /*4d90*/  HFMA2 R24, R85.reuse.H0_H0, R24, R12 ;  /* 0x0000001855187231 */ /* 0x040fe4000000080c */
[----:B------:R-:W-:-:S02]  /*4da0*/  HFMA2 R25, R85.H0_H0, R25, R69 ;  /* 0x0000001955197231 */ /* 0x000fc40000000845 */
[C---:B------:R-:W-:Y:S02]  /*4db0*/  HFMA2 R26, R85.reuse.H0_H0, R26, R13 ;  /* 0x0000001a551a7231 */ /* 0x040fe4000000080d */
[----:B------:R-:W-:Y:S01]  /*4dc0*/  HFMA2 R27, R85.H0_H0, R27, R71 ;  /* 0x0000001b551b7231 */ /* 0x000fe20000000847 */
[----:B------:R-:W-:Y:S05]  /*4dd0*/  @!P1 BRA `(.L_x_96) ;  /* 0x00000f1000009947 */ /* 0x000fea0003800000 */
[----:B------:R2:W-:Y:S01]  /*4de0*/  STG.E.128 [R4.64], R24 ;  /* 0x0000001804007986 */ /* 0x0005e2000c101d12 */
[----:B------:R-:W-:Y:S05]  /*4df0*/  BRA `(.L_x_96) ;  /* 0x00000ef000007947 */ /* 0x000fea0003800000 */
.L_x_95:
[----:B------:R-:W-:Y:S01]  /*4e00*/  BAR.SYNC.DEFER_BLOCKING 0x0 ;  /* 0x0000000000007b1d */ /* 0x000fe20000010000 */
[----:B------:R-:W-:Y:S02]  /*4e10*/  ISETP.LT.AND P3, PT, R84, c[0x0][0x160], P1 ;  /* 0x0000580054007a0c */ /* 0x000fe40000f61270 */
[----:B------:R-:W-:-:S04]  /*4e20*/  IADD3 R76, P0, R92, c[0x0][0x220], RZ ;  /* 0x000088005c4c7a10 */ /* 0x000fc80007f1e0ff */
[----:B------:R-:W-:-:S07]  /*4e30*/  IADD3.X R77, R93, c[0x0][0x224], RZ, P0, !PT ;  /* 0x000089005d4d7a10 */ /* 0x000fce00007fe4ff */
[----:B------:R-:W-:Y:S02]  /*4e40*/  @P3 IMAD.MOV.U32 R78, RZ, RZ, R92 ;  /* 0x000000ffff4e3224 */ /* 0x000fe400078e005c */
[----:B------:R-:W-:Y:S01]  /*4e50*/  @P3 IMAD.MOV.U32 R79, RZ, RZ, R93 ;  /* 0x000000ffff4f3224 */ /* 0x000fe200078e005d */
[----:B------:R1:W-:Y:S04]  /*4e60*/  STS [R66.X4], R64 ;  /* 0x0000004042007388 */ /* 0x0003e80000004800 */
[----:B------:R2:W-:Y:S04]  /*4e70*/  STS [R66.X4+0x10], R62 ;  /* 0x0000103e42007388 */ /* 0x0005e80000004800 */
[----:B------:R-:W-:Y:S04]  /*4e80*/  STS [R66.X4+0x20], R60 ;  /* 0x0000203c42007388 */ /* 0x000fe80000004800 */
[----:B------:R-:W-:Y:S04]  /*4e90*/  STS [R66.X4+0x30], R58 ;  /* 0x0000303a42007388 */ /* 0x000fe80000004800 */
[----:B------:R-:W-:Y:S04]  /*4ea0*/  STS [R66.X4+0x40], R56 ;  /* 0x0000403842007388 */ /* 0x000fe80000004800 */
[----:B------:R-:W-:Y:S04]  /*4eb0*/  STS [R66.X4+0x50], R54 ;  /* 0x0000503642007388 */ /* 0x000fe80000004800 */
[----:B------:R3:W-:Y:S01]  /*4ec0*/  STS [R66.X4+0x60], R52 ;  /* 0x0000603442007388 */ /* 0x0007e20000004800 */
[----:B-1----:R-:W-:-:S03]  /*4ed0*/  IADD3 R64, R84, 0x2, RZ ;  /* 0x0000000254407810 */ /* 0x002fc60007ffe0ff */
[----:B------:R1:W-:Y:S04]  /*4ee0*/  STS [R66.X4+0x70], R50 ;  /* 0x0000703242007388 */ /* 0x0003e80000004800 */
[----:B------:R-:W-:Y:S01]  /*4ef0*/  BAR.SYNC.DEFER_BLOCKING 0x0 ;  /* 0x0000000000007b1d */ /* 0x000fe20000010000 */
[----:B------:R-:W-:Y:S02]  /*4f00*/  ISETP.LT.AND P2, PT, R64, c[0x0][0x160], P1 ;  /* 0x0000580040007a0c */ /* 0x000fe40000f41270 */
[----:B--2---:R-:W-:Y:S02]  /*4f10*/  IADD3 R62, P4, R76, c[0x0][0x238], RZ ;  /* 0x00008e004c3e7a10 */ /* 0x004fe40007f9e0ff */
[C---:B---3--:R-:W-:Y:S02]  /*4f20*/  IADD3 R52, R84.reuse, 0x8, RZ ;  /* 0x0000000854347810 */ /* 0x048fe40007ffe0ff */
[----:B-1----:R-:W-:Y:S01]  /*4f30*/  IADD3 R50, R84, 0xa, RZ ;  /* 0x0000000a54327810 */ /* 0x002fe20007ffe0ff */
[----:B------:R-:W1:Y:S03]  /*4f40*/  LDS.128 R72, [R67] ;  /* 0x0000000043487984 */ /* 0x000e660000000c00 */
[----:B------:R-:W-:Y:S01]  /*4f50*/  ISETP.LT.AND P0, PT, R50, c[0x0][0x160], P1 ;  /* 0x0000580032007a0c */ /* 0x000fe20000f01270 */
        /* <DEDUP_REMOVED lines=13> */
[----:B------:R-:W-:-:S05]  /*5030*/  IADD3 R60, P2, R92, c[0x0][0x238], RZ ;  /* 0x00008e005c3c7a10 */ /* 0x000fca0007f5e0ff */
        /* <DEDUP_REMOVED lines=13> */
[----:B------:R-:W1:Y:S03]  /*5110*/  LDS.128 R72, [R67] ;  /* 0x0000000043487984 */ /* 0x000e660000000c00 */
[----:B------:R-:W-:Y:S02]  /*5120*/  ISETP.LT.AND P2, PT, R51, c[0x0][0x160], P1 ;  /* 0x0000580033007a0c */ /* 0x000fe40000f41270 */
[----:B------:R-:W-:Y:S01]  /*5130*/  IADD3.X R51, R61, c[0x0][0x23c], RZ, P4, !PT ;  /* 0x00008f003d337a10 */ /* 0x000fe200027fe4ff */
        /* <DEDUP_REMOVED lines=8> */
[----:B------:R-:W-:-:S02]  /*51c0*/  HMUL2 R54, R85.H0_H0, R70 ;  /* 0x0000004655367232 */ /* 0x000fc40000000800 */
[----:B------:R-:W-:-:S05]  /*51d0*/  HMUL2 R55, R85.H0_H0, R71 ;  /* 0x0000004755377232 */ /* 0x000fca0000000800 */
        /* <DEDUP_REMOVED lines=77> */
[C---:B----4-:R-:W-:Y:S02]  /*56b0*/  IADD3 R20, R84.reuse, 0x28, RZ ;  /* 0x0000002854147810 */ /* 0x050fe40007ffe0ff */
        /* <DEDUP_REMOVED lines=47> */
[----:B------:R-:W-:Y:S04]  /*59b0*/  STS [R66.X4+0x10], R4 ;  /* 0x0000100442007388 */ /* 0x000fe80000004800 */
        /* <DEDUP_REMOVED lines=9> */
[----:B------:R-:W-:-:S03]  /*5a50*/  IADD3 R2, P3, R18, c[0x0][0x238], RZ ;  /* 0x00008e0012027a10 */ /* 0x000fc60007f7e0ff */
[----:B------:R-:W1:Y:S04]  /*5a60*/  LDS.128 R24, [R67] ;  /* 0x0000000043187984 */ /* 0x000e680000000c00 */
[----:B------:R-:W2:Y:S01]  /*5a70*/  LDS.128 R20, [R67+0x240] ;  /* 0x0002400043147984 */ /* 0x000ea20000000c00 */
[C---:B-1----:R-:W-:Y:S02]  /*5a80*/  HMUL2 R24, R85.reuse.H0_H0, R24 ;  /* 0x0000001855187232 */ /* 0x042fe40000000800 */
[C---:B------:R-:W-:Y:S02]  /*5a90*/  HMUL2 R25, R85.reuse.H0_H0, R25 ;  /* 0x0000001955197232 */ /* 0x040fe40000000800 */
[C---:B------:R-:W-:Y:S02]  /*5aa0*/  HMUL2 R26, R85.reuse.H0_H0, R26 ;  /* 0x0000001a551a7232 */ /* 0x040fe40000000800 */
[----:B------:R-:W-:-:S02]  /*5ab0*/  HMUL2 R27, R85.H0_H0, R27 ;  /* 0x0000001b551b7232 */ /* 0x000fc40000000800 */
[C---:B--2---:R-:W-:Y:S02]  /*5ac0*/  HMUL2 R20, R85.reuse.H0_H0, R20 ;  /* 0x0000001455147232 */ /* 0x044fe40000000800 */
[C---:B------:R-:W-:Y:S01]  /*5ad0*/  HMUL2 R21, R85.reuse.H0_H0, R21 ;  /* 0x0000001555157232 */ /* 0x040fe20000000800 */
[----:B------:R-:W-:Y:S01]  /*5ae0*/  @P2 STG.E.128 [R18.64], R24 ;  /* 0x0000001812002986 */ /* 0x000fe2000c101d12 */
[C---:B------:R-:W-:Y:S01]  /*5af0*/  HMUL2 R22, R85.reuse.H0_H0, R22 ;  /* 0x0000001655167232 */ /* 0x040fe20000000800 */
[----:B------:R-:W-:Y:S01]  /*5b00*/  IADD3 R4, P2, R28, c[0x0][0x238], RZ ;  /* 0x00008e001c047a10 */ /* 0x000fe20007f5e0ff */
        /* <DEDUP_REMOVED lines=30> */
.L_x_96:
[----:B------:R-:W-:Y:S05]  /*5cf0*/  BSYNC B0 ;  /* 0x0000000000007941 */ /* 0x000fea0003800000 */
.L_x_94:
[----:B------:R-:W-:Y:S05]  /*5d00*/  @!P6 EXIT ;  /* 0x000000000000e94d */ /* 0x000fea0003800000 */
[----:B------:R-:W-:Y:S01]  /*5d10*/  BAR.SYNC.DEFER_BLOCKING 0x0 ;  /* 0x0000000000007b1d */ /* 0x000fe20000010000 */
[----:B------:R-:W-:-:S13]  /*5d20*/  ISETP.GT.AND P0, PT, R0, RZ, PT ;  /* 0x000000ff0000720c */ /* 0x000fda0003f04270 */
[----:B------:R-:W-:Y:S05]  /*5d30*/  @P0 EXIT ;  /* 0x000000000000094d */ /* 0x000fea0003800000 */
[----:B------:R-:W-:Y:S01]  /*5d40*/  @!PT LDS RZ, [RZ] ;  /* 0x00000000fffff984 */ /* 0x000fe20000000800 */
[----:B------:R-:W-:Y:S01]  /*5d50*/  @!PT LDS RZ, [RZ] ;  /* 0x00000000fffff984 */ /* 0x000fe20000000800 */
[----:B------:R-:W-:Y:S01]  /*5d60*/  @!PT LDS RZ, [RZ] ;  /* 0x00000000fffff984 */ /* 0x000fe20000000800 */
[----:B------:R-:W-:Y:S01]  /*5d70*/  @!PT LDS RZ, [RZ] ;  /* 0x00000000fffff984 */ /* 0x000fe20000000800 */
[----:B------:R-:W-:Y:S06]  /*5d80*/  MEMBAR.ALL.GPU ;  /* 0x0000000000007992 */ /* 0x000fec000000a000 */
[----:B------:R-:W-:-:S04]  /*5d90*/  IADD3 R134, R134, 0x1, RZ ;  /* 0x0000000186867810 */ /* 0x000fc80007ffe0ff */
[----:B------:R-:W-:-:S04]  /*5da0*/  ISETP.NE.AND P0, PT, R134, c[0x0][0x174], PT ;  /* 0x00005d0086007a0c */ /* 0x000fc80003f05270 */
[----:B-1----:R-:W-:-:S04]  /*5db0*/  SEL R3, R134, RZ, P0 ;  /* 0x000000ff86037207 */ /* 0x002fc80000000000 */
[----:B------:R-:W-:-:S00]  /*5dc0*/  ERRBAR ;  /* 0x00000000000079ab */ /* 0x000fc00000000000 */
[----:B------:R-:W-:Y:S01]  /*5dd0*/  STG.E.STRONG.GPU [R86.64], R3 ;  /* 0x0000000356007986 */ /* 0x000fe2000c10f912 */
[----:B------:R-:W-:Y:S05]  /*5de0*/  EXIT ;  /* 0x000000000000794d */ /* 0x000fea0003800000 */
.L_x_97:
        /* <DEDUP_REMOVED lines=9> */
.L_x_103:


//--------------------- .nv.shared._ZN7cutlass9reference6device6kernel4GemmINS_9TensorRefINS_6half_tENS_6layout8RowMajorEEES8_S8_S5_S5_NS_11MatrixShapeILi4ELi4EEENS_12multiply_addIS5_S5_S5_EENS_16NumericConverterIS5_S5_LNS_15FloatRoundStyleE2EEEEEvNS_4gemm9GemmCoordET2_T_T0_SI_T1_SL_T3_ --------------------------
	.section	.nv.shared._ZN7cutlass9reference6device6kernel4GemmINS_9TensorRefINS_6half_tENS_6layout8RowMajorEEES8_S8_S5_S5_NS_11MatrixShapeILi4ELi4EEENS_12multiply_addIS5_S5_S5_EENS_16NumericConverterIS5_S5_LNS_15FloatRoundStyleE2EEEEEvNS_4gemm9GemmCoordET2_T_T0_SI_T1_SL_T3_,"aw",@nobits
	.sectionflags	@""
	.align	16


//--------------------- .nv.global                --------------------------
	.section	.nv.global,"aw",@nobits
.nv.global:
	.type		_ZN34_INTERNAL_39198fc2_4_k_cu_3ae8ca114cute1_E,@object
	.size		_ZN34_INTERNAL_39198fc2_4_k_cu_3ae8ca114cute1_E,(_ZN34_INTERNAL_39198fc2_4_k_cu_3ae8ca114cuda3std3__45__cpo6cbeginE - _ZN34_INTERNAL_39198fc2_4_k_cu_3ae8ca114cute1_E)
_ZN34_INTERNAL_39198fc2_4_k_cu_3ae8ca114cute1_E:
	.zero		1
	.type		_ZN34_INTERNAL_39198fc2_4_k_cu_3ae8ca114cuda3std3__45__cpo6cbeginE,@object
	.size		_ZN34_INTERNAL_39198fc2_4_k_cu_3ae8ca114cuda3std3__45__cpo6cbeginE,(_ZN34_INTERNAL_39198fc2_4_k_cu_3ae8ca114cuda3std3__48in_placeE - _ZN34_INTERNAL_39198fc2_4_k_cu_3ae8ca114cuda3std3__45__cpo6cbeginE)
_ZN34_INTERNAL_39198fc2_4_k_cu_3ae8ca114cuda3std3__45__cpo6cbeginE:
	.zero		1
	.type		_ZN34_INTERNAL_39198fc2_4_k_cu_3ae8ca114cuda3std3__48in_placeE,@object
	.size		_ZN34_INTERNAL_39198fc2_4_k_cu_3ae8ca114cuda3std3__48in_placeE,(_ZN34_INTERNAL_39198fc2_4_k_cu_3ae8ca114cuda3std6ranges3__45__cpo9iter_moveE - _ZN34_INTERNAL_39198fc2_4_k_cu_3ae8ca114cuda3std3__48in_placeE)
_ZN34_INTERNAL_39198fc2_4_k_cu_3ae8ca114cuda3std3__48in_placeE:
	.zero		1
	.type		_ZN34_INTERNAL_39198fc2_4_k_cu_3ae8ca114cuda3std6ranges3__45__cpo9iter_moveE,@object
	.size		_ZN34_INTERNAL_39198fc2_4_k_cu_3ae8ca114cuda3std6ranges3__45__cpo9iter_moveE,(_ZN34_INTERNAL_39198fc2_4_k_cu_3ae8ca114cuda3std3__45__cpo5beginE - _ZN34_INTERNAL_39198fc2_4_k_cu_3ae8ca114cuda3std6ranges3__45__cpo9iter_moveE)
_ZN34_INTERNAL_39198fc2_4_k_cu_3ae8ca114cuda3std6ranges3__45__cpo9iter_moveE:
	.zero		1
	.type		_ZN34_INTERNAL_39198fc2_4_k_cu_3ae8ca114cuda3std3__45__cpo5beginE,@object
	.size		_ZN34_INTERNAL_39198fc2_4_k_cu_3ae8ca114cuda3std3__45__cpo5beginE,(_ZN34_INTERNAL_39198fc2_4_k_cu_3ae8ca114cuda3std3__436_GLOBAL__N__39198fc2_4_k_cu_3ae8ca116ignoreE - _ZN34_INTERNAL_39198fc2_4_k_cu_3ae8ca114cuda3std3__45__cpo5beginE)
_ZN34_INTERNAL_39198fc2_4_k_cu_3ae8ca114cuda3std3__45__cpo5beginE:
	.zero		1
	.type		_ZN34_INTERNAL_39198fc2_4_k_cu_3ae8ca114cuda3std3__436_GLOBAL__N__39198fc2_4_k_cu_3ae8ca116ignoreE,@object
	.size		_ZN34_INTERNAL_39198fc2_4_k_cu_3ae8ca114cuda3std3__436_GLOBAL__N__39198fc2_4_k_cu_3ae8ca116ignoreE,(_ZN34_INTERNAL_39198fc2_4_k_cu_3ae8ca114cute7productE - _ZN34_INTERNAL_39198fc2_4_k_cu_3ae8ca114cuda3std3__436_GLOBAL__N__39198fc2_4_k_cu_3ae8ca116ignoreE)
_ZN34_INTERNAL_39198fc2_4_k_cu_3ae8ca114cuda3std3__436_GLOBAL__N__39198fc2_4_k_cu_3ae8ca116ignoreE:
	.zero		1
	.type		_ZN34_INTERNAL_39198fc2_4_k_cu_3ae8ca114cute7productE,@object
	.size		_ZN34_INTERNAL_39198fc2_4_k_cu_3ae8ca114cute7productE,(_ZN34_INTERNAL_39198fc2_4_k_cu_3ae8ca114cuda3std3__45__cpo3endE - _ZN34_INTERNAL_39198fc2_4_k_cu_3ae8ca114cute7productE)
_ZN34_INTERNAL_39198fc2_4_k_cu_3ae8ca114cute7productE:
	.zero		1
	.type		_ZN34_INTERNAL_39198fc2_4_k_cu_3ae8ca114cuda3std3__45__cpo3endE,@object
	.size		_ZN34_INTERNAL_39198fc2_4_k_cu_3ae8ca114cuda3std3__45__cpo3endE,(_ZN34_INTERNAL_39198fc2_4_k_cu_3ae8ca114cuda3std3__419piecewise_constructE - _ZN34_INTERNAL_39198fc2_4_k_cu_3ae8ca114cuda3std3__45__cpo3endE)
_ZN34_INTERNAL_39198fc2_4_k_cu_3ae8ca114cuda3std3__45__cpo3endE:
	.zero		1
	.type		_ZN34_INTERNAL_39198fc2_4_k_cu_3ae8ca114cuda3std3__419piecewise_constructE,@object
	.size		_ZN34_INTERNAL_39198fc2_4_k_cu_3ae8ca114cuda3std3__419piecewise_constructE,(_ZN34_INTERNAL_39198fc2_4_k_cu_3ae8ca114cuda3std3__45__cpo4cendE - _ZN34_INTERNAL_39198fc2_4_k_cu_3ae8ca114cuda3std3__419piecewise_constructE)
_ZN34_INTERNAL_39198fc2_4_k_cu_3ae8ca114cuda3std3__419piecewise_constructE:
	.zero		1
	.type		_ZN34_INTERNAL_39198fc2_4_k_cu_3ae8ca114cuda3std3__45__cpo4cendE,@object
	.size		_ZN34_INTERNAL_39198fc2_4_k_cu_3ae8ca114cuda3std3__45__cpo4cendE,(_ZN34_INTERNAL_39198fc2_4_k_cu_3ae8ca114cuda3std6ranges3__45__cpo4swapE - _ZN34_INTERNAL_39198fc2_4_k_cu_3ae8ca114cuda3std3__45__cpo4cendE)
_ZN34_INTERNAL_39198fc2_4_k_cu_3ae8ca114cuda3std3__45__cpo4cendE:
	.zero		1
	.type		_ZN34_INTERNAL_39198fc2_4_k_cu_3ae8ca114cuda3std6ranges3__45__cpo4swapE,@object
	.size		_ZN34_INTERNAL_39198fc2_4_k_cu_3ae8ca114cuda3std6ranges3__45__cpo4swapE,(.L_7 - _ZN34_INTERNAL_39198fc2_4_k_cu_3ae8ca114cuda3std6ranges3__45__cpo4swapE)
_ZN34_INTERNAL_39198fc2_4_k_cu_3ae8ca114cuda3std6ranges3__45__cpo4swapE:
	.zero		1
.L_7:


//--------------------- .nv.shared._ZN7cutlass7Kernel2INS_4gemm6kernel20DefaultGemmUniversalINS_6half_tENS_6layout8RowMajorELNS_16ComplexTransformE0ELi8ES4_S6_LS7_0ELi8ES4_S6_S4_NS_4arch15OpClassTensorOpENS8_4Sm80ENS1_9GemmShapeILi128ELi128ELi32EEENSB_ILi64ELi64ELi32EEENSB_ILi16ELi8ELi16EEENS_8epilogue6thread17LinearCombinationIS4_Li8ES4_S4_LNSG_9ScaleType4KindE0ELNS_15FloatRoundStyleE2ES4_EENS1_11threadblock25ThreadblockSwizzleStreamKELi4ENS8_13OpMultiplyAddELNS1_23SharedMemoryClearOptionE0ELb0ELb0ELb0ENS5_9NoPermuteESQ_SQ_vE10SelectBaseISN_vEEEEvNT_6ParamsE --------------------------
	.section	.nv.shared._ZN7cutlass7Kernel2INS_4gemm6kernel20DefaultGemmUniversalINS_6half_tENS_6layout8RowMajorELNS_16ComplexTransformE0ELi8ES4_S6_LS7_0ELi8ES4_S6_S4_NS_4arch15OpClassTensorOpENS8_4Sm80ENS1_9GemmShapeILi128ELi128ELi32EEENSB_ILi64ELi64ELi32EEENSB_ILi16ELi8ELi16EEENS_8epilogue6thread17LinearCombinationIS4_Li8ES4_S4_LNSG_9ScaleType4KindE0ELNS_15FloatRoundStyleE2ES4_EENS1_11threadblock25ThreadblockSwizzleStreamKELi4ENS8_13OpMultiplyAddELNS1_23SharedMemoryClearOptionE0ELb0ELb0ELb0ENS5_9NoPermuteESQ_SQ_vE10SelectBaseISN_vEEEEvNT_6ParamsE,"aw",@nobits
	.sectionflags	@""
	.align	16


//--------------------- .nv.shared._ZN7cutlass7Kernel2INS_4gemm6kernel20DefaultGemmUniversalINS_6half_tENS_6layout8RowMajorELNS_16ComplexTransformE0ELi8ES4_S6_LS7_0ELi8ES4_S6_S4_NS_4arch15OpClassTensorOpENS8_4Sm80ENS1_9GemmShapeILi128ELi128ELi32EEENSB_ILi64ELi64ELi32EEENSB_ILi16ELi8ELi16EEENS_8epilogue6thread17LinearCombinationIS4_Li8ES4_S4_LNSG_9ScaleType4KindE0ELNS_15FloatRoundStyleE2ES4_EENS1_11threadblock30GemmIdentityThreadblockSwizzleILi1EEELi4ENS8_13OpMultiplyAddELNS1_23SharedMemoryClearOptionE0ELb0ELb0ELb0ENS5_9NoPermuteESR_SR_vE10SelectBaseISO_vEEEEvNT_6ParamsE --------------------------
	.section	.nv.shared._ZN7cutlass7Kernel2INS_4gemm6kernel20DefaultGemmUniversalINS_6half_tENS_6layout8RowMajorELNS_16ComplexTransformE0ELi8ES4_S6_LS7_0ELi8ES4_S6_S4_NS_4arch15OpClassTensorOpENS8_4Sm80ENS1_9GemmShapeILi128ELi128ELi32EEENSB_ILi64ELi64ELi32EEENSB_ILi16ELi8ELi16EEENS_8epilogue6thread17LinearCombinationIS4_Li8ES4_S4_LNSG_9ScaleType4KindE0ELNS_15FloatRoundStyleE2ES4_EENS1_11threadblock30GemmIdentityThreadblockSwizzleILi1EEELi4ENS8_13OpMultiplyAddELNS1_23SharedMemoryClearOptionE0ELb0ELb0ELb0ENS5_9NoPermuteESR_SR_vE10SelectBaseISO_vEEEEvNT_6ParamsE,"aw",@nobits
	.sectionflags	@""
	.align	16
